//
// Generated by NVIDIA NVVM Compiler
//
// Compiler Build ID: CL-36424714
// Cuda compilation tools, release 13.0, V13.0.88
// Based on NVVM 20.0.0
//

.version 9.0
.target sm_100
.address_size 64

	// .globl	_Z40kernel_montgomery_ladder_batch_optimizedPK6BigInt7ECPointS_PS2_iPy
.const .align 4 .b8 const_p[32];
.extern .shared .align 16 .b8 sG[];

.visible .entry _Z40kernel_montgomery_ladder_batch_optimizedPK6BigInt7ECPointS_PS2_iPy(
	.param .u64 .ptr .align 1 _Z40kernel_montgomery_ladder_batch_optimizedPK6BigInt7ECPointS_PS2_iPy_param_0,
	.param .align 4 .b8 _Z40kernel_montgomery_ladder_batch_optimizedPK6BigInt7ECPointS_PS2_iPy_param_1[68],
	.param .align 4 .b8 _Z40kernel_montgomery_ladder_batch_optimizedPK6BigInt7ECPointS_PS2_iPy_param_2[32],
	.param .u64 .ptr .align 1 _Z40kernel_montgomery_ladder_batch_optimizedPK6BigInt7ECPointS_PS2_iPy_param_3,
	.param .u32 _Z40kernel_montgomery_ladder_batch_optimizedPK6BigInt7ECPointS_PS2_iPy_param_4,
	.param .u64 .ptr .align 1 _Z40kernel_montgomery_ladder_batch_optimizedPK6BigInt7ECPointS_PS2_iPy_param_5
)
{
	.local .align 4 .b8 	__local_depot0[64];
	.reg .b64 	%SP;
	.reg .b64 	%SPL;
	.reg .pred 	%p<2416>;
	.reg .b16 	%rs<91>;
	.reg .b32 	%r<4778>;
	.reg .b64 	%rd<12186>;

	mov.u64 	%SPL, __local_depot0;
	ld.param.u32 	%r2084, [_Z40kernel_montgomery_ladder_batch_optimizedPK6BigInt7ECPointS_PS2_iPy_param_1+64];
	bfe.u32 	%r2085, %r2084, 24, 8;
	cvt.u16.u32 	%rs11, %r2085;
	bfe.u32 	%r2086, %r2084, 16, 8;
	cvt.u16.u32 	%rs10, %r2086;
	bfe.u32 	%r2087, %r2084, 8, 8;
	cvt.u16.u32 	%rs9, %r2087;
	bfe.u32 	%r2088, %r2084, 0, 8;
	cvt.u16.u32 	%rs8, %r2088;
	ld.param.u32 	%r2082, [_Z40kernel_montgomery_ladder_batch_optimizedPK6BigInt7ECPointS_PS2_iPy_param_2+28];
	ld.param.u32 	%r2081, [_Z40kernel_montgomery_ladder_batch_optimizedPK6BigInt7ECPointS_PS2_iPy_param_2+24];
	ld.param.u32 	%r2080, [_Z40kernel_montgomery_ladder_batch_optimizedPK6BigInt7ECPointS_PS2_iPy_param_2+20];
	ld.param.u32 	%r2079, [_Z40kernel_montgomery_ladder_batch_optimizedPK6BigInt7ECPointS_PS2_iPy_param_2+16];
	ld.param.u32 	%r2078, [_Z40kernel_montgomery_ladder_batch_optimizedPK6BigInt7ECPointS_PS2_iPy_param_2+12];
	ld.param.u32 	%r2077, [_Z40kernel_montgomery_ladder_batch_optimizedPK6BigInt7ECPointS_PS2_iPy_param_2+8];
	ld.param.u32 	%r2076, [_Z40kernel_montgomery_ladder_batch_optimizedPK6BigInt7ECPointS_PS2_iPy_param_2+4];
	ld.param.u32 	%r2075, [_Z40kernel_montgomery_ladder_batch_optimizedPK6BigInt7ECPointS_PS2_iPy_param_2];
	ld.param.u32 	%r2074, [_Z40kernel_montgomery_ladder_batch_optimizedPK6BigInt7ECPointS_PS2_iPy_param_1+60];
	ld.param.u32 	%r2073, [_Z40kernel_montgomery_ladder_batch_optimizedPK6BigInt7ECPointS_PS2_iPy_param_1+56];
	ld.param.u32 	%r2072, [_Z40kernel_montgomery_ladder_batch_optimizedPK6BigInt7ECPointS_PS2_iPy_param_1+52];
	ld.param.u32 	%r2071, [_Z40kernel_montgomery_ladder_batch_optimizedPK6BigInt7ECPointS_PS2_iPy_param_1+48];
	ld.param.u32 	%r2070, [_Z40kernel_montgomery_ladder_batch_optimizedPK6BigInt7ECPointS_PS2_iPy_param_1+44];
	ld.param.u32 	%r2069, [_Z40kernel_montgomery_ladder_batch_optimizedPK6BigInt7ECPointS_PS2_iPy_param_1+40];
	ld.param.u32 	%r2068, [_Z40kernel_montgomery_ladder_batch_optimizedPK6BigInt7ECPointS_PS2_iPy_param_1+36];
	ld.param.u32 	%r2067, [_Z40kernel_montgomery_ladder_batch_optimizedPK6BigInt7ECPointS_PS2_iPy_param_1+32];
	ld.param.u32 	%r2066, [_Z40kernel_montgomery_ladder_batch_optimizedPK6BigInt7ECPointS_PS2_iPy_param_1+28];
	ld.param.u32 	%r2065, [_Z40kernel_montgomery_ladder_batch_optimizedPK6BigInt7ECPointS_PS2_iPy_param_1+24];
	ld.param.u32 	%r2064, [_Z40kernel_montgomery_ladder_batch_optimizedPK6BigInt7ECPointS_PS2_iPy_param_1+20];
	ld.param.u32 	%r2063, [_Z40kernel_montgomery_ladder_batch_optimizedPK6BigInt7ECPointS_PS2_iPy_param_1+16];
	ld.param.u32 	%r2062, [_Z40kernel_montgomery_ladder_batch_optimizedPK6BigInt7ECPointS_PS2_iPy_param_1+12];
	ld.param.u32 	%r2061, [_Z40kernel_montgomery_ladder_batch_optimizedPK6BigInt7ECPointS_PS2_iPy_param_1+8];
	ld.param.u32 	%r2060, [_Z40kernel_montgomery_ladder_batch_optimizedPK6BigInt7ECPointS_PS2_iPy_param_1+4];
	ld.param.u32 	%r2059, [_Z40kernel_montgomery_ladder_batch_optimizedPK6BigInt7ECPointS_PS2_iPy_param_1];
	ld.param.u64 	%rd695, [_Z40kernel_montgomery_ladder_batch_optimizedPK6BigInt7ECPointS_PS2_iPy_param_0];
	ld.param.u32 	%r2083, [_Z40kernel_montgomery_ladder_batch_optimizedPK6BigInt7ECPointS_PS2_iPy_param_4];
	add.u64 	%rd1, %SPL, 0;
	add.u64 	%rd2, %SPL, 0;
	add.u64 	%rd3, %SPL, 0;
	add.u64 	%rd4, %SPL, 0;
	add.u64 	%rd5, %SPL, 32;
	mov.u32 	%r1, %tid.x;
	setp.ne.s32 	%p85, %r1, 0;
	@%p85 bra 	$L__BB0_2;
	st.shared.v4.u32 	[sG], {%r2059, %r2060, %r2061, %r2062};
	st.shared.v4.u32 	[sG+16], {%r2063, %r2064, %r2065, %r2066};
	st.shared.v4.u32 	[sG+32], {%r2067, %r2068, %r2069, %r2070};
	st.shared.v4.u32 	[sG+48], {%r2071, %r2072, %r2073, %r2074};
	cvt.u32.u16 	%r2089, %rs8;
	cvt.u32.u16 	%r2090, %rs9;
	prmt.b32 	%r2091, %r2089, %r2090, 0x3340U;
	cvt.u32.u16 	%r2092, %rs10;
	cvt.u32.u16 	%r2093, %rs11;
	prmt.b32 	%r2094, %r2092, %r2093, 0x3340U;
	prmt.b32 	%r2095, %r2091, %r2094, 0x5410U;
	st.shared.u32 	[sG+64], %r2095;
$L__BB0_2:
	bar.sync 	0;
	mov.u32 	%r2096, %ctaid.x;
	mov.u32 	%r2097, %ntid.x;
	mad.lo.s32 	%r2, %r2096, %r2097, %r1;
	setp.ge.s32 	%p86, %r2, %r2083;
	@%p86 bra 	$L__BB0_1341;
	cvta.to.global.u64 	%rd703, %rd695;
	mul.wide.s32 	%rd704, %r2, 32;
	add.s64 	%rd705, %rd703, %rd704;
	ld.global.u32 	%r2100, [%rd705];
	st.local.u32 	[%rd5], %r2100;
	ld.global.u32 	%r2101, [%rd705+4];
	st.local.u32 	[%rd5+4], %r2101;
	ld.global.u32 	%r2102, [%rd705+8];
	st.local.u32 	[%rd5+8], %r2102;
	ld.global.u32 	%r2103, [%rd705+12];
	st.local.u32 	[%rd5+12], %r2103;
	ld.global.u32 	%r2104, [%rd705+16];
	st.local.u32 	[%rd5+16], %r2104;
	ld.global.u32 	%r2105, [%rd705+20];
	st.local.u32 	[%rd5+20], %r2105;
	ld.global.u32 	%r2106, [%rd705+24];
	st.local.u32 	[%rd5+24], %r2106;
	ld.global.u32 	%r2107, [%rd705+28];
	st.local.u32 	[%rd5+28], %r2107;
	ld.shared.v4.u32 	{%r4745, %r4744, %r4743, %r4742}, [sG];
	ld.shared.v4.u32 	{%r4741, %r4740, %r4739, %r4738}, [sG+16];
	ld.shared.v4.u32 	{%r4737, %r4736, %r4735, %r4734}, [sG+32];
	ld.shared.v4.u32 	{%r4733, %r4732, %r4731, %r4730}, [sG+48];
	mov.b32 	%r4073, 255;
	mov.b16 	%rs89, 1;
	ld.shared.u8 	%rs90, [sG+64];
	cvt.u64.u32 	%rd6, %r2079;
	cvt.u64.u32 	%rd7, %r2080;
	cvt.u64.u32 	%rd351, %r2081;
	cvt.u64.u32 	%rd352, %r2076;
$L__BB0_4:
	mov.u32 	%r83, %r4073;
	mov.u32 	%r4361, %r4745;
	mov.u32 	%r49, %r4744;
	mov.u32 	%r48, %r4743;
	mov.u32 	%r47, %r4742;
	mov.u32 	%r46, %r4741;
	mov.u32 	%r45, %r4740;
	mov.u32 	%r44, %r4739;
	mov.u32 	%r43, %r4738;
	mov.u32 	%r4394, %r4737;
	mov.u32 	%r41, %r4736;
	mov.u32 	%r40, %r4735;
	mov.u32 	%r39, %r4734;
	mov.u32 	%r38, %r4733;
	mov.u32 	%r37, %r4732;
	mov.u32 	%r36, %r4731;
	mov.u32 	%r35, %r4730;
	mov.u32 	%r34, %r4729;
	mov.u32 	%r33, %r4728;
	mov.u32 	%r32, %r4727;
	mov.u32 	%r31, %r4726;
	mov.u32 	%r30, %r4725;
	mov.u32 	%r29, %r4724;
	mov.u32 	%r28, %r4723;
	mov.u32 	%r27, %r4722;
	mov.u32 	%r26, %r4721;
	mov.u32 	%r25, %r4720;
	mov.u32 	%r24, %r4719;
	mov.u32 	%r23, %r4718;
	mov.u32 	%r22, %r4717;
	mov.u32 	%r21, %r4716;
	mov.u32 	%r20, %r4715;
	mov.u32 	%r19, %r4714;
	shr.u32 	%r2108, %r83, 5;
	mul.wide.u32 	%rd706, %r2108, 4;
	add.s64 	%rd707, %rd5, %rd706;
	ld.local.u32 	%r2109, [%rd707];
	and.b32  	%r2110, %r83, 31;
	shr.u32 	%r2111, %r2109, %r2110;
	and.b32  	%r2112, %r2111, 1;
	setp.eq.b32 	%p87, %r2112, 1;
	not.pred 	%p88, %p87;
	@%p88 bra 	$L__BB0_672;
	and.b16  	%rs13, %rs89, 255;
	setp.ne.s16 	%p89, %rs13, 0;
	mov.u16 	%rs89, %rs90;
	mov.u32 	%r4714, %r35;
	mov.u32 	%r4715, %r36;
	mov.u32 	%r4716, %r37;
	mov.u32 	%r4717, %r38;
	mov.u32 	%r4718, %r39;
	mov.u32 	%r4719, %r40;
	mov.u32 	%r4720, %r41;
	mov.u32 	%r4721, %r4394;
	mov.u32 	%r4722, %r43;
	mov.u32 	%r4723, %r44;
	mov.u32 	%r4724, %r45;
	mov.u32 	%r4725, %r46;
	mov.u32 	%r4726, %r47;
	mov.u32 	%r4727, %r48;
	mov.u32 	%r4728, %r49;
	mov.u32 	%r4729, %r4361;
	@%p89 bra 	$L__BB0_370;
	and.b16  	%rs15, %rs90, 255;
	setp.ne.s16 	%p90, %rs15, 0;
	mov.b16 	%rs89, 0;
	mov.u32 	%r4714, %r19;
	mov.u32 	%r4715, %r20;
	mov.u32 	%r4716, %r21;
	mov.u32 	%r4717, %r22;
	mov.u32 	%r4718, %r23;
	mov.u32 	%r4719, %r24;
	mov.u32 	%r4720, %r25;
	mov.u32 	%r4721, %r26;
	mov.u32 	%r4722, %r27;
	mov.u32 	%r4723, %r28;
	mov.u32 	%r4724, %r29;
	mov.u32 	%r4725, %r30;
	mov.u32 	%r4726, %r31;
	mov.u32 	%r4727, %r32;
	mov.u32 	%r4728, %r33;
	mov.u32 	%r4729, %r34;
	@%p90 bra 	$L__BB0_370;
	setp.gt.u32 	%p91, %r35, %r19;
	@%p91 bra 	$L__BB0_8;
	bra.uni 	$L__BB0_21;
$L__BB0_8:
	setp.gt.u32 	%p115, %r26, %r4394;
	selp.u32 	%r2136, 1, 0, %p115;
	cvt.u64.u32 	%rd760, %r41;
	cvt.u64.u32 	%rd761, %r25;
	add.s32 	%r2137, %r25, %r2136;
	sub.s32 	%r4088, %r41, %r2137;
	selp.u64 	%rd762, 1, 0, %p115;
	add.s64 	%rd763, %rd761, %rd762;
	setp.gt.u64 	%p116, %rd763, %rd760;
	selp.u32 	%r2138, 1, 0, %p116;
	cvt.u64.u32 	%rd764, %r40;
	cvt.u64.u32 	%rd765, %r24;
	add.s32 	%r2139, %r24, %r2138;
	sub.s32 	%r4087, %r40, %r2139;
	selp.u64 	%rd766, 1, 0, %p116;
	add.s64 	%rd767, %rd765, %rd766;
	setp.gt.u64 	%p117, %rd767, %rd764;
	selp.u32 	%r2140, 1, 0, %p117;
	cvt.u64.u32 	%rd768, %r39;
	cvt.u64.u32 	%rd769, %r23;
	add.s32 	%r2141, %r23, %r2140;
	sub.s32 	%r4086, %r39, %r2141;
	selp.u64 	%rd770, 1, 0, %p117;
	add.s64 	%rd771, %rd769, %rd770;
	setp.gt.u64 	%p118, %rd771, %rd768;
	selp.u32 	%r2142, 1, 0, %p118;
	cvt.u64.u32 	%rd772, %r38;
	cvt.u64.u32 	%rd773, %r22;
	add.s32 	%r2143, %r22, %r2142;
	sub.s32 	%r4085, %r38, %r2143;
	selp.u64 	%rd774, 1, 0, %p118;
	add.s64 	%rd775, %rd773, %rd774;
	setp.gt.u64 	%p119, %rd775, %rd772;
	selp.u32 	%r2144, 1, 0, %p119;
	cvt.u64.u32 	%rd776, %r37;
	cvt.u64.u32 	%rd777, %r21;
	add.s32 	%r2145, %r21, %r2144;
	sub.s32 	%r4084, %r37, %r2145;
	selp.u64 	%rd778, 1, 0, %p119;
	add.s64 	%rd779, %rd777, %rd778;
	setp.gt.u64 	%p120, %rd779, %rd776;
	selp.u32 	%r2146, 1, 0, %p120;
	cvt.u64.u32 	%rd780, %r36;
	cvt.u64.u32 	%rd781, %r20;
	add.s32 	%r2147, %r20, %r2146;
	sub.s32 	%r4083, %r36, %r2147;
	selp.u64 	%rd782, 1, 0, %p120;
	add.s64 	%rd783, %rd781, %rd782;
	setp.gt.u64 	%p121, %rd783, %rd780;
	selp.u32 	%r2148, 1, 0, %p121;
	add.s32 	%r2149, %r19, %r2148;
	sub.s32 	%r4082, %r35, %r2149;
	mov.u32 	%r4081, %r4394;
	bra.uni 	$L__BB0_23;
$L__BB0_9:
	setp.gt.u32 	%p93, %r36, %r20;
	@%p93 bra 	$L__BB0_8;
	setp.lt.u32 	%p94, %r36, %r20;
	@%p94 bra 	$L__BB0_22;
	setp.gt.u32 	%p95, %r37, %r21;
	@%p95 bra 	$L__BB0_8;
	setp.lt.u32 	%p96, %r37, %r21;
	@%p96 bra 	$L__BB0_22;
	setp.gt.u32 	%p97, %r38, %r22;
	@%p97 bra 	$L__BB0_8;
	setp.lt.u32 	%p98, %r38, %r22;
	@%p98 bra 	$L__BB0_22;
	setp.gt.u32 	%p99, %r39, %r23;
	@%p99 bra 	$L__BB0_8;
	setp.lt.u32 	%p100, %r39, %r23;
	@%p100 bra 	$L__BB0_22;
	setp.gt.u32 	%p101, %r40, %r24;
	@%p101 bra 	$L__BB0_8;
	setp.lt.u32 	%p102, %r40, %r24;
	@%p102 bra 	$L__BB0_22;
	setp.gt.u32 	%p103, %r41, %r25;
	@%p103 bra 	$L__BB0_8;
	setp.lt.u32 	%p104, %r41, %r25;
	setp.lt.u32 	%p105, %r4394, %r26;
	or.pred  	%p106, %p104, %p105;
	@%p106 bra 	$L__BB0_22;
	bra.uni 	$L__BB0_8;
$L__BB0_21:
	setp.ge.u32 	%p92, %r35, %r19;
	@%p92 bra 	$L__BB0_9;
$L__BB0_22:
	add.s32 	%r4081, %r4394, %r2075;
	setp.lt.u32 	%p107, %r4081, %r4394;
	selp.u64 	%rd708, 1, 0, %p107;
	cvt.u64.u32 	%rd709, %r41;
	add.s64 	%rd710, %rd708, %rd709;
	cvt.u64.u32 	%rd711, %r2076;
	add.s64 	%rd712, %rd710, %rd711;
	cvt.u32.u64 	%r2113, %rd712;
	shr.u64 	%rd713, %rd712, 32;
	cvt.u64.u32 	%rd714, %r40;
	add.s64 	%rd715, %rd713, %rd714;
	cvt.u64.u32 	%rd716, %r2077;
	add.s64 	%rd717, %rd715, %rd716;
	cvt.u32.u64 	%r2114, %rd717;
	shr.u64 	%rd718, %rd717, 32;
	cvt.u64.u32 	%rd719, %r39;
	add.s64 	%rd720, %rd718, %rd719;
	cvt.u64.u32 	%rd721, %r2078;
	add.s64 	%rd722, %rd720, %rd721;
	cvt.u32.u64 	%r2115, %rd722;
	shr.u64 	%rd723, %rd722, 32;
	cvt.u64.u32 	%rd724, %r38;
	add.s64 	%rd725, %rd723, %rd724;
	add.s64 	%rd726, %rd725, %rd6;
	cvt.u32.u64 	%r2116, %rd726;
	shr.u64 	%rd727, %rd726, 32;
	cvt.u64.u32 	%rd728, %r37;
	add.s64 	%rd729, %rd727, %rd728;
	add.s64 	%rd730, %rd729, %rd7;
	cvt.u32.u64 	%r2117, %rd730;
	shr.u64 	%rd731, %rd730, 32;
	cvt.u64.u32 	%rd732, %r36;
	add.s64 	%rd733, %rd731, %rd732;
	cvt.u64.u32 	%rd734, %r2081;
	add.s64 	%rd735, %rd733, %rd734;
	cvt.u32.u64 	%r2118, %rd735;
	{ .reg .b32 tmp; mov.b64 {tmp, %r2119}, %rd735; }
	add.s32 	%r2120, %r35, %r2119;
	add.s32 	%r2121, %r2120, %r2082;
	setp.gt.u32 	%p108, %r26, %r4081;
	selp.u32 	%r2122, 1, 0, %p108;
	and.b64  	%rd736, %rd712, 4294967295;
	cvt.u64.u32 	%rd737, %r25;
	add.s32 	%r2123, %r25, %r2122;
	sub.s32 	%r4088, %r2113, %r2123;
	selp.u64 	%rd738, 1, 0, %p108;
	add.s64 	%rd739, %rd737, %rd738;
	setp.gt.u64 	%p109, %rd739, %rd736;
	selp.u32 	%r2124, 1, 0, %p109;
	and.b64  	%rd740, %rd717, 4294967295;
	cvt.u64.u32 	%rd741, %r24;
	add.s32 	%r2125, %r24, %r2124;
	sub.s32 	%r4087, %r2114, %r2125;
	selp.u64 	%rd742, 1, 0, %p109;
	add.s64 	%rd743, %rd741, %rd742;
	setp.gt.u64 	%p110, %rd743, %rd740;
	selp.u32 	%r2126, 1, 0, %p110;
	and.b64  	%rd744, %rd722, 4294967295;
	cvt.u64.u32 	%rd745, %r23;
	add.s32 	%r2127, %r23, %r2126;
	sub.s32 	%r4086, %r2115, %r2127;
	selp.u64 	%rd746, 1, 0, %p110;
	add.s64 	%rd747, %rd745, %rd746;
	setp.gt.u64 	%p111, %rd747, %rd744;
	selp.u32 	%r2128, 1, 0, %p111;
	and.b64  	%rd748, %rd726, 4294967295;
	cvt.u64.u32 	%rd749, %r22;
	add.s32 	%r2129, %r22, %r2128;
	sub.s32 	%r4085, %r2116, %r2129;
	selp.u64 	%rd750, 1, 0, %p111;
	add.s64 	%rd751, %rd749, %rd750;
	setp.gt.u64 	%p112, %rd751, %rd748;
	selp.u32 	%r2130, 1, 0, %p112;
	and.b64  	%rd752, %rd730, 4294967295;
	cvt.u64.u32 	%rd753, %r21;
	add.s32 	%r2131, %r21, %r2130;
	sub.s32 	%r4084, %r2117, %r2131;
	selp.u64 	%rd754, 1, 0, %p112;
	add.s64 	%rd755, %rd753, %rd754;
	setp.gt.u64 	%p113, %rd755, %rd752;
	selp.u32 	%r2132, 1, 0, %p113;
	and.b64  	%rd756, %rd735, 4294967295;
	cvt.u64.u32 	%rd757, %r20;
	add.s32 	%r2133, %r20, %r2132;
	sub.s32 	%r4083, %r2118, %r2133;
	selp.u64 	%rd758, 1, 0, %p113;
	add.s64 	%rd759, %rd757, %rd758;
	setp.gt.u64 	%p114, %rd759, %rd756;
	selp.u32 	%r2134, 1, 0, %p114;
	add.s32 	%r2135, %r19, %r2134;
	sub.s32 	%r4082, %r2121, %r2135;
$L__BB0_23:
	sub.s32 	%r4089, %r4081, %r26;
	setp.gt.u32 	%p122, %r4082, %r2082;
	@%p122 bra 	$L__BB0_37;
	setp.lt.u32 	%p123, %r4082, %r2082;
	@%p123 bra 	$L__BB0_52;
	setp.gt.u32 	%p124, %r4083, %r2081;
	@%p124 bra 	$L__BB0_37;
	setp.lt.u32 	%p125, %r4083, %r2081;
	@%p125 bra 	$L__BB0_52;
	setp.gt.u32 	%p126, %r4084, %r2080;
	@%p126 bra 	$L__BB0_37;
	setp.lt.u32 	%p127, %r4084, %r2080;
	@%p127 bra 	$L__BB0_52;
	setp.gt.u32 	%p128, %r4085, %r2079;
	@%p128 bra 	$L__BB0_37;
	setp.lt.u32 	%p129, %r4085, %r2079;
	@%p129 bra 	$L__BB0_52;
	setp.gt.u32 	%p130, %r4086, %r2078;
	@%p130 bra 	$L__BB0_37;
	setp.lt.u32 	%p131, %r4086, %r2078;
	@%p131 bra 	$L__BB0_52;
	setp.gt.u32 	%p132, %r4087, %r2077;
	@%p132 bra 	$L__BB0_37;
	setp.lt.u32 	%p133, %r4087, %r2077;
	@%p133 bra 	$L__BB0_52;
	setp.gt.u32 	%p134, %r4088, %r2076;
	@%p134 bra 	$L__BB0_37;
	setp.lt.u32 	%p135, %r4088, %r2076;
	setp.lt.u32 	%p136, %r4089, %r2075;
	or.pred  	%p137, %p135, %p136;
	@%p137 bra 	$L__BB0_52;
$L__BB0_37:
	sub.s32 	%r116, %r4089, %r2075;
	setp.lt.u32 	%p138, %r4089, %r2075;
	selp.u32 	%r2150, 1, 0, %p138;
	cvt.u64.u32 	%rd784, %r4088;
	add.s32 	%r2151, %r2076, %r2150;
	sub.s32 	%r4088, %r4088, %r2151;
	selp.u64 	%rd785, 1, 0, %p138;
	cvt.u64.u32 	%rd8, %r2076;
	add.s64 	%rd786, %rd8, %rd785;
	setp.gt.u64 	%p139, %rd786, %rd784;
	selp.u32 	%r2152, 1, 0, %p139;
	cvt.u64.u32 	%rd787, %r4087;
	add.s32 	%r2153, %r2077, %r2152;
	sub.s32 	%r4087, %r4087, %r2153;
	selp.u64 	%rd788, 1, 0, %p139;
	cvt.u64.u32 	%rd9, %r2077;
	add.s64 	%rd789, %rd9, %rd788;
	setp.gt.u64 	%p140, %rd789, %rd787;
	selp.u32 	%r2154, 1, 0, %p140;
	cvt.u64.u32 	%rd790, %r4086;
	add.s32 	%r2155, %r2078, %r2154;
	sub.s32 	%r4086, %r4086, %r2155;
	selp.u64 	%rd791, 1, 0, %p140;
	cvt.u64.u32 	%rd10, %r2078;
	add.s64 	%rd792, %rd10, %rd791;
	setp.gt.u64 	%p141, %rd792, %rd790;
	selp.u32 	%r2156, 1, 0, %p141;
	cvt.u64.u32 	%rd793, %r4085;
	add.s32 	%r2157, %r2079, %r2156;
	sub.s32 	%r4085, %r4085, %r2157;
	selp.u64 	%rd794, 1, 0, %p141;
	add.s64 	%rd795, %rd6, %rd794;
	setp.gt.u64 	%p142, %rd795, %rd793;
	selp.u32 	%r2158, 1, 0, %p142;
	cvt.u64.u32 	%rd796, %r4084;
	add.s32 	%r2159, %r2080, %r2158;
	sub.s32 	%r4084, %r4084, %r2159;
	selp.u64 	%rd797, 1, 0, %p142;
	add.s64 	%rd798, %rd7, %rd797;
	setp.gt.u64 	%p143, %rd798, %rd796;
	selp.u32 	%r2160, 1, 0, %p143;
	cvt.u64.u32 	%rd799, %r4083;
	add.s32 	%r2161, %r2081, %r2160;
	sub.s32 	%r4083, %r4083, %r2161;
	selp.u64 	%rd800, 1, 0, %p143;
	cvt.u64.u32 	%rd11, %r2081;
	add.s64 	%rd801, %rd11, %rd800;
	setp.gt.u64 	%p144, %rd801, %rd799;
	selp.u32 	%r2162, 1, 0, %p144;
	add.s32 	%r2163, %r2082, %r2162;
	sub.s32 	%r4082, %r4082, %r2163;
	setp.gt.u32 	%p145, %r4082, %r2082;
	@%p145 bra 	$L__BB0_51;
	setp.lt.u32 	%p146, %r4082, %r2082;
	mov.u32 	%r4089, %r116;
	@%p146 bra 	$L__BB0_52;
	setp.gt.u32 	%p147, %r4083, %r2081;
	@%p147 bra 	$L__BB0_51;
	setp.lt.u32 	%p148, %r4083, %r2081;
	mov.u32 	%r4089, %r116;
	@%p148 bra 	$L__BB0_52;
	setp.gt.u32 	%p149, %r4084, %r2080;
	@%p149 bra 	$L__BB0_51;
	setp.lt.u32 	%p150, %r4084, %r2080;
	mov.u32 	%r4089, %r116;
	@%p150 bra 	$L__BB0_52;
	setp.gt.u32 	%p151, %r4085, %r2079;
	@%p151 bra 	$L__BB0_51;
	setp.lt.u32 	%p152, %r4085, %r2079;
	mov.u32 	%r4089, %r116;
	@%p152 bra 	$L__BB0_52;
	setp.gt.u32 	%p153, %r4086, %r2078;
	@%p153 bra 	$L__BB0_51;
	setp.lt.u32 	%p154, %r4086, %r2078;
	mov.u32 	%r4089, %r116;
	@%p154 bra 	$L__BB0_52;
	setp.gt.u32 	%p155, %r4087, %r2077;
	@%p155 bra 	$L__BB0_51;
	setp.lt.u32 	%p156, %r4087, %r2077;
	mov.u32 	%r4089, %r116;
	@%p156 bra 	$L__BB0_52;
	setp.gt.u32 	%p157, %r4088, %r2076;
	@%p157 bra 	$L__BB0_51;
	setp.lt.u32 	%p158, %r4088, %r2076;
	setp.lt.u32 	%p159, %r116, %r2075;
	or.pred  	%p160, %p158, %p159;
	mov.u32 	%r4089, %r116;
	@%p160 bra 	$L__BB0_52;
$L__BB0_51:
	sub.s32 	%r4089, %r116, %r2075;
	setp.lt.u32 	%p161, %r116, %r2075;
	selp.u32 	%r2164, 1, 0, %p161;
	cvt.u64.u32 	%rd802, %r4088;
	add.s32 	%r2165, %r2076, %r2164;
	sub.s32 	%r4088, %r4088, %r2165;
	selp.u64 	%rd803, 1, 0, %p161;
	add.s64 	%rd804, %rd8, %rd803;
	setp.gt.u64 	%p162, %rd804, %rd802;
	selp.u32 	%r2166, 1, 0, %p162;
	cvt.u64.u32 	%rd805, %r4087;
	add.s32 	%r2167, %r2077, %r2166;
	sub.s32 	%r4087, %r4087, %r2167;
	selp.u64 	%rd806, 1, 0, %p162;
	add.s64 	%rd807, %rd9, %rd806;
	setp.gt.u64 	%p163, %rd807, %rd805;
	selp.u32 	%r2168, 1, 0, %p163;
	cvt.u64.u32 	%rd808, %r4086;
	add.s32 	%r2169, %r2078, %r2168;
	sub.s32 	%r4086, %r4086, %r2169;
	selp.u64 	%rd809, 1, 0, %p163;
	add.s64 	%rd810, %rd10, %rd809;
	setp.gt.u64 	%p164, %rd810, %rd808;
	selp.u32 	%r2170, 1, 0, %p164;
	cvt.u64.u32 	%rd811, %r4085;
	add.s32 	%r2171, %r2079, %r2170;
	sub.s32 	%r4085, %r4085, %r2171;
	selp.u64 	%rd812, 1, 0, %p164;
	add.s64 	%rd813, %rd6, %rd812;
	setp.gt.u64 	%p165, %rd813, %rd811;
	selp.u32 	%r2172, 1, 0, %p165;
	cvt.u64.u32 	%rd814, %r4084;
	add.s32 	%r2173, %r2080, %r2172;
	sub.s32 	%r4084, %r4084, %r2173;
	selp.u64 	%rd815, 1, 0, %p165;
	add.s64 	%rd816, %rd7, %rd815;
	setp.gt.u64 	%p166, %rd816, %rd814;
	selp.u32 	%r2174, 1, 0, %p166;
	cvt.u64.u32 	%rd817, %r4083;
	add.s32 	%r2175, %r2081, %r2174;
	sub.s32 	%r4083, %r4083, %r2175;
	selp.u64 	%rd818, 1, 0, %p166;
	add.s64 	%rd819, %rd11, %rd818;
	setp.gt.u64 	%p167, %rd819, %rd817;
	selp.u32 	%r2176, 1, 0, %p167;
	add.s32 	%r2177, %r2082, %r2176;
	sub.s32 	%r4082, %r4082, %r2177;
$L__BB0_52:
	setp.gt.u32 	%p168, %r43, %r27;
	@%p168 bra 	$L__BB0_53;
	bra.uni 	$L__BB0_66;
$L__BB0_53:
	setp.gt.u32 	%p192, %r34, %r4361;
	selp.u32 	%r2201, 1, 0, %p192;
	cvt.u64.u32 	%rd874, %r49;
	cvt.u64.u32 	%rd875, %r33;
	add.s32 	%r2202, %r33, %r2201;
	sub.s32 	%r4104, %r49, %r2202;
	selp.u64 	%rd876, 1, 0, %p192;
	add.s64 	%rd877, %rd875, %rd876;
	setp.gt.u64 	%p193, %rd877, %rd874;
	selp.u32 	%r2203, 1, 0, %p193;
	cvt.u64.u32 	%rd878, %r48;
	cvt.u64.u32 	%rd879, %r32;
	add.s32 	%r2204, %r32, %r2203;
	sub.s32 	%r4103, %r48, %r2204;
	selp.u64 	%rd880, 1, 0, %p193;
	add.s64 	%rd881, %rd879, %rd880;
	setp.gt.u64 	%p194, %rd881, %rd878;
	selp.u32 	%r2205, 1, 0, %p194;
	cvt.u64.u32 	%rd882, %r47;
	cvt.u64.u32 	%rd883, %r31;
	add.s32 	%r2206, %r31, %r2205;
	sub.s32 	%r4102, %r47, %r2206;
	selp.u64 	%rd884, 1, 0, %p194;
	add.s64 	%rd885, %rd883, %rd884;
	setp.gt.u64 	%p195, %rd885, %rd882;
	selp.u32 	%r2207, 1, 0, %p195;
	cvt.u64.u32 	%rd886, %r46;
	cvt.u64.u32 	%rd887, %r30;
	add.s32 	%r2208, %r30, %r2207;
	sub.s32 	%r4101, %r46, %r2208;
	selp.u64 	%rd888, 1, 0, %p195;
	add.s64 	%rd889, %rd887, %rd888;
	setp.gt.u64 	%p196, %rd889, %rd886;
	selp.u32 	%r2209, 1, 0, %p196;
	cvt.u64.u32 	%rd890, %r45;
	cvt.u64.u32 	%rd891, %r29;
	add.s32 	%r2210, %r29, %r2209;
	sub.s32 	%r4100, %r45, %r2210;
	selp.u64 	%rd892, 1, 0, %p196;
	add.s64 	%rd893, %rd891, %rd892;
	setp.gt.u64 	%p197, %rd893, %rd890;
	selp.u32 	%r2211, 1, 0, %p197;
	cvt.u64.u32 	%rd894, %r44;
	cvt.u64.u32 	%rd895, %r28;
	add.s32 	%r2212, %r28, %r2211;
	sub.s32 	%r4099, %r44, %r2212;
	selp.u64 	%rd896, 1, 0, %p197;
	add.s64 	%rd897, %rd895, %rd896;
	setp.gt.u64 	%p198, %rd897, %rd894;
	selp.u32 	%r2213, 1, 0, %p198;
	add.s32 	%r2214, %r27, %r2213;
	sub.s32 	%r4098, %r43, %r2214;
	mov.u32 	%r4097, %r4361;
	bra.uni 	$L__BB0_68;
$L__BB0_54:
	setp.gt.u32 	%p170, %r44, %r28;
	@%p170 bra 	$L__BB0_53;
	setp.lt.u32 	%p171, %r44, %r28;
	@%p171 bra 	$L__BB0_67;
	setp.gt.u32 	%p172, %r45, %r29;
	@%p172 bra 	$L__BB0_53;
	setp.lt.u32 	%p173, %r45, %r29;
	@%p173 bra 	$L__BB0_67;
	setp.gt.u32 	%p174, %r46, %r30;
	@%p174 bra 	$L__BB0_53;
	setp.lt.u32 	%p175, %r46, %r30;
	@%p175 bra 	$L__BB0_67;
	setp.gt.u32 	%p176, %r47, %r31;
	@%p176 bra 	$L__BB0_53;
	setp.lt.u32 	%p177, %r47, %r31;
	@%p177 bra 	$L__BB0_67;
	setp.gt.u32 	%p178, %r48, %r32;
	@%p178 bra 	$L__BB0_53;
	setp.lt.u32 	%p179, %r48, %r32;
	@%p179 bra 	$L__BB0_67;
	setp.gt.u32 	%p180, %r49, %r33;
	@%p180 bra 	$L__BB0_53;
	setp.lt.u32 	%p181, %r49, %r33;
	setp.lt.u32 	%p182, %r4361, %r34;
	or.pred  	%p183, %p181, %p182;
	@%p183 bra 	$L__BB0_67;
	bra.uni 	$L__BB0_53;
$L__BB0_66:
	setp.ge.u32 	%p169, %r43, %r27;
	@%p169 bra 	$L__BB0_54;
$L__BB0_67:
	add.s32 	%r4097, %r4361, %r2075;
	setp.lt.u32 	%p184, %r4097, %r4361;
	selp.u64 	%rd820, 1, 0, %p184;
	cvt.u64.u32 	%rd821, %r49;
	add.s64 	%rd822, %rd820, %rd821;
	cvt.u64.u32 	%rd823, %r2076;
	add.s64 	%rd824, %rd822, %rd823;
	cvt.u32.u64 	%r2178, %rd824;
	shr.u64 	%rd825, %rd824, 32;
	cvt.u64.u32 	%rd826, %r48;
	add.s64 	%rd827, %rd825, %rd826;
	cvt.u64.u32 	%rd828, %r2077;
	add.s64 	%rd829, %rd827, %rd828;
	cvt.u32.u64 	%r2179, %rd829;
	shr.u64 	%rd830, %rd829, 32;
	cvt.u64.u32 	%rd831, %r47;
	add.s64 	%rd832, %rd830, %rd831;
	cvt.u64.u32 	%rd833, %r2078;
	add.s64 	%rd834, %rd832, %rd833;
	cvt.u32.u64 	%r2180, %rd834;
	shr.u64 	%rd835, %rd834, 32;
	cvt.u64.u32 	%rd836, %r46;
	add.s64 	%rd837, %rd835, %rd836;
	cvt.u64.u32 	%rd838, %r2079;
	add.s64 	%rd839, %rd837, %rd838;
	cvt.u32.u64 	%r2181, %rd839;
	shr.u64 	%rd840, %rd839, 32;
	cvt.u64.u32 	%rd841, %r45;
	add.s64 	%rd842, %rd840, %rd841;
	cvt.u64.u32 	%rd843, %r2080;
	add.s64 	%rd844, %rd842, %rd843;
	cvt.u32.u64 	%r2182, %rd844;
	shr.u64 	%rd845, %rd844, 32;
	cvt.u64.u32 	%rd846, %r44;
	add.s64 	%rd847, %rd845, %rd846;
	cvt.u64.u32 	%rd848, %r2081;
	add.s64 	%rd849, %rd847, %rd848;
	cvt.u32.u64 	%r2183, %rd849;
	{ .reg .b32 tmp; mov.b64 {tmp, %r2184}, %rd849; }
	add.s32 	%r2185, %r43, %r2184;
	add.s32 	%r2186, %r2185, %r2082;
	setp.gt.u32 	%p185, %r34, %r4097;
	selp.u32 	%r2187, 1, 0, %p185;
	and.b64  	%rd850, %rd824, 4294967295;
	cvt.u64.u32 	%rd851, %r33;
	add.s32 	%r2188, %r33, %r2187;
	sub.s32 	%r4104, %r2178, %r2188;
	selp.u64 	%rd852, 1, 0, %p185;
	add.s64 	%rd853, %rd851, %rd852;
	setp.gt.u64 	%p186, %rd853, %rd850;
	selp.u32 	%r2189, 1, 0, %p186;
	and.b64  	%rd854, %rd829, 4294967295;
	cvt.u64.u32 	%rd855, %r32;
	add.s32 	%r2190, %r32, %r2189;
	sub.s32 	%r4103, %r2179, %r2190;
	selp.u64 	%rd856, 1, 0, %p186;
	add.s64 	%rd857, %rd855, %rd856;
	setp.gt.u64 	%p187, %rd857, %rd854;
	selp.u32 	%r2191, 1, 0, %p187;
	and.b64  	%rd858, %rd834, 4294967295;
	cvt.u64.u32 	%rd859, %r31;
	add.s32 	%r2192, %r31, %r2191;
	sub.s32 	%r4102, %r2180, %r2192;
	selp.u64 	%rd860, 1, 0, %p187;
	add.s64 	%rd861, %rd859, %rd860;
	setp.gt.u64 	%p188, %rd861, %rd858;
	selp.u32 	%r2193, 1, 0, %p188;
	and.b64  	%rd862, %rd839, 4294967295;
	cvt.u64.u32 	%rd863, %r30;
	add.s32 	%r2194, %r30, %r2193;
	sub.s32 	%r4101, %r2181, %r2194;
	selp.u64 	%rd864, 1, 0, %p188;
	add.s64 	%rd865, %rd863, %rd864;
	setp.gt.u64 	%p189, %rd865, %rd862;
	selp.u32 	%r2195, 1, 0, %p189;
	and.b64  	%rd866, %rd844, 4294967295;
	cvt.u64.u32 	%rd867, %r29;
	add.s32 	%r2196, %r29, %r2195;
	sub.s32 	%r4100, %r2182, %r2196;
	selp.u64 	%rd868, 1, 0, %p189;
	add.s64 	%rd869, %rd867, %rd868;
	setp.gt.u64 	%p190, %rd869, %rd866;
	selp.u32 	%r2197, 1, 0, %p190;
	and.b64  	%rd870, %rd849, 4294967295;
	cvt.u64.u32 	%rd871, %r28;
	add.s32 	%r2198, %r28, %r2197;
	sub.s32 	%r4099, %r2183, %r2198;
	selp.u64 	%rd872, 1, 0, %p190;
	add.s64 	%rd873, %rd871, %rd872;
	setp.gt.u64 	%p191, %rd873, %rd870;
	selp.u32 	%r2199, 1, 0, %p191;
	add.s32 	%r2200, %r27, %r2199;
	sub.s32 	%r4098, %r2186, %r2200;
$L__BB0_68:
	sub.s32 	%r4105, %r4097, %r34;
	setp.gt.u32 	%p199, %r4098, %r2082;
	@%p199 bra 	$L__BB0_82;
	setp.lt.u32 	%p200, %r4098, %r2082;
	@%p200 bra 	$L__BB0_97;
	setp.gt.u32 	%p201, %r4099, %r2081;
	@%p201 bra 	$L__BB0_82;
	setp.lt.u32 	%p202, %r4099, %r2081;
	@%p202 bra 	$L__BB0_97;
	setp.gt.u32 	%p203, %r4100, %r2080;
	@%p203 bra 	$L__BB0_82;
	setp.lt.u32 	%p204, %r4100, %r2080;
	@%p204 bra 	$L__BB0_97;
	setp.gt.u32 	%p205, %r4101, %r2079;
	@%p205 bra 	$L__BB0_82;
	setp.lt.u32 	%p206, %r4101, %r2079;
	@%p206 bra 	$L__BB0_97;
	setp.gt.u32 	%p207, %r4102, %r2078;
	@%p207 bra 	$L__BB0_82;
	setp.lt.u32 	%p208, %r4102, %r2078;
	@%p208 bra 	$L__BB0_97;
	setp.gt.u32 	%p209, %r4103, %r2077;
	@%p209 bra 	$L__BB0_82;
	setp.lt.u32 	%p210, %r4103, %r2077;
	@%p210 bra 	$L__BB0_97;
	setp.gt.u32 	%p211, %r4104, %r2076;
	@%p211 bra 	$L__BB0_82;
	setp.lt.u32 	%p212, %r4104, %r2076;
	setp.lt.u32 	%p213, %r4105, %r2075;
	or.pred  	%p214, %p212, %p213;
	@%p214 bra 	$L__BB0_97;
$L__BB0_82:
	sub.s32 	%r167, %r4105, %r2075;
	setp.lt.u32 	%p215, %r4105, %r2075;
	selp.u32 	%r2215, 1, 0, %p215;
	cvt.u64.u32 	%rd898, %r4104;
	add.s32 	%r2216, %r2076, %r2215;
	sub.s32 	%r4104, %r4104, %r2216;
	selp.u64 	%rd899, 1, 0, %p215;
	cvt.u64.u32 	%rd12, %r2076;
	add.s64 	%rd900, %rd12, %rd899;
	setp.gt.u64 	%p216, %rd900, %rd898;
	selp.u32 	%r2217, 1, 0, %p216;
	cvt.u64.u32 	%rd901, %r4103;
	add.s32 	%r2218, %r2077, %r2217;
	sub.s32 	%r4103, %r4103, %r2218;
	selp.u64 	%rd902, 1, 0, %p216;
	cvt.u64.u32 	%rd903, %r2077;
	add.s64 	%rd904, %rd903, %rd902;
	setp.gt.u64 	%p217, %rd904, %rd901;
	selp.u32 	%r2219, 1, 0, %p217;
	cvt.u64.u32 	%rd905, %r4102;
	add.s32 	%r2220, %r2078, %r2219;
	sub.s32 	%r4102, %r4102, %r2220;
	selp.u64 	%rd906, 1, 0, %p217;
	cvt.u64.u32 	%rd907, %r2078;
	add.s64 	%rd908, %rd907, %rd906;
	setp.gt.u64 	%p218, %rd908, %rd905;
	selp.u32 	%r2221, 1, 0, %p218;
	cvt.u64.u32 	%rd909, %r4101;
	add.s32 	%r2222, %r2079, %r2221;
	sub.s32 	%r4101, %r4101, %r2222;
	selp.u64 	%rd910, 1, 0, %p218;
	cvt.u64.u32 	%rd13, %r2079;
	add.s64 	%rd911, %rd13, %rd910;
	setp.gt.u64 	%p219, %rd911, %rd909;
	selp.u32 	%r2223, 1, 0, %p219;
	cvt.u64.u32 	%rd912, %r4100;
	add.s32 	%r2224, %r2080, %r2223;
	sub.s32 	%r4100, %r4100, %r2224;
	selp.u64 	%rd913, 1, 0, %p219;
	cvt.u64.u32 	%rd14, %r2080;
	add.s64 	%rd914, %rd14, %rd913;
	setp.gt.u64 	%p220, %rd914, %rd912;
	selp.u32 	%r2225, 1, 0, %p220;
	cvt.u64.u32 	%rd915, %r4099;
	add.s32 	%r2226, %r2081, %r2225;
	sub.s32 	%r4099, %r4099, %r2226;
	selp.u64 	%rd916, 1, 0, %p220;
	cvt.u64.u32 	%rd15, %r2081;
	add.s64 	%rd917, %rd15, %rd916;
	setp.gt.u64 	%p221, %rd917, %rd915;
	selp.u32 	%r2227, 1, 0, %p221;
	add.s32 	%r2228, %r2082, %r2227;
	sub.s32 	%r4098, %r4098, %r2228;
	setp.gt.u32 	%p222, %r4098, %r2082;
	@%p222 bra 	$L__BB0_96;
	setp.lt.u32 	%p223, %r4098, %r2082;
	mov.u32 	%r4105, %r167;
	@%p223 bra 	$L__BB0_97;
	setp.gt.u32 	%p224, %r4099, %r2081;
	@%p224 bra 	$L__BB0_96;
	setp.lt.u32 	%p225, %r4099, %r2081;
	mov.u32 	%r4105, %r167;
	@%p225 bra 	$L__BB0_97;
	setp.gt.u32 	%p226, %r4100, %r2080;
	@%p226 bra 	$L__BB0_96;
	setp.lt.u32 	%p227, %r4100, %r2080;
	mov.u32 	%r4105, %r167;
	@%p227 bra 	$L__BB0_97;
	setp.gt.u32 	%p228, %r4101, %r2079;
	@%p228 bra 	$L__BB0_96;
	setp.lt.u32 	%p229, %r4101, %r2079;
	mov.u32 	%r4105, %r167;
	@%p229 bra 	$L__BB0_97;
	setp.gt.u32 	%p230, %r4102, %r2078;
	@%p230 bra 	$L__BB0_96;
	setp.lt.u32 	%p231, %r4102, %r2078;
	mov.u32 	%r4105, %r167;
	@%p231 bra 	$L__BB0_97;
	setp.gt.u32 	%p232, %r4103, %r2077;
	@%p232 bra 	$L__BB0_96;
	setp.lt.u32 	%p233, %r4103, %r2077;
	mov.u32 	%r4105, %r167;
	@%p233 bra 	$L__BB0_97;
	setp.gt.u32 	%p234, %r4104, %r2076;
	@%p234 bra 	$L__BB0_96;
	setp.lt.u32 	%p235, %r4104, %r2076;
	setp.lt.u32 	%p236, %r167, %r2075;
	or.pred  	%p237, %p235, %p236;
	mov.u32 	%r4105, %r167;
	@%p237 bra 	$L__BB0_97;
$L__BB0_96:
	sub.s32 	%r4105, %r167, %r2075;
	setp.lt.u32 	%p238, %r167, %r2075;
	selp.u32 	%r2229, 1, 0, %p238;
	cvt.u64.u32 	%rd918, %r4104;
	add.s32 	%r2230, %r2076, %r2229;
	sub.s32 	%r4104, %r4104, %r2230;
	selp.u64 	%rd919, 1, 0, %p238;
	add.s64 	%rd920, %rd12, %rd919;
	setp.gt.u64 	%p239, %rd920, %rd918;
	selp.u32 	%r2231, 1, 0, %p239;
	cvt.u64.u32 	%rd921, %r4103;
	add.s32 	%r2232, %r2077, %r2231;
	sub.s32 	%r4103, %r4103, %r2232;
	selp.u64 	%rd922, 1, 0, %p239;
	add.s64 	%rd924, %rd903, %rd922;
	setp.gt.u64 	%p240, %rd924, %rd921;
	selp.u32 	%r2233, 1, 0, %p240;
	cvt.u64.u32 	%rd925, %r4102;
	add.s32 	%r2234, %r2078, %r2233;
	sub.s32 	%r4102, %r4102, %r2234;
	selp.u64 	%rd926, 1, 0, %p240;
	add.s64 	%rd928, %rd907, %rd926;
	setp.gt.u64 	%p241, %rd928, %rd925;
	selp.u32 	%r2235, 1, 0, %p241;
	cvt.u64.u32 	%rd929, %r4101;
	add.s32 	%r2236, %r2079, %r2235;
	sub.s32 	%r4101, %r4101, %r2236;
	selp.u64 	%rd930, 1, 0, %p241;
	add.s64 	%rd931, %rd13, %rd930;
	setp.gt.u64 	%p242, %rd931, %rd929;
	selp.u32 	%r2237, 1, 0, %p242;
	cvt.u64.u32 	%rd932, %r4100;
	add.s32 	%r2238, %r2080, %r2237;
	sub.s32 	%r4100, %r4100, %r2238;
	selp.u64 	%rd933, 1, 0, %p242;
	add.s64 	%rd934, %rd14, %rd933;
	setp.gt.u64 	%p243, %rd934, %rd932;
	selp.u32 	%r2239, 1, 0, %p243;
	cvt.u64.u32 	%rd935, %r4099;
	add.s32 	%r2240, %r2081, %r2239;
	sub.s32 	%r4099, %r4099, %r2240;
	selp.u64 	%rd936, 1, 0, %p243;
	add.s64 	%rd937, %rd15, %rd936;
	setp.gt.u64 	%p244, %rd937, %rd935;
	selp.u32 	%r2241, 1, 0, %p244;
	add.s32 	%r2242, %r2082, %r2241;
	sub.s32 	%r4098, %r4098, %r2242;
$L__BB0_97:
	add.s32 	%r2245, %r2075, -2;
	st.local.u32 	[%rd4], %r2245;
	setp.lt.u32 	%p245, %r2075, 2;
	selp.s32 	%r2246, -1, 0, %p245;
	add.s32 	%r2247, %r2076, %r2246;
	st.local.u32 	[%rd4+4], %r2247;
	setp.eq.s32 	%p246, %r2076, 0;
	and.pred  	%p247, %p246, %p245;
	selp.s32 	%r2248, -1, 0, %p247;
	add.s32 	%r2249, %r2077, %r2248;
	st.local.u32 	[%rd4+8], %r2249;
	setp.eq.s32 	%p248, %r2077, 0;
	and.pred  	%p249, %p248, %p247;
	selp.s32 	%r2250, -1, 0, %p249;
	add.s32 	%r2251, %r2078, %r2250;
	st.local.u32 	[%rd4+12], %r2251;
	setp.eq.s32 	%p250, %r2078, 0;
	and.pred  	%p251, %p250, %p249;
	selp.s32 	%r2252, -1, 0, %p251;
	add.s32 	%r2253, %r2079, %r2252;
	st.local.u32 	[%rd4+16], %r2253;
	setp.eq.s32 	%p252, %r2079, 0;
	and.pred  	%p253, %p252, %p251;
	selp.s32 	%r2254, -1, 0, %p253;
	add.s32 	%r2255, %r2080, %r2254;
	st.local.u32 	[%rd4+20], %r2255;
	setp.eq.s32 	%p254, %r2080, 0;
	and.pred  	%p255, %p254, %p253;
	selp.s32 	%r2256, -1, 0, %p255;
	add.s32 	%r2257, %r2081, %r2256;
	st.local.u32 	[%rd4+24], %r2257;
	setp.eq.s32 	%p256, %r2081, 0;
	and.pred  	%p257, %p256, %p255;
	selp.s32 	%r2258, -1, 0, %p257;
	add.s32 	%r2259, %r2082, %r2258;
	st.local.u32 	[%rd4+28], %r2259;
	mov.b32 	%r4113, 1;
	mov.b32 	%r4132, 0;
	mov.u32 	%r4133, %r4132;
	mov.u32 	%r4134, %r4132;
	mov.u32 	%r4135, %r4132;
	mov.u32 	%r4136, %r4132;
	mov.u32 	%r4137, %r4132;
	mov.u32 	%r4138, %r4132;
	mov.u32 	%r4122, %r4132;
$L__BB0_98:
	shr.u32 	%r2260, %r4122, 5;
	mul.wide.u32 	%rd938, %r2260, 4;
	add.s64 	%rd939, %rd4, %rd938;
	ld.local.u32 	%r2261, [%rd939];
	and.b32  	%r2262, %r4122, 31;
	shr.u32 	%r2263, %r2261, %r2262;
	and.b32  	%r2264, %r2263, 1;
	setp.eq.b32 	%p258, %r2264, 1;
	not.pred 	%p259, %p258;
	@%p259 bra 	$L__BB0_117;
	mul.wide.u32 	%rd940, %r4105, %r4113;
	cvt.u32.u64 	%r2265, %rd940;
	shr.u64 	%rd941, %rd940, 32;
	mul.wide.u32 	%rd942, %r4104, %r4113;
	add.s64 	%rd943, %rd941, %rd942;
	shr.u64 	%rd944, %rd943, 32;
	mul.wide.u32 	%rd945, %r4103, %r4113;
	add.s64 	%rd946, %rd944, %rd945;
	shr.u64 	%rd947, %rd946, 32;
	mul.wide.u32 	%rd948, %r4102, %r4113;
	add.s64 	%rd949, %rd947, %rd948;
	shr.u64 	%rd950, %rd949, 32;
	mul.wide.u32 	%rd951, %r4101, %r4113;
	add.s64 	%rd952, %rd950, %rd951;
	shr.u64 	%rd953, %rd952, 32;
	mul.wide.u32 	%rd954, %r4100, %r4113;
	add.s64 	%rd955, %rd953, %rd954;
	shr.u64 	%rd956, %rd955, 32;
	mul.wide.u32 	%rd957, %r4099, %r4113;
	add.s64 	%rd958, %rd956, %rd957;
	shr.u64 	%rd959, %rd958, 32;
	mul.wide.u32 	%rd960, %r4098, %r4113;
	add.s64 	%rd961, %rd959, %rd960;
	shr.u64 	%rd962, %rd961, 32;
	and.b64  	%rd963, %rd943, 4294967295;
	mul.wide.u32 	%rd964, %r4105, %r4138;
	add.s64 	%rd965, %rd964, %rd963;
	shr.u64 	%rd966, %rd965, 32;
	and.b64  	%rd967, %rd946, 4294967295;
	mul.wide.u32 	%rd968, %r4104, %r4138;
	add.s64 	%rd969, %rd966, %rd967;
	add.s64 	%rd970, %rd969, %rd968;
	shr.u64 	%rd971, %rd970, 32;
	and.b64  	%rd972, %rd949, 4294967295;
	mul.wide.u32 	%rd973, %r4103, %r4138;
	add.s64 	%rd974, %rd971, %rd972;
	add.s64 	%rd975, %rd974, %rd973;
	shr.u64 	%rd976, %rd975, 32;
	and.b64  	%rd977, %rd952, 4294967295;
	mul.wide.u32 	%rd978, %r4102, %r4138;
	add.s64 	%rd979, %rd976, %rd977;
	add.s64 	%rd980, %rd979, %rd978;
	shr.u64 	%rd981, %rd980, 32;
	and.b64  	%rd982, %rd955, 4294967295;
	mul.wide.u32 	%rd983, %r4101, %r4138;
	add.s64 	%rd984, %rd981, %rd982;
	add.s64 	%rd985, %rd984, %rd983;
	shr.u64 	%rd986, %rd985, 32;
	and.b64  	%rd987, %rd958, 4294967295;
	mul.wide.u32 	%rd988, %r4100, %r4138;
	add.s64 	%rd989, %rd986, %rd987;
	add.s64 	%rd990, %rd989, %rd988;
	shr.u64 	%rd991, %rd990, 32;
	and.b64  	%rd992, %rd961, 4294967295;
	mul.wide.u32 	%rd993, %r4099, %r4138;
	add.s64 	%rd994, %rd991, %rd992;
	add.s64 	%rd995, %rd994, %rd993;
	shr.u64 	%rd996, %rd995, 32;
	mul.wide.u32 	%rd997, %r4098, %r4138;
	add.s64 	%rd998, %rd996, %rd962;
	add.s64 	%rd999, %rd998, %rd997;
	shr.u64 	%rd1000, %rd999, 32;
	and.b64  	%rd1001, %rd970, 4294967295;
	mul.wide.u32 	%rd1002, %r4105, %r4137;
	add.s64 	%rd1003, %rd1002, %rd1001;
	shr.u64 	%rd1004, %rd1003, 32;
	and.b64  	%rd1005, %rd975, 4294967295;
	mul.wide.u32 	%rd1006, %r4104, %r4137;
	add.s64 	%rd1007, %rd1004, %rd1005;
	add.s64 	%rd1008, %rd1007, %rd1006;
	shr.u64 	%rd1009, %rd1008, 32;
	and.b64  	%rd1010, %rd980, 4294967295;
	mul.wide.u32 	%rd1011, %r4103, %r4137;
	add.s64 	%rd1012, %rd1009, %rd1010;
	add.s64 	%rd1013, %rd1012, %rd1011;
	shr.u64 	%rd1014, %rd1013, 32;
	and.b64  	%rd1015, %rd985, 4294967295;
	mul.wide.u32 	%rd1016, %r4102, %r4137;
	add.s64 	%rd1017, %rd1014, %rd1015;
	add.s64 	%rd1018, %rd1017, %rd1016;
	shr.u64 	%rd1019, %rd1018, 32;
	and.b64  	%rd1020, %rd990, 4294967295;
	mul.wide.u32 	%rd1021, %r4101, %r4137;
	add.s64 	%rd1022, %rd1019, %rd1020;
	add.s64 	%rd1023, %rd1022, %rd1021;
	shr.u64 	%rd1024, %rd1023, 32;
	and.b64  	%rd1025, %rd995, 4294967295;
	mul.wide.u32 	%rd1026, %r4100, %r4137;
	add.s64 	%rd1027, %rd1024, %rd1025;
	add.s64 	%rd1028, %rd1027, %rd1026;
	shr.u64 	%rd1029, %rd1028, 32;
	and.b64  	%rd1030, %rd999, 4294967295;
	mul.wide.u32 	%rd1031, %r4099, %r4137;
	add.s64 	%rd1032, %rd1029, %rd1030;
	add.s64 	%rd1033, %rd1032, %rd1031;
	shr.u64 	%rd1034, %rd1033, 32;
	mul.wide.u32 	%rd1035, %r4098, %r4137;
	add.s64 	%rd1036, %rd1034, %rd1000;
	add.s64 	%rd1037, %rd1036, %rd1035;
	shr.u64 	%rd1038, %rd1037, 32;
	and.b64  	%rd1039, %rd1008, 4294967295;
	mul.wide.u32 	%rd1040, %r4105, %r4136;
	add.s64 	%rd1041, %rd1040, %rd1039;
	shr.u64 	%rd1042, %rd1041, 32;
	and.b64  	%rd1043, %rd1013, 4294967295;
	mul.wide.u32 	%rd1044, %r4104, %r4136;
	add.s64 	%rd1045, %rd1042, %rd1043;
	add.s64 	%rd1046, %rd1045, %rd1044;
	shr.u64 	%rd1047, %rd1046, 32;
	and.b64  	%rd1048, %rd1018, 4294967295;
	mul.wide.u32 	%rd1049, %r4103, %r4136;
	add.s64 	%rd1050, %rd1047, %rd1048;
	add.s64 	%rd1051, %rd1050, %rd1049;
	shr.u64 	%rd1052, %rd1051, 32;
	and.b64  	%rd1053, %rd1023, 4294967295;
	mul.wide.u32 	%rd1054, %r4102, %r4136;
	add.s64 	%rd1055, %rd1052, %rd1053;
	add.s64 	%rd1056, %rd1055, %rd1054;
	shr.u64 	%rd1057, %rd1056, 32;
	and.b64  	%rd1058, %rd1028, 4294967295;
	mul.wide.u32 	%rd1059, %r4101, %r4136;
	add.s64 	%rd1060, %rd1057, %rd1058;
	add.s64 	%rd1061, %rd1060, %rd1059;
	shr.u64 	%rd1062, %rd1061, 32;
	and.b64  	%rd1063, %rd1033, 4294967295;
	mul.wide.u32 	%rd1064, %r4100, %r4136;
	add.s64 	%rd1065, %rd1062, %rd1063;
	add.s64 	%rd1066, %rd1065, %rd1064;
	shr.u64 	%rd1067, %rd1066, 32;
	and.b64  	%rd1068, %rd1037, 4294967295;
	mul.wide.u32 	%rd1069, %r4099, %r4136;
	add.s64 	%rd1070, %rd1067, %rd1068;
	add.s64 	%rd1071, %rd1070, %rd1069;
	shr.u64 	%rd1072, %rd1071, 32;
	mul.wide.u32 	%rd1073, %r4098, %r4136;
	add.s64 	%rd1074, %rd1072, %rd1038;
	add.s64 	%rd1075, %rd1074, %rd1073;
	shr.u64 	%rd1076, %rd1075, 32;
	and.b64  	%rd1077, %rd1046, 4294967295;
	mul.wide.u32 	%rd1078, %r4105, %r4135;
	add.s64 	%rd1079, %rd1078, %rd1077;
	shr.u64 	%rd1080, %rd1079, 32;
	and.b64  	%rd1081, %rd1051, 4294967295;
	mul.wide.u32 	%rd1082, %r4104, %r4135;
	add.s64 	%rd1083, %rd1080, %rd1081;
	add.s64 	%rd1084, %rd1083, %rd1082;
	shr.u64 	%rd1085, %rd1084, 32;
	and.b64  	%rd1086, %rd1056, 4294967295;
	mul.wide.u32 	%rd1087, %r4103, %r4135;
	add.s64 	%rd1088, %rd1085, %rd1086;
	add.s64 	%rd1089, %rd1088, %rd1087;
	shr.u64 	%rd1090, %rd1089, 32;
	and.b64  	%rd1091, %rd1061, 4294967295;
	mul.wide.u32 	%rd1092, %r4102, %r4135;
	add.s64 	%rd1093, %rd1090, %rd1091;
	add.s64 	%rd1094, %rd1093, %rd1092;
	shr.u64 	%rd1095, %rd1094, 32;
	and.b64  	%rd1096, %rd1066, 4294967295;
	mul.wide.u32 	%rd1097, %r4101, %r4135;
	add.s64 	%rd1098, %rd1095, %rd1096;
	add.s64 	%rd1099, %rd1098, %rd1097;
	shr.u64 	%rd1100, %rd1099, 32;
	and.b64  	%rd1101, %rd1071, 4294967295;
	mul.wide.u32 	%rd1102, %r4100, %r4135;
	add.s64 	%rd1103, %rd1100, %rd1101;
	add.s64 	%rd1104, %rd1103, %rd1102;
	shr.u64 	%rd1105, %rd1104, 32;
	and.b64  	%rd1106, %rd1075, 4294967295;
	mul.wide.u32 	%rd1107, %r4099, %r4135;
	add.s64 	%rd1108, %rd1105, %rd1106;
	add.s64 	%rd1109, %rd1108, %rd1107;
	shr.u64 	%rd1110, %rd1109, 32;
	mul.wide.u32 	%rd1111, %r4098, %r4135;
	add.s64 	%rd1112, %rd1110, %rd1076;
	add.s64 	%rd1113, %rd1112, %rd1111;
	shr.u64 	%rd1114, %rd1113, 32;
	and.b64  	%rd1115, %rd1084, 4294967295;
	mul.wide.u32 	%rd1116, %r4105, %r4134;
	add.s64 	%rd1117, %rd1116, %rd1115;
	shr.u64 	%rd1118, %rd1117, 32;
	and.b64  	%rd1119, %rd1089, 4294967295;
	mul.wide.u32 	%rd1120, %r4104, %r4134;
	add.s64 	%rd1121, %rd1118, %rd1119;
	add.s64 	%rd1122, %rd1121, %rd1120;
	shr.u64 	%rd1123, %rd1122, 32;
	and.b64  	%rd1124, %rd1094, 4294967295;
	mul.wide.u32 	%rd1125, %r4103, %r4134;
	add.s64 	%rd1126, %rd1123, %rd1124;
	add.s64 	%rd1127, %rd1126, %rd1125;
	shr.u64 	%rd1128, %rd1127, 32;
	and.b64  	%rd1129, %rd1099, 4294967295;
	mul.wide.u32 	%rd1130, %r4102, %r4134;
	add.s64 	%rd1131, %rd1128, %rd1129;
	add.s64 	%rd1132, %rd1131, %rd1130;
	shr.u64 	%rd1133, %rd1132, 32;
	and.b64  	%rd1134, %rd1104, 4294967295;
	mul.wide.u32 	%rd1135, %r4101, %r4134;
	add.s64 	%rd1136, %rd1133, %rd1134;
	add.s64 	%rd1137, %rd1136, %rd1135;
	shr.u64 	%rd1138, %rd1137, 32;
	and.b64  	%rd1139, %rd1109, 4294967295;
	mul.wide.u32 	%rd1140, %r4100, %r4134;
	add.s64 	%rd1141, %rd1138, %rd1139;
	add.s64 	%rd1142, %rd1141, %rd1140;
	shr.u64 	%rd1143, %rd1142, 32;
	and.b64  	%rd1144, %rd1113, 4294967295;
	mul.wide.u32 	%rd1145, %r4099, %r4134;
	add.s64 	%rd1146, %rd1143, %rd1144;
	add.s64 	%rd1147, %rd1146, %rd1145;
	shr.u64 	%rd1148, %rd1147, 32;
	mul.wide.u32 	%rd1149, %r4098, %r4134;
	add.s64 	%rd1150, %rd1148, %rd1114;
	add.s64 	%rd1151, %rd1150, %rd1149;
	shr.u64 	%rd1152, %rd1151, 32;
	and.b64  	%rd1153, %rd1122, 4294967295;
	mul.wide.u32 	%rd1154, %r4105, %r4133;
	add.s64 	%rd1155, %rd1154, %rd1153;
	shr.u64 	%rd1156, %rd1155, 32;
	and.b64  	%rd1157, %rd1127, 4294967295;
	mul.wide.u32 	%rd1158, %r4104, %r4133;
	add.s64 	%rd1159, %rd1156, %rd1157;
	add.s64 	%rd1160, %rd1159, %rd1158;
	shr.u64 	%rd1161, %rd1160, 32;
	and.b64  	%rd1162, %rd1132, 4294967295;
	mul.wide.u32 	%rd1163, %r4103, %r4133;
	add.s64 	%rd1164, %rd1161, %rd1162;
	add.s64 	%rd1165, %rd1164, %rd1163;
	shr.u64 	%rd1166, %rd1165, 32;
	and.b64  	%rd1167, %rd1137, 4294967295;
	mul.wide.u32 	%rd1168, %r4102, %r4133;
	add.s64 	%rd1169, %rd1166, %rd1167;
	add.s64 	%rd1170, %rd1169, %rd1168;
	shr.u64 	%rd1171, %rd1170, 32;
	and.b64  	%rd1172, %rd1142, 4294967295;
	mul.wide.u32 	%rd1173, %r4101, %r4133;
	add.s64 	%rd1174, %rd1171, %rd1172;
	add.s64 	%rd1175, %rd1174, %rd1173;
	shr.u64 	%rd1176, %rd1175, 32;
	and.b64  	%rd1177, %rd1147, 4294967295;
	mul.wide.u32 	%rd1178, %r4100, %r4133;
	add.s64 	%rd1179, %rd1176, %rd1177;
	add.s64 	%rd1180, %rd1179, %rd1178;
	shr.u64 	%rd1181, %rd1180, 32;
	and.b64  	%rd1182, %rd1151, 4294967295;
	mul.wide.u32 	%rd1183, %r4099, %r4133;
	add.s64 	%rd1184, %rd1181, %rd1182;
	add.s64 	%rd1185, %rd1184, %rd1183;
	shr.u64 	%rd1186, %rd1185, 32;
	mul.wide.u32 	%rd1187, %r4098, %r4133;
	add.s64 	%rd1188, %rd1186, %rd1152;
	add.s64 	%rd1189, %rd1188, %rd1187;
	shr.u64 	%rd1190, %rd1189, 32;
	and.b64  	%rd1191, %rd1160, 4294967295;
	mul.wide.u32 	%rd1192, %r4105, %r4132;
	add.s64 	%rd1193, %rd1192, %rd1191;
	shr.u64 	%rd1194, %rd1193, 32;
	and.b64  	%rd1195, %rd1165, 4294967295;
	mul.wide.u32 	%rd1196, %r4104, %r4132;
	add.s64 	%rd1197, %rd1194, %rd1195;
	add.s64 	%rd1198, %rd1197, %rd1196;
	shr.u64 	%rd1199, %rd1198, 32;
	and.b64  	%rd1200, %rd1170, 4294967295;
	mul.wide.u32 	%rd1201, %r4103, %r4132;
	add.s64 	%rd1202, %rd1199, %rd1200;
	add.s64 	%rd1203, %rd1202, %rd1201;
	shr.u64 	%rd1204, %rd1203, 32;
	and.b64  	%rd1205, %rd1175, 4294967295;
	mul.wide.u32 	%rd1206, %r4102, %r4132;
	add.s64 	%rd1207, %rd1204, %rd1205;
	add.s64 	%rd1208, %rd1207, %rd1206;
	shr.u64 	%rd1209, %rd1208, 32;
	and.b64  	%rd1210, %rd1180, 4294967295;
	mul.wide.u32 	%rd1211, %r4101, %r4132;
	add.s64 	%rd1212, %rd1209, %rd1210;
	add.s64 	%rd1213, %rd1212, %rd1211;
	shr.u64 	%rd1214, %rd1213, 32;
	and.b64  	%rd1215, %rd1185, 4294967295;
	mul.wide.u32 	%rd1216, %r4100, %r4132;
	add.s64 	%rd1217, %rd1214, %rd1215;
	add.s64 	%rd1218, %rd1217, %rd1216;
	shr.u64 	%rd1219, %rd1218, 32;
	and.b64  	%rd1220, %rd1189, 4294967295;
	mul.wide.u32 	%rd1221, %r4099, %r4132;
	add.s64 	%rd1222, %rd1219, %rd1220;
	add.s64 	%rd1223, %rd1222, %rd1221;
	shr.u64 	%rd1224, %rd1223, 32;
	mul.wide.u32 	%rd1225, %r4098, %r4132;
	add.s64 	%rd1226, %rd1224, %rd1190;
	add.s64 	%rd1227, %rd1226, %rd1225;
	shr.u64 	%rd1228, %rd1227, 32;
	{ .reg .b32 tmp; mov.b64 {tmp, %r2266}, %rd1227; }
	and.b64  	%rd1229, %rd1198, 4294967295;
	mul.lo.s64 	%rd1230, %rd1229, 977;
	cvt.u32.u64 	%r2267, %rd1230;
	shr.u64 	%rd1231, %rd1230, 32;
	and.b64  	%rd1232, %rd1203, 4294967295;
	mad.lo.s64 	%rd1233, %rd1232, 977, %rd1231;
	shr.u64 	%rd1234, %rd1233, 32;
	and.b64  	%rd1235, %rd1208, 4294967295;
	mad.lo.s64 	%rd1236, %rd1235, 977, %rd1234;
	shr.u64 	%rd1237, %rd1236, 32;
	and.b64  	%rd1238, %rd1213, 4294967295;
	mad.lo.s64 	%rd1239, %rd1238, 977, %rd1237;
	shr.u64 	%rd1240, %rd1239, 32;
	and.b64  	%rd1241, %rd1218, 4294967295;
	mad.lo.s64 	%rd1242, %rd1241, 977, %rd1240;
	shr.u64 	%rd1243, %rd1242, 32;
	and.b64  	%rd1244, %rd1223, 4294967295;
	mad.lo.s64 	%rd1245, %rd1244, 977, %rd1243;
	shr.u64 	%rd1246, %rd1245, 32;
	and.b64  	%rd1247, %rd1227, 4294967295;
	mad.lo.s64 	%rd1248, %rd1247, 977, %rd1246;
	shr.u64 	%rd1249, %rd1248, 32;
	mad.lo.s64 	%rd1250, %rd1228, 977, %rd1249;
	{ .reg .b32 tmp; mov.b64 {tmp, %r2268}, %rd1250; }
	add.s32 	%r4131, %r2265, %r2267;
	setp.lt.u32 	%p261, %r4131, %r2265;
	selp.u64 	%rd1251, 1, 0, %p261;
	and.b64  	%rd1252, %rd965, 4294967295;
	and.b64  	%rd1253, %rd1233, 4294967295;
	add.s64 	%rd1254, %rd1252, %rd1251;
	add.s64 	%rd1255, %rd1254, %rd1253;
	shr.u64 	%rd1256, %rd1255, 32;
	and.b64  	%rd1257, %rd1003, 4294967295;
	and.b64  	%rd1258, %rd1236, 4294967295;
	add.s64 	%rd1259, %rd1256, %rd1257;
	add.s64 	%rd1260, %rd1259, %rd1258;
	shr.u64 	%rd1261, %rd1260, 32;
	and.b64  	%rd1262, %rd1041, 4294967295;
	and.b64  	%rd1263, %rd1239, 4294967295;
	add.s64 	%rd1264, %rd1261, %rd1262;
	add.s64 	%rd1265, %rd1264, %rd1263;
	shr.u64 	%rd1266, %rd1265, 32;
	and.b64  	%rd1267, %rd1079, 4294967295;
	and.b64  	%rd1268, %rd1242, 4294967295;
	add.s64 	%rd1269, %rd1266, %rd1267;
	add.s64 	%rd1270, %rd1269, %rd1268;
	shr.u64 	%rd1271, %rd1270, 32;
	and.b64  	%rd1272, %rd1117, 4294967295;
	and.b64  	%rd1273, %rd1245, 4294967295;
	add.s64 	%rd1274, %rd1271, %rd1272;
	add.s64 	%rd1275, %rd1274, %rd1273;
	shr.u64 	%rd1276, %rd1275, 32;
	and.b64  	%rd1277, %rd1155, 4294967295;
	and.b64  	%rd1278, %rd1248, 4294967295;
	add.s64 	%rd1279, %rd1276, %rd1277;
	add.s64 	%rd1280, %rd1279, %rd1278;
	shr.u64 	%rd1281, %rd1280, 32;
	and.b64  	%rd1282, %rd1193, 4294967295;
	and.b64  	%rd1283, %rd1250, 4294967295;
	add.s64 	%rd1284, %rd1281, %rd1282;
	add.s64 	%rd1285, %rd1284, %rd1283;
	{ .reg .b32 tmp; mov.b64 {tmp, %r2269}, %rd1285; }
	add.s32 	%r2270, %r2269, %r2268;
	and.b64  	%rd1286, %rd1255, 4294967295;
	add.s64 	%rd11996, %rd1286, %rd1229;
	shr.u64 	%rd1287, %rd11996, 32;
	and.b64  	%rd1288, %rd1260, 4294967295;
	add.s64 	%rd1289, %rd1287, %rd1288;
	add.s64 	%rd11995, %rd1289, %rd1232;
	shr.u64 	%rd1290, %rd11995, 32;
	and.b64  	%rd1291, %rd1265, 4294967295;
	add.s64 	%rd1292, %rd1290, %rd1291;
	add.s64 	%rd11994, %rd1292, %rd1235;
	shr.u64 	%rd1293, %rd11994, 32;
	and.b64  	%rd1294, %rd1270, 4294967295;
	add.s64 	%rd1295, %rd1293, %rd1294;
	add.s64 	%rd11993, %rd1295, %rd1238;
	shr.u64 	%rd1296, %rd11993, 32;
	and.b64  	%rd1297, %rd1275, 4294967295;
	add.s64 	%rd1298, %rd1296, %rd1297;
	add.s64 	%rd11992, %rd1298, %rd1241;
	shr.u64 	%rd1299, %rd11992, 32;
	and.b64  	%rd1300, %rd1280, 4294967295;
	add.s64 	%rd1301, %rd1299, %rd1300;
	add.s64 	%rd11991, %rd1301, %rd1244;
	shr.u64 	%rd1302, %rd11991, 32;
	and.b64  	%rd1303, %rd1285, 4294967295;
	add.s64 	%rd1304, %rd1302, %rd1303;
	add.s64 	%rd11990, %rd1304, %rd1247;
	{ .reg .b32 tmp; mov.b64 {tmp, %r2271}, %rd11990; }
	add.s32 	%r2272, %r2270, %r2271;
	add.s32 	%r209, %r2272, %r2266;
	setp.eq.s32 	%p262, %r209, 0;
	mov.pred 	%p2361, 0;
	@%p262 bra 	$L__BB0_101;
	cvt.u64.u32 	%rd1305, %r209;
	mul.wide.u32 	%rd1306, %r209, 977;
	cvt.u32.u64 	%r2273, %rd1306;
	shr.u64 	%rd1307, %rd1306, 32;
	add.s64 	%rd1308, %rd1307, %rd1305;
	shr.u64 	%rd1309, %rd1308, 32;
	add.s32 	%r210, %r4131, %r2273;
	setp.lt.u32 	%p263, %r210, %r4131;
	selp.u64 	%rd1310, 1, 0, %p263;
	and.b64  	%rd1311, %rd11996, 4294967295;
	and.b64  	%rd1312, %rd1308, 4294967295;
	add.s64 	%rd1313, %rd1311, %rd1310;
	add.s64 	%rd11996, %rd1313, %rd1312;
	shr.u64 	%rd1314, %rd11996, 32;
	and.b64  	%rd1315, %rd11995, 4294967295;
	add.s64 	%rd1316, %rd1314, %rd1315;
	add.s64 	%rd11995, %rd1316, %rd1309;
	shr.u64 	%rd1317, %rd11995, 32;
	and.b64  	%rd1318, %rd11994, 4294967295;
	add.s64 	%rd11994, %rd1317, %rd1318;
	shr.u64 	%rd1319, %rd11994, 32;
	and.b64  	%rd1320, %rd11993, 4294967295;
	add.s64 	%rd11993, %rd1319, %rd1320;
	shr.u64 	%rd1321, %rd11993, 32;
	and.b64  	%rd1322, %rd11992, 4294967295;
	add.s64 	%rd11992, %rd1321, %rd1322;
	shr.u64 	%rd1323, %rd11992, 32;
	and.b64  	%rd1324, %rd11991, 4294967295;
	add.s64 	%rd11991, %rd1323, %rd1324;
	shr.u64 	%rd1325, %rd11991, 32;
	and.b64  	%rd1326, %rd11990, 4294967295;
	add.s64 	%rd11990, %rd1325, %rd1326;
	setp.gt.u64 	%p2361, %rd11990, 4294967295;
	mov.u32 	%r4131, %r210;
$L__BB0_101:
	cvt.u32.u64 	%r4138, %rd11996;
	cvt.u32.u64 	%r4137, %rd11995;
	cvt.u32.u64 	%r4136, %rd11994;
	cvt.u32.u64 	%r4135, %rd11993;
	cvt.u32.u64 	%r4134, %rd11992;
	cvt.u32.u64 	%r4133, %rd11991;
	cvt.u32.u64 	%r4132, %rd11990;
$L__BB0_102:
	mov.u32 	%r4113, %r4131;
	setp.gt.u32 	%p264, %r4132, %r2082;
	or.pred  	%p265, %p2361, %p264;
	@%p265 bra 	$L__BB0_116;
	setp.lt.u32 	%p266, %r4132, %r2082;
	@%p266 bra 	$L__BB0_117;
	setp.gt.u32 	%p267, %r4133, %r2081;
	@%p267 bra 	$L__BB0_116;
	setp.lt.u32 	%p268, %r4133, %r2081;
	@%p268 bra 	$L__BB0_117;
	setp.gt.u32 	%p269, %r4134, %r2080;
	@%p269 bra 	$L__BB0_116;
	setp.lt.u32 	%p270, %r4134, %r2080;
	@%p270 bra 	$L__BB0_117;
	setp.gt.u32 	%p271, %r4135, %r2079;
	@%p271 bra 	$L__BB0_116;
	setp.lt.u32 	%p272, %r4135, %r2079;
	@%p272 bra 	$L__BB0_117;
	setp.gt.u32 	%p273, %r4136, %r2078;
	@%p273 bra 	$L__BB0_116;
	setp.lt.u32 	%p274, %r4136, %r2078;
	@%p274 bra 	$L__BB0_117;
	setp.gt.u32 	%p275, %r4137, %r2077;
	@%p275 bra 	$L__BB0_116;
	setp.lt.u32 	%p276, %r4137, %r2077;
	@%p276 bra 	$L__BB0_117;
	setp.gt.u32 	%p277, %r4138, %r2076;
	@%p277 bra 	$L__BB0_116;
	setp.lt.u32 	%p278, %r4138, %r2076;
	setp.lt.u32 	%p279, %r4113, %r2075;
	or.pred  	%p280, %p278, %p279;
	@%p280 bra 	$L__BB0_117;
$L__BB0_116:
	sub.s32 	%r4131, %r4113, %r2075;
	setp.lt.u32 	%p282, %r4113, %r2075;
	selp.u32 	%r2274, 1, 0, %p282;
	cvt.u64.u32 	%rd1327, %r4138;
	add.s32 	%r2275, %r2076, %r2274;
	sub.s32 	%r4138, %r4138, %r2275;
	selp.u64 	%rd1328, 1, 0, %p282;
	cvt.u64.u32 	%rd1329, %r2076;
	add.s64 	%rd1330, %rd1329, %rd1328;
	setp.gt.u64 	%p283, %rd1330, %rd1327;
	selp.u32 	%r2276, 1, 0, %p283;
	cvt.u64.u32 	%rd1331, %r4137;
	add.s32 	%r2277, %r2077, %r2276;
	sub.s32 	%r4137, %r4137, %r2277;
	selp.u64 	%rd1332, 1, 0, %p283;
	cvt.u64.u32 	%rd1333, %r2077;
	add.s64 	%rd1334, %rd1333, %rd1332;
	setp.gt.u64 	%p284, %rd1334, %rd1331;
	selp.u32 	%r2278, 1, 0, %p284;
	cvt.u64.u32 	%rd1335, %r4136;
	add.s32 	%r2279, %r2078, %r2278;
	sub.s32 	%r4136, %r4136, %r2279;
	selp.u64 	%rd1336, 1, 0, %p284;
	cvt.u64.u32 	%rd1337, %r2078;
	add.s64 	%rd1338, %rd1337, %rd1336;
	setp.gt.u64 	%p285, %rd1338, %rd1335;
	selp.u32 	%r2280, 1, 0, %p285;
	cvt.u64.u32 	%rd1339, %r4135;
	add.s32 	%r2281, %r2079, %r2280;
	sub.s32 	%r4135, %r4135, %r2281;
	selp.u64 	%rd1340, 1, 0, %p285;
	cvt.u64.u32 	%rd1341, %r2079;
	add.s64 	%rd1342, %rd1341, %rd1340;
	setp.gt.u64 	%p286, %rd1342, %rd1339;
	selp.u32 	%r2282, 1, 0, %p286;
	cvt.u64.u32 	%rd1343, %r4134;
	add.s32 	%r2283, %r2080, %r2282;
	sub.s32 	%r4134, %r4134, %r2283;
	selp.u64 	%rd1344, 1, 0, %p286;
	cvt.u64.u32 	%rd1345, %r2080;
	add.s64 	%rd1346, %rd1345, %rd1344;
	setp.gt.u64 	%p287, %rd1346, %rd1343;
	selp.u32 	%r2284, 1, 0, %p287;
	cvt.u64.u32 	%rd1347, %r4133;
	add.s32 	%r2285, %r2081, %r2284;
	sub.s32 	%r4133, %r4133, %r2285;
	selp.u64 	%rd1348, 1, 0, %p287;
	cvt.u64.u32 	%rd1349, %r2081;
	add.s64 	%rd1350, %rd1349, %rd1348;
	setp.gt.u64 	%p288, %rd1350, %rd1347;
	selp.u32 	%r2286, 1, 0, %p288;
	add.s32 	%r2287, %r2082, %r2286;
	sub.s32 	%r4132, %r4132, %r2287;
	mov.pred 	%p2361, 0;
	bra.uni 	$L__BB0_102;
$L__BB0_117:
	mul.wide.u32 	%rd1351, %r4105, %r4105;
	cvt.u32.u64 	%r2288, %rd1351;
	shr.u64 	%rd1352, %rd1351, 32;
	mul.wide.u32 	%rd1353, %r4104, %r4105;
	add.s64 	%rd1354, %rd1352, %rd1353;
	shr.u64 	%rd1355, %rd1354, 32;
	mul.wide.u32 	%rd1356, %r4103, %r4105;
	add.s64 	%rd1357, %rd1355, %rd1356;
	shr.u64 	%rd1358, %rd1357, 32;
	mul.wide.u32 	%rd1359, %r4102, %r4105;
	add.s64 	%rd1360, %rd1358, %rd1359;
	shr.u64 	%rd1361, %rd1360, 32;
	mul.wide.u32 	%rd1362, %r4101, %r4105;
	add.s64 	%rd1363, %rd1361, %rd1362;
	shr.u64 	%rd1364, %rd1363, 32;
	mul.wide.u32 	%rd1365, %r4100, %r4105;
	add.s64 	%rd1366, %rd1364, %rd1365;
	shr.u64 	%rd1367, %rd1366, 32;
	mul.wide.u32 	%rd1368, %r4099, %r4105;
	add.s64 	%rd1369, %rd1367, %rd1368;
	shr.u64 	%rd1370, %rd1369, 32;
	mul.wide.u32 	%rd1371, %r4098, %r4105;
	add.s64 	%rd1372, %rd1370, %rd1371;
	shr.u64 	%rd1373, %rd1372, 32;
	and.b64  	%rd1374, %rd1354, 4294967295;
	add.s64 	%rd1375, %rd1353, %rd1374;
	shr.u64 	%rd1376, %rd1375, 32;
	and.b64  	%rd1377, %rd1357, 4294967295;
	mul.wide.u32 	%rd1378, %r4104, %r4104;
	add.s64 	%rd1379, %rd1376, %rd1377;
	add.s64 	%rd1380, %rd1379, %rd1378;
	shr.u64 	%rd1381, %rd1380, 32;
	and.b64  	%rd1382, %rd1360, 4294967295;
	mul.wide.u32 	%rd1383, %r4103, %r4104;
	add.s64 	%rd1384, %rd1381, %rd1382;
	add.s64 	%rd1385, %rd1384, %rd1383;
	shr.u64 	%rd1386, %rd1385, 32;
	and.b64  	%rd1387, %rd1363, 4294967295;
	mul.wide.u32 	%rd1388, %r4102, %r4104;
	add.s64 	%rd1389, %rd1386, %rd1387;
	add.s64 	%rd1390, %rd1389, %rd1388;
	shr.u64 	%rd1391, %rd1390, 32;
	and.b64  	%rd1392, %rd1366, 4294967295;
	mul.wide.u32 	%rd1393, %r4101, %r4104;
	add.s64 	%rd1394, %rd1391, %rd1392;
	add.s64 	%rd1395, %rd1394, %rd1393;
	shr.u64 	%rd1396, %rd1395, 32;
	and.b64  	%rd1397, %rd1369, 4294967295;
	mul.wide.u32 	%rd1398, %r4100, %r4104;
	add.s64 	%rd1399, %rd1396, %rd1397;
	add.s64 	%rd1400, %rd1399, %rd1398;
	shr.u64 	%rd1401, %rd1400, 32;
	and.b64  	%rd1402, %rd1372, 4294967295;
	mul.wide.u32 	%rd1403, %r4099, %r4104;
	add.s64 	%rd1404, %rd1401, %rd1402;
	add.s64 	%rd1405, %rd1404, %rd1403;
	shr.u64 	%rd1406, %rd1405, 32;
	mul.wide.u32 	%rd1407, %r4098, %r4104;
	add.s64 	%rd1408, %rd1406, %rd1373;
	add.s64 	%rd1409, %rd1408, %rd1407;
	shr.u64 	%rd1410, %rd1409, 32;
	and.b64  	%rd1411, %rd1380, 4294967295;
	add.s64 	%rd1412, %rd1356, %rd1411;
	shr.u64 	%rd1413, %rd1412, 32;
	and.b64  	%rd1414, %rd1385, 4294967295;
	add.s64 	%rd1415, %rd1413, %rd1414;
	add.s64 	%rd1416, %rd1415, %rd1383;
	shr.u64 	%rd1417, %rd1416, 32;
	and.b64  	%rd1418, %rd1390, 4294967295;
	mul.wide.u32 	%rd1419, %r4103, %r4103;
	add.s64 	%rd1420, %rd1417, %rd1418;
	add.s64 	%rd1421, %rd1420, %rd1419;
	shr.u64 	%rd1422, %rd1421, 32;
	and.b64  	%rd1423, %rd1395, 4294967295;
	mul.wide.u32 	%rd1424, %r4102, %r4103;
	add.s64 	%rd1425, %rd1422, %rd1423;
	add.s64 	%rd1426, %rd1425, %rd1424;
	shr.u64 	%rd1427, %rd1426, 32;
	and.b64  	%rd1428, %rd1400, 4294967295;
	mul.wide.u32 	%rd1429, %r4101, %r4103;
	add.s64 	%rd1430, %rd1427, %rd1428;
	add.s64 	%rd1431, %rd1430, %rd1429;
	shr.u64 	%rd1432, %rd1431, 32;
	and.b64  	%rd1433, %rd1405, 4294967295;
	mul.wide.u32 	%rd1434, %r4100, %r4103;
	add.s64 	%rd1435, %rd1432, %rd1433;
	add.s64 	%rd1436, %rd1435, %rd1434;
	shr.u64 	%rd1437, %rd1436, 32;
	and.b64  	%rd1438, %rd1409, 4294967295;
	mul.wide.u32 	%rd1439, %r4099, %r4103;
	add.s64 	%rd1440, %rd1437, %rd1438;
	add.s64 	%rd1441, %rd1440, %rd1439;
	shr.u64 	%rd1442, %rd1441, 32;
	mul.wide.u32 	%rd1443, %r4098, %r4103;
	add.s64 	%rd1444, %rd1442, %rd1410;
	add.s64 	%rd1445, %rd1444, %rd1443;
	shr.u64 	%rd1446, %rd1445, 32;
	and.b64  	%rd1447, %rd1416, 4294967295;
	add.s64 	%rd1448, %rd1359, %rd1447;
	shr.u64 	%rd1449, %rd1448, 32;
	and.b64  	%rd1450, %rd1421, 4294967295;
	add.s64 	%rd1451, %rd1449, %rd1450;
	add.s64 	%rd1452, %rd1451, %rd1388;
	shr.u64 	%rd1453, %rd1452, 32;
	and.b64  	%rd1454, %rd1426, 4294967295;
	add.s64 	%rd1455, %rd1453, %rd1454;
	add.s64 	%rd1456, %rd1455, %rd1424;
	shr.u64 	%rd1457, %rd1456, 32;
	and.b64  	%rd1458, %rd1431, 4294967295;
	mul.wide.u32 	%rd1459, %r4102, %r4102;
	add.s64 	%rd1460, %rd1457, %rd1458;
	add.s64 	%rd1461, %rd1460, %rd1459;
	shr.u64 	%rd1462, %rd1461, 32;
	and.b64  	%rd1463, %rd1436, 4294967295;
	mul.wide.u32 	%rd1464, %r4101, %r4102;
	add.s64 	%rd1465, %rd1462, %rd1463;
	add.s64 	%rd1466, %rd1465, %rd1464;
	shr.u64 	%rd1467, %rd1466, 32;
	and.b64  	%rd1468, %rd1441, 4294967295;
	mul.wide.u32 	%rd1469, %r4100, %r4102;
	add.s64 	%rd1470, %rd1467, %rd1468;
	add.s64 	%rd1471, %rd1470, %rd1469;
	shr.u64 	%rd1472, %rd1471, 32;
	and.b64  	%rd1473, %rd1445, 4294967295;
	mul.wide.u32 	%rd1474, %r4099, %r4102;
	add.s64 	%rd1475, %rd1472, %rd1473;
	add.s64 	%rd1476, %rd1475, %rd1474;
	shr.u64 	%rd1477, %rd1476, 32;
	mul.wide.u32 	%rd1478, %r4098, %r4102;
	add.s64 	%rd1479, %rd1477, %rd1446;
	add.s64 	%rd1480, %rd1479, %rd1478;
	shr.u64 	%rd1481, %rd1480, 32;
	and.b64  	%rd1482, %rd1452, 4294967295;
	add.s64 	%rd1483, %rd1362, %rd1482;
	shr.u64 	%rd1484, %rd1483, 32;
	and.b64  	%rd1485, %rd1456, 4294967295;
	add.s64 	%rd1486, %rd1484, %rd1485;
	add.s64 	%rd1487, %rd1486, %rd1393;
	shr.u64 	%rd1488, %rd1487, 32;
	and.b64  	%rd1489, %rd1461, 4294967295;
	add.s64 	%rd1490, %rd1488, %rd1489;
	add.s64 	%rd1491, %rd1490, %rd1429;
	shr.u64 	%rd1492, %rd1491, 32;
	and.b64  	%rd1493, %rd1466, 4294967295;
	add.s64 	%rd1494, %rd1492, %rd1493;
	add.s64 	%rd1495, %rd1494, %rd1464;
	shr.u64 	%rd1496, %rd1495, 32;
	and.b64  	%rd1497, %rd1471, 4294967295;
	mul.wide.u32 	%rd1498, %r4101, %r4101;
	add.s64 	%rd1499, %rd1496, %rd1497;
	add.s64 	%rd1500, %rd1499, %rd1498;
	shr.u64 	%rd1501, %rd1500, 32;
	and.b64  	%rd1502, %rd1476, 4294967295;
	mul.wide.u32 	%rd1503, %r4100, %r4101;
	add.s64 	%rd1504, %rd1501, %rd1502;
	add.s64 	%rd1505, %rd1504, %rd1503;
	shr.u64 	%rd1506, %rd1505, 32;
	and.b64  	%rd1507, %rd1480, 4294967295;
	mul.wide.u32 	%rd1508, %r4099, %r4101;
	add.s64 	%rd1509, %rd1506, %rd1507;
	add.s64 	%rd1510, %rd1509, %rd1508;
	shr.u64 	%rd1511, %rd1510, 32;
	mul.wide.u32 	%rd1512, %r4098, %r4101;
	add.s64 	%rd1513, %rd1511, %rd1481;
	add.s64 	%rd1514, %rd1513, %rd1512;
	shr.u64 	%rd1515, %rd1514, 32;
	and.b64  	%rd1516, %rd1487, 4294967295;
	add.s64 	%rd1517, %rd1365, %rd1516;
	shr.u64 	%rd1518, %rd1517, 32;
	and.b64  	%rd1519, %rd1491, 4294967295;
	add.s64 	%rd1520, %rd1518, %rd1519;
	add.s64 	%rd1521, %rd1520, %rd1398;
	shr.u64 	%rd1522, %rd1521, 32;
	and.b64  	%rd1523, %rd1495, 4294967295;
	add.s64 	%rd1524, %rd1522, %rd1523;
	add.s64 	%rd1525, %rd1524, %rd1434;
	shr.u64 	%rd1526, %rd1525, 32;
	and.b64  	%rd1527, %rd1500, 4294967295;
	add.s64 	%rd1528, %rd1526, %rd1527;
	add.s64 	%rd1529, %rd1528, %rd1469;
	shr.u64 	%rd1530, %rd1529, 32;
	and.b64  	%rd1531, %rd1505, 4294967295;
	add.s64 	%rd1532, %rd1530, %rd1531;
	add.s64 	%rd1533, %rd1532, %rd1503;
	shr.u64 	%rd1534, %rd1533, 32;
	and.b64  	%rd1535, %rd1510, 4294967295;
	mul.wide.u32 	%rd1536, %r4100, %r4100;
	add.s64 	%rd1537, %rd1534, %rd1535;
	add.s64 	%rd1538, %rd1537, %rd1536;
	shr.u64 	%rd1539, %rd1538, 32;
	and.b64  	%rd1540, %rd1514, 4294967295;
	mul.wide.u32 	%rd1541, %r4099, %r4100;
	add.s64 	%rd1542, %rd1539, %rd1540;
	add.s64 	%rd1543, %rd1542, %rd1541;
	shr.u64 	%rd1544, %rd1543, 32;
	mul.wide.u32 	%rd1545, %r4098, %r4100;
	add.s64 	%rd1546, %rd1544, %rd1515;
	add.s64 	%rd1547, %rd1546, %rd1545;
	shr.u64 	%rd1548, %rd1547, 32;
	and.b64  	%rd1549, %rd1521, 4294967295;
	add.s64 	%rd1550, %rd1368, %rd1549;
	shr.u64 	%rd1551, %rd1550, 32;
	and.b64  	%rd1552, %rd1525, 4294967295;
	add.s64 	%rd1553, %rd1551, %rd1552;
	add.s64 	%rd1554, %rd1553, %rd1403;
	shr.u64 	%rd1555, %rd1554, 32;
	and.b64  	%rd1556, %rd1529, 4294967295;
	add.s64 	%rd1557, %rd1555, %rd1556;
	add.s64 	%rd1558, %rd1557, %rd1439;
	shr.u64 	%rd1559, %rd1558, 32;
	and.b64  	%rd1560, %rd1533, 4294967295;
	add.s64 	%rd1561, %rd1559, %rd1560;
	add.s64 	%rd1562, %rd1561, %rd1474;
	shr.u64 	%rd1563, %rd1562, 32;
	and.b64  	%rd1564, %rd1538, 4294967295;
	add.s64 	%rd1565, %rd1563, %rd1564;
	add.s64 	%rd1566, %rd1565, %rd1508;
	shr.u64 	%rd1567, %rd1566, 32;
	and.b64  	%rd1568, %rd1543, 4294967295;
	add.s64 	%rd1569, %rd1567, %rd1568;
	add.s64 	%rd1570, %rd1569, %rd1541;
	shr.u64 	%rd1571, %rd1570, 32;
	and.b64  	%rd1572, %rd1547, 4294967295;
	mul.wide.u32 	%rd1573, %r4099, %r4099;
	add.s64 	%rd1574, %rd1571, %rd1572;
	add.s64 	%rd1575, %rd1574, %rd1573;
	shr.u64 	%rd1576, %rd1575, 32;
	mul.wide.u32 	%rd1577, %r4098, %r4099;
	add.s64 	%rd1578, %rd1576, %rd1548;
	add.s64 	%rd1579, %rd1578, %rd1577;
	shr.u64 	%rd1580, %rd1579, 32;
	and.b64  	%rd1581, %rd1554, 4294967295;
	add.s64 	%rd1582, %rd1371, %rd1581;
	shr.u64 	%rd1583, %rd1582, 32;
	and.b64  	%rd1584, %rd1558, 4294967295;
	add.s64 	%rd1585, %rd1583, %rd1584;
	add.s64 	%rd1586, %rd1585, %rd1407;
	shr.u64 	%rd1587, %rd1586, 32;
	and.b64  	%rd1588, %rd1562, 4294967295;
	add.s64 	%rd1589, %rd1587, %rd1588;
	add.s64 	%rd1590, %rd1589, %rd1443;
	shr.u64 	%rd1591, %rd1590, 32;
	and.b64  	%rd1592, %rd1566, 4294967295;
	add.s64 	%rd1593, %rd1591, %rd1592;
	add.s64 	%rd1594, %rd1593, %rd1478;
	shr.u64 	%rd1595, %rd1594, 32;
	and.b64  	%rd1596, %rd1570, 4294967295;
	add.s64 	%rd1597, %rd1595, %rd1596;
	add.s64 	%rd1598, %rd1597, %rd1512;
	shr.u64 	%rd1599, %rd1598, 32;
	and.b64  	%rd1600, %rd1575, 4294967295;
	add.s64 	%rd1601, %rd1599, %rd1600;
	add.s64 	%rd1602, %rd1601, %rd1545;
	shr.u64 	%rd1603, %rd1602, 32;
	and.b64  	%rd1604, %rd1579, 4294967295;
	add.s64 	%rd1605, %rd1603, %rd1604;
	add.s64 	%rd1606, %rd1605, %rd1577;
	shr.u64 	%rd1607, %rd1606, 32;
	mul.wide.u32 	%rd1608, %r4098, %r4098;
	add.s64 	%rd1609, %rd1607, %rd1580;
	add.s64 	%rd1610, %rd1609, %rd1608;
	shr.u64 	%rd1611, %rd1610, 32;
	{ .reg .b32 tmp; mov.b64 {tmp, %r2289}, %rd1610; }
	and.b64  	%rd1612, %rd1586, 4294967295;
	mul.lo.s64 	%rd1613, %rd1612, 977;
	cvt.u32.u64 	%r2290, %rd1613;
	shr.u64 	%rd1614, %rd1613, 32;
	and.b64  	%rd1615, %rd1590, 4294967295;
	mad.lo.s64 	%rd1616, %rd1615, 977, %rd1614;
	shr.u64 	%rd1617, %rd1616, 32;
	and.b64  	%rd1618, %rd1594, 4294967295;
	mad.lo.s64 	%rd1619, %rd1618, 977, %rd1617;
	shr.u64 	%rd1620, %rd1619, 32;
	and.b64  	%rd1621, %rd1598, 4294967295;
	mad.lo.s64 	%rd1622, %rd1621, 977, %rd1620;
	shr.u64 	%rd1623, %rd1622, 32;
	and.b64  	%rd1624, %rd1602, 4294967295;
	mad.lo.s64 	%rd1625, %rd1624, 977, %rd1623;
	shr.u64 	%rd1626, %rd1625, 32;
	and.b64  	%rd1627, %rd1606, 4294967295;
	mad.lo.s64 	%rd1628, %rd1627, 977, %rd1626;
	shr.u64 	%rd1629, %rd1628, 32;
	and.b64  	%rd1630, %rd1610, 4294967295;
	mad.lo.s64 	%rd1631, %rd1630, 977, %rd1629;
	shr.u64 	%rd1632, %rd1631, 32;
	mad.lo.s64 	%rd1633, %rd1611, 977, %rd1632;
	{ .reg .b32 tmp; mov.b64 {tmp, %r2291}, %rd1633; }
	add.s32 	%r4148, %r2288, %r2290;
	setp.lt.u32 	%p290, %r4148, %r2288;
	selp.u64 	%rd1634, 1, 0, %p290;
	and.b64  	%rd1635, %rd1375, 4294967295;
	and.b64  	%rd1636, %rd1616, 4294967295;
	add.s64 	%rd1637, %rd1635, %rd1634;
	add.s64 	%rd1638, %rd1637, %rd1636;
	shr.u64 	%rd1639, %rd1638, 32;
	and.b64  	%rd1640, %rd1412, 4294967295;
	and.b64  	%rd1641, %rd1619, 4294967295;
	add.s64 	%rd1642, %rd1639, %rd1640;
	add.s64 	%rd1643, %rd1642, %rd1641;
	shr.u64 	%rd1644, %rd1643, 32;
	and.b64  	%rd1645, %rd1448, 4294967295;
	and.b64  	%rd1646, %rd1622, 4294967295;
	add.s64 	%rd1647, %rd1644, %rd1645;
	add.s64 	%rd1648, %rd1647, %rd1646;
	shr.u64 	%rd1649, %rd1648, 32;
	and.b64  	%rd1650, %rd1483, 4294967295;
	and.b64  	%rd1651, %rd1625, 4294967295;
	add.s64 	%rd1652, %rd1649, %rd1650;
	add.s64 	%rd1653, %rd1652, %rd1651;
	shr.u64 	%rd1654, %rd1653, 32;
	and.b64  	%rd1655, %rd1517, 4294967295;
	and.b64  	%rd1656, %rd1628, 4294967295;
	add.s64 	%rd1657, %rd1654, %rd1655;
	add.s64 	%rd1658, %rd1657, %rd1656;
	shr.u64 	%rd1659, %rd1658, 32;
	and.b64  	%rd1660, %rd1550, 4294967295;
	and.b64  	%rd1661, %rd1631, 4294967295;
	add.s64 	%rd1662, %rd1659, %rd1660;
	add.s64 	%rd1663, %rd1662, %rd1661;
	shr.u64 	%rd1664, %rd1663, 32;
	and.b64  	%rd1665, %rd1582, 4294967295;
	and.b64  	%rd1666, %rd1633, 4294967295;
	add.s64 	%rd1667, %rd1664, %rd1665;
	add.s64 	%rd1668, %rd1667, %rd1666;
	{ .reg .b32 tmp; mov.b64 {tmp, %r2292}, %rd1668; }
	add.s32 	%r2293, %r2292, %r2291;
	and.b64  	%rd1669, %rd1638, 4294967295;
	add.s64 	%rd12003, %rd1669, %rd1612;
	shr.u64 	%rd1670, %rd12003, 32;
	and.b64  	%rd1671, %rd1643, 4294967295;
	add.s64 	%rd1672, %rd1670, %rd1671;
	add.s64 	%rd12002, %rd1672, %rd1615;
	shr.u64 	%rd1673, %rd12002, 32;
	and.b64  	%rd1674, %rd1648, 4294967295;
	add.s64 	%rd1675, %rd1673, %rd1674;
	add.s64 	%rd12001, %rd1675, %rd1618;
	shr.u64 	%rd1676, %rd12001, 32;
	and.b64  	%rd1677, %rd1653, 4294967295;
	add.s64 	%rd1678, %rd1676, %rd1677;
	add.s64 	%rd12000, %rd1678, %rd1621;
	shr.u64 	%rd1679, %rd12000, 32;
	and.b64  	%rd1680, %rd1658, 4294967295;
	add.s64 	%rd1681, %rd1679, %rd1680;
	add.s64 	%rd11999, %rd1681, %rd1624;
	shr.u64 	%rd1682, %rd11999, 32;
	and.b64  	%rd1683, %rd1663, 4294967295;
	add.s64 	%rd1684, %rd1682, %rd1683;
	add.s64 	%rd11998, %rd1684, %rd1627;
	shr.u64 	%rd1685, %rd11998, 32;
	and.b64  	%rd1686, %rd1668, 4294967295;
	add.s64 	%rd1687, %rd1685, %rd1686;
	add.s64 	%rd11997, %rd1687, %rd1630;
	{ .reg .b32 tmp; mov.b64 {tmp, %r2294}, %rd11997; }
	add.s32 	%r2295, %r2293, %r2294;
	add.s32 	%r252, %r2295, %r2289;
	setp.eq.s32 	%p291, %r252, 0;
	mov.pred 	%p2363, 0;
	@%p291 bra 	$L__BB0_119;
	cvt.u64.u32 	%rd1688, %r252;
	mul.wide.u32 	%rd1689, %r252, 977;
	cvt.u32.u64 	%r2296, %rd1689;
	shr.u64 	%rd1690, %rd1689, 32;
	add.s64 	%rd1691, %rd1690, %rd1688;
	shr.u64 	%rd1692, %rd1691, 32;
	add.s32 	%r253, %r4148, %r2296;
	setp.lt.u32 	%p292, %r253, %r4148;
	selp.u64 	%rd1693, 1, 0, %p292;
	and.b64  	%rd1694, %rd12003, 4294967295;
	and.b64  	%rd1695, %rd1691, 4294967295;
	add.s64 	%rd1696, %rd1694, %rd1693;
	add.s64 	%rd12003, %rd1696, %rd1695;
	shr.u64 	%rd1697, %rd12003, 32;
	and.b64  	%rd1698, %rd12002, 4294967295;
	add.s64 	%rd1699, %rd1697, %rd1698;
	add.s64 	%rd12002, %rd1699, %rd1692;
	shr.u64 	%rd1700, %rd12002, 32;
	and.b64  	%rd1701, %rd12001, 4294967295;
	add.s64 	%rd12001, %rd1700, %rd1701;
	shr.u64 	%rd1702, %rd12001, 32;
	and.b64  	%rd1703, %rd12000, 4294967295;
	add.s64 	%rd12000, %rd1702, %rd1703;
	shr.u64 	%rd1704, %rd12000, 32;
	and.b64  	%rd1705, %rd11999, 4294967295;
	add.s64 	%rd11999, %rd1704, %rd1705;
	shr.u64 	%rd1706, %rd11999, 32;
	and.b64  	%rd1707, %rd11998, 4294967295;
	add.s64 	%rd11998, %rd1706, %rd1707;
	shr.u64 	%rd1708, %rd11998, 32;
	and.b64  	%rd1709, %rd11997, 4294967295;
	add.s64 	%rd11997, %rd1708, %rd1709;
	setp.gt.u64 	%p2363, %rd11997, 4294967295;
	mov.u32 	%r4148, %r253;
$L__BB0_119:
	cvt.u32.u64 	%r4104, %rd12003;
	cvt.u32.u64 	%r4103, %rd12002;
	cvt.u32.u64 	%r4102, %rd12001;
	cvt.u32.u64 	%r4101, %rd12000;
	cvt.u32.u64 	%r4100, %rd11999;
	cvt.u32.u64 	%r4099, %rd11998;
	cvt.u32.u64 	%r4098, %rd11997;
$L__BB0_120:
	mov.u32 	%r4105, %r4148;
	setp.gt.u32 	%p293, %r4098, %r2082;
	or.pred  	%p294, %p2363, %p293;
	@%p294 bra 	$L__BB0_134;
	setp.lt.u32 	%p295, %r4098, %r2082;
	@%p295 bra 	$L__BB0_135;
	setp.gt.u32 	%p296, %r4099, %r2081;
	@%p296 bra 	$L__BB0_134;
	setp.lt.u32 	%p297, %r4099, %r2081;
	@%p297 bra 	$L__BB0_135;
	setp.gt.u32 	%p298, %r4100, %r2080;
	@%p298 bra 	$L__BB0_134;
	setp.lt.u32 	%p299, %r4100, %r2080;
	@%p299 bra 	$L__BB0_135;
	setp.gt.u32 	%p300, %r4101, %r2079;
	@%p300 bra 	$L__BB0_134;
	setp.lt.u32 	%p301, %r4101, %r2079;
	@%p301 bra 	$L__BB0_135;
	setp.gt.u32 	%p302, %r4102, %r2078;
	@%p302 bra 	$L__BB0_134;
	setp.lt.u32 	%p303, %r4102, %r2078;
	@%p303 bra 	$L__BB0_135;
	setp.gt.u32 	%p304, %r4103, %r2077;
	@%p304 bra 	$L__BB0_134;
	setp.lt.u32 	%p305, %r4103, %r2077;
	@%p305 bra 	$L__BB0_135;
	setp.gt.u32 	%p306, %r4104, %r2076;
	@%p306 bra 	$L__BB0_134;
	setp.lt.u32 	%p307, %r4104, %r2076;
	setp.lt.u32 	%p308, %r4105, %r2075;
	or.pred  	%p309, %p307, %p308;
	@%p309 bra 	$L__BB0_135;
$L__BB0_134:
	sub.s32 	%r4148, %r4105, %r2075;
	setp.lt.u32 	%p1217, %r4105, %r2075;
	selp.u32 	%r3045, 1, 0, %p1217;
	cvt.u64.u32 	%rd6340, %r4104;
	add.s32 	%r3046, %r2076, %r3045;
	sub.s32 	%r4104, %r4104, %r3046;
	selp.u64 	%rd6341, 1, 0, %p1217;
	cvt.u64.u32 	%rd6342, %r2076;
	add.s64 	%rd6343, %rd6342, %rd6341;
	setp.gt.u64 	%p1218, %rd6343, %rd6340;
	selp.u32 	%r3047, 1, 0, %p1218;
	cvt.u64.u32 	%rd6344, %r4103;
	add.s32 	%r3048, %r2077, %r3047;
	sub.s32 	%r4103, %r4103, %r3048;
	selp.u64 	%rd6345, 1, 0, %p1218;
	cvt.u64.u32 	%rd6346, %r2077;
	add.s64 	%rd6347, %rd6346, %rd6345;
	setp.gt.u64 	%p1219, %rd6347, %rd6344;
	selp.u32 	%r3049, 1, 0, %p1219;
	cvt.u64.u32 	%rd6348, %r4102;
	add.s32 	%r3050, %r2078, %r3049;
	sub.s32 	%r4102, %r4102, %r3050;
	selp.u64 	%rd6349, 1, 0, %p1219;
	cvt.u64.u32 	%rd6350, %r2078;
	add.s64 	%rd6351, %rd6350, %rd6349;
	setp.gt.u64 	%p1220, %rd6351, %rd6348;
	selp.u32 	%r3051, 1, 0, %p1220;
	cvt.u64.u32 	%rd6352, %r4101;
	add.s32 	%r3052, %r2079, %r3051;
	sub.s32 	%r4101, %r4101, %r3052;
	selp.u64 	%rd6353, 1, 0, %p1220;
	cvt.u64.u32 	%rd6354, %r2079;
	add.s64 	%rd6355, %rd6354, %rd6353;
	setp.gt.u64 	%p1221, %rd6355, %rd6352;
	selp.u32 	%r3053, 1, 0, %p1221;
	cvt.u64.u32 	%rd6356, %r4100;
	add.s32 	%r3054, %r2080, %r3053;
	sub.s32 	%r4100, %r4100, %r3054;
	selp.u64 	%rd6357, 1, 0, %p1221;
	cvt.u64.u32 	%rd6358, %r2080;
	add.s64 	%rd6359, %rd6358, %rd6357;
	setp.gt.u64 	%p1222, %rd6359, %rd6356;
	selp.u32 	%r3055, 1, 0, %p1222;
	cvt.u64.u32 	%rd6360, %r4099;
	add.s32 	%r3056, %r2081, %r3055;
	sub.s32 	%r4099, %r4099, %r3056;
	selp.u64 	%rd6361, 1, 0, %p1222;
	cvt.u64.u32 	%rd6362, %r2081;
	add.s64 	%rd6363, %rd6362, %rd6361;
	setp.gt.u64 	%p1223, %rd6363, %rd6360;
	selp.u32 	%r3057, 1, 0, %p1223;
	add.s32 	%r3058, %r2082, %r3057;
	sub.s32 	%r4098, %r4098, %r3058;
	mov.pred 	%p2363, 0;
	bra.uni 	$L__BB0_120;
$L__BB0_135:
	add.s32 	%r4122, %r4122, 1;
	setp.ne.s32 	%p310, %r4122, 256;
	@%p310 bra 	$L__BB0_98;
	mul.wide.u32 	%rd1710, %r4113, %r4089;
	cvt.u32.u64 	%r2297, %rd1710;
	shr.u64 	%rd1711, %rd1710, 32;
	mul.wide.u32 	%rd1712, %r4138, %r4089;
	add.s64 	%rd1713, %rd1711, %rd1712;
	shr.u64 	%rd1714, %rd1713, 32;
	mul.wide.u32 	%rd1715, %r4137, %r4089;
	add.s64 	%rd1716, %rd1714, %rd1715;
	shr.u64 	%rd1717, %rd1716, 32;
	mul.wide.u32 	%rd1718, %r4136, %r4089;
	add.s64 	%rd1719, %rd1717, %rd1718;
	shr.u64 	%rd1720, %rd1719, 32;
	mul.wide.u32 	%rd1721, %r4135, %r4089;
	add.s64 	%rd1722, %rd1720, %rd1721;
	shr.u64 	%rd1723, %rd1722, 32;
	mul.wide.u32 	%rd1724, %r4134, %r4089;
	add.s64 	%rd1725, %rd1723, %rd1724;
	shr.u64 	%rd1726, %rd1725, 32;
	mul.wide.u32 	%rd1727, %r4133, %r4089;
	add.s64 	%rd1728, %rd1726, %rd1727;
	shr.u64 	%rd1729, %rd1728, 32;
	mul.wide.u32 	%rd1730, %r4132, %r4089;
	add.s64 	%rd1731, %rd1729, %rd1730;
	shr.u64 	%rd1732, %rd1731, 32;
	and.b64  	%rd1733, %rd1713, 4294967295;
	mul.wide.u32 	%rd1734, %r4113, %r4088;
	add.s64 	%rd1735, %rd1734, %rd1733;
	shr.u64 	%rd1736, %rd1735, 32;
	and.b64  	%rd1737, %rd1716, 4294967295;
	mul.wide.u32 	%rd1738, %r4138, %r4088;
	add.s64 	%rd1739, %rd1736, %rd1737;
	add.s64 	%rd1740, %rd1739, %rd1738;
	shr.u64 	%rd1741, %rd1740, 32;
	and.b64  	%rd1742, %rd1719, 4294967295;
	mul.wide.u32 	%rd1743, %r4137, %r4088;
	add.s64 	%rd1744, %rd1741, %rd1742;
	add.s64 	%rd1745, %rd1744, %rd1743;
	shr.u64 	%rd1746, %rd1745, 32;
	and.b64  	%rd1747, %rd1722, 4294967295;
	mul.wide.u32 	%rd1748, %r4136, %r4088;
	add.s64 	%rd1749, %rd1746, %rd1747;
	add.s64 	%rd1750, %rd1749, %rd1748;
	shr.u64 	%rd1751, %rd1750, 32;
	and.b64  	%rd1752, %rd1725, 4294967295;
	mul.wide.u32 	%rd1753, %r4135, %r4088;
	add.s64 	%rd1754, %rd1751, %rd1752;
	add.s64 	%rd1755, %rd1754, %rd1753;
	shr.u64 	%rd1756, %rd1755, 32;
	and.b64  	%rd1757, %rd1728, 4294967295;
	mul.wide.u32 	%rd1758, %r4134, %r4088;
	add.s64 	%rd1759, %rd1756, %rd1757;
	add.s64 	%rd1760, %rd1759, %rd1758;
	shr.u64 	%rd1761, %rd1760, 32;
	and.b64  	%rd1762, %rd1731, 4294967295;
	mul.wide.u32 	%rd1763, %r4133, %r4088;
	add.s64 	%rd1764, %rd1761, %rd1762;
	add.s64 	%rd1765, %rd1764, %rd1763;
	shr.u64 	%rd1766, %rd1765, 32;
	mul.wide.u32 	%rd1767, %r4132, %r4088;
	add.s64 	%rd1768, %rd1766, %rd1732;
	add.s64 	%rd1769, %rd1768, %rd1767;
	shr.u64 	%rd1770, %rd1769, 32;
	and.b64  	%rd1771, %rd1740, 4294967295;
	mul.wide.u32 	%rd1772, %r4113, %r4087;
	add.s64 	%rd1773, %rd1772, %rd1771;
	shr.u64 	%rd1774, %rd1773, 32;
	and.b64  	%rd1775, %rd1745, 4294967295;
	mul.wide.u32 	%rd1776, %r4138, %r4087;
	add.s64 	%rd1777, %rd1774, %rd1775;
	add.s64 	%rd1778, %rd1777, %rd1776;
	shr.u64 	%rd1779, %rd1778, 32;
	and.b64  	%rd1780, %rd1750, 4294967295;
	mul.wide.u32 	%rd1781, %r4137, %r4087;
	add.s64 	%rd1782, %rd1779, %rd1780;
	add.s64 	%rd1783, %rd1782, %rd1781;
	shr.u64 	%rd1784, %rd1783, 32;
	and.b64  	%rd1785, %rd1755, 4294967295;
	mul.wide.u32 	%rd1786, %r4136, %r4087;
	add.s64 	%rd1787, %rd1784, %rd1785;
	add.s64 	%rd1788, %rd1787, %rd1786;
	shr.u64 	%rd1789, %rd1788, 32;
	and.b64  	%rd1790, %rd1760, 4294967295;
	mul.wide.u32 	%rd1791, %r4135, %r4087;
	add.s64 	%rd1792, %rd1789, %rd1790;
	add.s64 	%rd1793, %rd1792, %rd1791;
	shr.u64 	%rd1794, %rd1793, 32;
	and.b64  	%rd1795, %rd1765, 4294967295;
	mul.wide.u32 	%rd1796, %r4134, %r4087;
	add.s64 	%rd1797, %rd1794, %rd1795;
	add.s64 	%rd1798, %rd1797, %rd1796;
	shr.u64 	%rd1799, %rd1798, 32;
	and.b64  	%rd1800, %rd1769, 4294967295;
	mul.wide.u32 	%rd1801, %r4133, %r4087;
	add.s64 	%rd1802, %rd1799, %rd1800;
	add.s64 	%rd1803, %rd1802, %rd1801;
	shr.u64 	%rd1804, %rd1803, 32;
	mul.wide.u32 	%rd1805, %r4132, %r4087;
	add.s64 	%rd1806, %rd1804, %rd1770;
	add.s64 	%rd1807, %rd1806, %rd1805;
	shr.u64 	%rd1808, %rd1807, 32;
	and.b64  	%rd1809, %rd1778, 4294967295;
	mul.wide.u32 	%rd1810, %r4113, %r4086;
	add.s64 	%rd1811, %rd1810, %rd1809;
	shr.u64 	%rd1812, %rd1811, 32;
	and.b64  	%rd1813, %rd1783, 4294967295;
	mul.wide.u32 	%rd1814, %r4138, %r4086;
	add.s64 	%rd1815, %rd1812, %rd1813;
	add.s64 	%rd1816, %rd1815, %rd1814;
	shr.u64 	%rd1817, %rd1816, 32;
	and.b64  	%rd1818, %rd1788, 4294967295;
	mul.wide.u32 	%rd1819, %r4137, %r4086;
	add.s64 	%rd1820, %rd1817, %rd1818;
	add.s64 	%rd1821, %rd1820, %rd1819;
	shr.u64 	%rd1822, %rd1821, 32;
	and.b64  	%rd1823, %rd1793, 4294967295;
	mul.wide.u32 	%rd1824, %r4136, %r4086;
	add.s64 	%rd1825, %rd1822, %rd1823;
	add.s64 	%rd1826, %rd1825, %rd1824;
	shr.u64 	%rd1827, %rd1826, 32;
	and.b64  	%rd1828, %rd1798, 4294967295;
	mul.wide.u32 	%rd1829, %r4135, %r4086;
	add.s64 	%rd1830, %rd1827, %rd1828;
	add.s64 	%rd1831, %rd1830, %rd1829;
	shr.u64 	%rd1832, %rd1831, 32;
	and.b64  	%rd1833, %rd1803, 4294967295;
	mul.wide.u32 	%rd1834, %r4134, %r4086;
	add.s64 	%rd1835, %rd1832, %rd1833;
	add.s64 	%rd1836, %rd1835, %rd1834;
	shr.u64 	%rd1837, %rd1836, 32;
	and.b64  	%rd1838, %rd1807, 4294967295;
	mul.wide.u32 	%rd1839, %r4133, %r4086;
	add.s64 	%rd1840, %rd1837, %rd1838;
	add.s64 	%rd1841, %rd1840, %rd1839;
	shr.u64 	%rd1842, %rd1841, 32;
	mul.wide.u32 	%rd1843, %r4132, %r4086;
	add.s64 	%rd1844, %rd1842, %rd1808;
	add.s64 	%rd1845, %rd1844, %rd1843;
	shr.u64 	%rd1846, %rd1845, 32;
	and.b64  	%rd1847, %rd1816, 4294967295;
	mul.wide.u32 	%rd1848, %r4113, %r4085;
	add.s64 	%rd1849, %rd1848, %rd1847;
	shr.u64 	%rd1850, %rd1849, 32;
	and.b64  	%rd1851, %rd1821, 4294967295;
	mul.wide.u32 	%rd1852, %r4138, %r4085;
	add.s64 	%rd1853, %rd1850, %rd1851;
	add.s64 	%rd1854, %rd1853, %rd1852;
	shr.u64 	%rd1855, %rd1854, 32;
	and.b64  	%rd1856, %rd1826, 4294967295;
	mul.wide.u32 	%rd1857, %r4137, %r4085;
	add.s64 	%rd1858, %rd1855, %rd1856;
	add.s64 	%rd1859, %rd1858, %rd1857;
	shr.u64 	%rd1860, %rd1859, 32;
	and.b64  	%rd1861, %rd1831, 4294967295;
	mul.wide.u32 	%rd1862, %r4136, %r4085;
	add.s64 	%rd1863, %rd1860, %rd1861;
	add.s64 	%rd1864, %rd1863, %rd1862;
	shr.u64 	%rd1865, %rd1864, 32;
	and.b64  	%rd1866, %rd1836, 4294967295;
	mul.wide.u32 	%rd1867, %r4135, %r4085;
	add.s64 	%rd1868, %rd1865, %rd1866;
	add.s64 	%rd1869, %rd1868, %rd1867;
	shr.u64 	%rd1870, %rd1869, 32;
	and.b64  	%rd1871, %rd1841, 4294967295;
	mul.wide.u32 	%rd1872, %r4134, %r4085;
	add.s64 	%rd1873, %rd1870, %rd1871;
	add.s64 	%rd1874, %rd1873, %rd1872;
	shr.u64 	%rd1875, %rd1874, 32;
	and.b64  	%rd1876, %rd1845, 4294967295;
	mul.wide.u32 	%rd1877, %r4133, %r4085;
	add.s64 	%rd1878, %rd1875, %rd1876;
	add.s64 	%rd1879, %rd1878, %rd1877;
	shr.u64 	%rd1880, %rd1879, 32;
	mul.wide.u32 	%rd1881, %r4132, %r4085;
	add.s64 	%rd1882, %rd1880, %rd1846;
	add.s64 	%rd1883, %rd1882, %rd1881;
	shr.u64 	%rd1884, %rd1883, 32;
	and.b64  	%rd1885, %rd1854, 4294967295;
	mul.wide.u32 	%rd1886, %r4113, %r4084;
	add.s64 	%rd1887, %rd1886, %rd1885;
	shr.u64 	%rd1888, %rd1887, 32;
	and.b64  	%rd1889, %rd1859, 4294967295;
	mul.wide.u32 	%rd1890, %r4138, %r4084;
	add.s64 	%rd1891, %rd1888, %rd1889;
	add.s64 	%rd1892, %rd1891, %rd1890;
	shr.u64 	%rd1893, %rd1892, 32;
	and.b64  	%rd1894, %rd1864, 4294967295;
	mul.wide.u32 	%rd1895, %r4137, %r4084;
	add.s64 	%rd1896, %rd1893, %rd1894;
	add.s64 	%rd1897, %rd1896, %rd1895;
	shr.u64 	%rd1898, %rd1897, 32;
	and.b64  	%rd1899, %rd1869, 4294967295;
	mul.wide.u32 	%rd1900, %r4136, %r4084;
	add.s64 	%rd1901, %rd1898, %rd1899;
	add.s64 	%rd1902, %rd1901, %rd1900;
	shr.u64 	%rd1903, %rd1902, 32;
	and.b64  	%rd1904, %rd1874, 4294967295;
	mul.wide.u32 	%rd1905, %r4135, %r4084;
	add.s64 	%rd1906, %rd1903, %rd1904;
	add.s64 	%rd1907, %rd1906, %rd1905;
	shr.u64 	%rd1908, %rd1907, 32;
	and.b64  	%rd1909, %rd1879, 4294967295;
	mul.wide.u32 	%rd1910, %r4134, %r4084;
	add.s64 	%rd1911, %rd1908, %rd1909;
	add.s64 	%rd1912, %rd1911, %rd1910;
	shr.u64 	%rd1913, %rd1912, 32;
	and.b64  	%rd1914, %rd1883, 4294967295;
	mul.wide.u32 	%rd1915, %r4133, %r4084;
	add.s64 	%rd1916, %rd1913, %rd1914;
	add.s64 	%rd1917, %rd1916, %rd1915;
	shr.u64 	%rd1918, %rd1917, 32;
	mul.wide.u32 	%rd1919, %r4132, %r4084;
	add.s64 	%rd1920, %rd1918, %rd1884;
	add.s64 	%rd1921, %rd1920, %rd1919;
	shr.u64 	%rd1922, %rd1921, 32;
	and.b64  	%rd1923, %rd1892, 4294967295;
	mul.wide.u32 	%rd1924, %r4113, %r4083;
	add.s64 	%rd1925, %rd1924, %rd1923;
	shr.u64 	%rd1926, %rd1925, 32;
	and.b64  	%rd1927, %rd1897, 4294967295;
	mul.wide.u32 	%rd1928, %r4138, %r4083;
	add.s64 	%rd1929, %rd1926, %rd1927;
	add.s64 	%rd1930, %rd1929, %rd1928;
	shr.u64 	%rd1931, %rd1930, 32;
	and.b64  	%rd1932, %rd1902, 4294967295;
	mul.wide.u32 	%rd1933, %r4137, %r4083;
	add.s64 	%rd1934, %rd1931, %rd1932;
	add.s64 	%rd1935, %rd1934, %rd1933;
	shr.u64 	%rd1936, %rd1935, 32;
	and.b64  	%rd1937, %rd1907, 4294967295;
	mul.wide.u32 	%rd1938, %r4136, %r4083;
	add.s64 	%rd1939, %rd1936, %rd1937;
	add.s64 	%rd1940, %rd1939, %rd1938;
	shr.u64 	%rd1941, %rd1940, 32;
	and.b64  	%rd1942, %rd1912, 4294967295;
	mul.wide.u32 	%rd1943, %r4135, %r4083;
	add.s64 	%rd1944, %rd1941, %rd1942;
	add.s64 	%rd1945, %rd1944, %rd1943;
	shr.u64 	%rd1946, %rd1945, 32;
	and.b64  	%rd1947, %rd1917, 4294967295;
	mul.wide.u32 	%rd1948, %r4134, %r4083;
	add.s64 	%rd1949, %rd1946, %rd1947;
	add.s64 	%rd1950, %rd1949, %rd1948;
	shr.u64 	%rd1951, %rd1950, 32;
	and.b64  	%rd1952, %rd1921, 4294967295;
	mul.wide.u32 	%rd1953, %r4133, %r4083;
	add.s64 	%rd1954, %rd1951, %rd1952;
	add.s64 	%rd1955, %rd1954, %rd1953;
	shr.u64 	%rd1956, %rd1955, 32;
	mul.wide.u32 	%rd1957, %r4132, %r4083;
	add.s64 	%rd1958, %rd1956, %rd1922;
	add.s64 	%rd1959, %rd1958, %rd1957;
	shr.u64 	%rd1960, %rd1959, 32;
	and.b64  	%rd1961, %rd1930, 4294967295;
	mul.wide.u32 	%rd1962, %r4113, %r4082;
	add.s64 	%rd1963, %rd1962, %rd1961;
	shr.u64 	%rd1964, %rd1963, 32;
	and.b64  	%rd1965, %rd1935, 4294967295;
	mul.wide.u32 	%rd1966, %r4138, %r4082;
	add.s64 	%rd1967, %rd1964, %rd1965;
	add.s64 	%rd1968, %rd1967, %rd1966;
	shr.u64 	%rd1969, %rd1968, 32;
	and.b64  	%rd1970, %rd1940, 4294967295;
	mul.wide.u32 	%rd1971, %r4137, %r4082;
	add.s64 	%rd1972, %rd1969, %rd1970;
	add.s64 	%rd1973, %rd1972, %rd1971;
	shr.u64 	%rd1974, %rd1973, 32;
	and.b64  	%rd1975, %rd1945, 4294967295;
	mul.wide.u32 	%rd1976, %r4136, %r4082;
	add.s64 	%rd1977, %rd1974, %rd1975;
	add.s64 	%rd1978, %rd1977, %rd1976;
	shr.u64 	%rd1979, %rd1978, 32;
	and.b64  	%rd1980, %rd1950, 4294967295;
	mul.wide.u32 	%rd1981, %r4135, %r4082;
	add.s64 	%rd1982, %rd1979, %rd1980;
	add.s64 	%rd1983, %rd1982, %rd1981;
	shr.u64 	%rd1984, %rd1983, 32;
	and.b64  	%rd1985, %rd1955, 4294967295;
	mul.wide.u32 	%rd1986, %r4134, %r4082;
	add.s64 	%rd1987, %rd1984, %rd1985;
	add.s64 	%rd1988, %rd1987, %rd1986;
	shr.u64 	%rd1989, %rd1988, 32;
	and.b64  	%rd1990, %rd1959, 4294967295;
	mul.wide.u32 	%rd1991, %r4133, %r4082;
	add.s64 	%rd1992, %rd1989, %rd1990;
	add.s64 	%rd1993, %rd1992, %rd1991;
	shr.u64 	%rd1994, %rd1993, 32;
	mul.wide.u32 	%rd1995, %r4132, %r4082;
	add.s64 	%rd1996, %rd1994, %rd1960;
	add.s64 	%rd1997, %rd1996, %rd1995;
	shr.u64 	%rd1998, %rd1997, 32;
	{ .reg .b32 tmp; mov.b64 {tmp, %r2298}, %rd1997; }
	and.b64  	%rd1999, %rd1968, 4294967295;
	mul.lo.s64 	%rd2000, %rd1999, 977;
	cvt.u32.u64 	%r2299, %rd2000;
	shr.u64 	%rd2001, %rd2000, 32;
	and.b64  	%rd2002, %rd1973, 4294967295;
	mad.lo.s64 	%rd2003, %rd2002, 977, %rd2001;
	shr.u64 	%rd2004, %rd2003, 32;
	and.b64  	%rd2005, %rd1978, 4294967295;
	mad.lo.s64 	%rd2006, %rd2005, 977, %rd2004;
	shr.u64 	%rd2007, %rd2006, 32;
	and.b64  	%rd2008, %rd1983, 4294967295;
	mad.lo.s64 	%rd2009, %rd2008, 977, %rd2007;
	shr.u64 	%rd2010, %rd2009, 32;
	and.b64  	%rd2011, %rd1988, 4294967295;
	mad.lo.s64 	%rd2012, %rd2011, 977, %rd2010;
	shr.u64 	%rd2013, %rd2012, 32;
	and.b64  	%rd2014, %rd1993, 4294967295;
	mad.lo.s64 	%rd2015, %rd2014, 977, %rd2013;
	shr.u64 	%rd2016, %rd2015, 32;
	and.b64  	%rd2017, %rd1997, 4294967295;
	mad.lo.s64 	%rd2018, %rd2017, 977, %rd2016;
	shr.u64 	%rd2019, %rd2018, 32;
	mad.lo.s64 	%rd2020, %rd1998, 977, %rd2019;
	{ .reg .b32 tmp; mov.b64 {tmp, %r2300}, %rd2020; }
	add.s32 	%r4157, %r2297, %r2299;
	setp.lt.u32 	%p312, %r4157, %r2297;
	selp.u64 	%rd2021, 1, 0, %p312;
	and.b64  	%rd2022, %rd1735, 4294967295;
	and.b64  	%rd2023, %rd2003, 4294967295;
	add.s64 	%rd2024, %rd2022, %rd2021;
	add.s64 	%rd2025, %rd2024, %rd2023;
	shr.u64 	%rd2026, %rd2025, 32;
	and.b64  	%rd2027, %rd1773, 4294967295;
	and.b64  	%rd2028, %rd2006, 4294967295;
	add.s64 	%rd2029, %rd2026, %rd2027;
	add.s64 	%rd2030, %rd2029, %rd2028;
	shr.u64 	%rd2031, %rd2030, 32;
	and.b64  	%rd2032, %rd1811, 4294967295;
	and.b64  	%rd2033, %rd2009, 4294967295;
	add.s64 	%rd2034, %rd2031, %rd2032;
	add.s64 	%rd2035, %rd2034, %rd2033;
	shr.u64 	%rd2036, %rd2035, 32;
	and.b64  	%rd2037, %rd1849, 4294967295;
	and.b64  	%rd2038, %rd2012, 4294967295;
	add.s64 	%rd2039, %rd2036, %rd2037;
	add.s64 	%rd2040, %rd2039, %rd2038;
	shr.u64 	%rd2041, %rd2040, 32;
	and.b64  	%rd2042, %rd1887, 4294967295;
	and.b64  	%rd2043, %rd2015, 4294967295;
	add.s64 	%rd2044, %rd2041, %rd2042;
	add.s64 	%rd2045, %rd2044, %rd2043;
	shr.u64 	%rd2046, %rd2045, 32;
	and.b64  	%rd2047, %rd1925, 4294967295;
	and.b64  	%rd2048, %rd2018, 4294967295;
	add.s64 	%rd2049, %rd2046, %rd2047;
	add.s64 	%rd2050, %rd2049, %rd2048;
	shr.u64 	%rd2051, %rd2050, 32;
	and.b64  	%rd2052, %rd1963, 4294967295;
	and.b64  	%rd2053, %rd2020, 4294967295;
	add.s64 	%rd2054, %rd2051, %rd2052;
	add.s64 	%rd2055, %rd2054, %rd2053;
	{ .reg .b32 tmp; mov.b64 {tmp, %r2301}, %rd2055; }
	add.s32 	%r2302, %r2301, %r2300;
	and.b64  	%rd2056, %rd2025, 4294967295;
	add.s64 	%rd12010, %rd2056, %rd1999;
	shr.u64 	%rd2057, %rd12010, 32;
	and.b64  	%rd2058, %rd2030, 4294967295;
	add.s64 	%rd2059, %rd2057, %rd2058;
	add.s64 	%rd12009, %rd2059, %rd2002;
	shr.u64 	%rd2060, %rd12009, 32;
	and.b64  	%rd2061, %rd2035, 4294967295;
	add.s64 	%rd2062, %rd2060, %rd2061;
	add.s64 	%rd12008, %rd2062, %rd2005;
	shr.u64 	%rd2063, %rd12008, 32;
	and.b64  	%rd2064, %rd2040, 4294967295;
	add.s64 	%rd2065, %rd2063, %rd2064;
	add.s64 	%rd12007, %rd2065, %rd2008;
	shr.u64 	%rd2066, %rd12007, 32;
	and.b64  	%rd2067, %rd2045, 4294967295;
	add.s64 	%rd2068, %rd2066, %rd2067;
	add.s64 	%rd12006, %rd2068, %rd2011;
	shr.u64 	%rd2069, %rd12006, 32;
	and.b64  	%rd2070, %rd2050, 4294967295;
	add.s64 	%rd2071, %rd2069, %rd2070;
	add.s64 	%rd12005, %rd2071, %rd2014;
	shr.u64 	%rd2072, %rd12005, 32;
	and.b64  	%rd2073, %rd2055, 4294967295;
	add.s64 	%rd2074, %rd2072, %rd2073;
	add.s64 	%rd12004, %rd2074, %rd2017;
	{ .reg .b32 tmp; mov.b64 {tmp, %r2303}, %rd12004; }
	add.s32 	%r2304, %r2302, %r2303;
	add.s32 	%r288, %r2304, %r2298;
	setp.eq.s32 	%p313, %r288, 0;
	mov.pred 	%p2365, 0;
	@%p313 bra 	$L__BB0_138;
	cvt.u64.u32 	%rd2075, %r288;
	mul.wide.u32 	%rd2076, %r288, 977;
	cvt.u32.u64 	%r2305, %rd2076;
	shr.u64 	%rd2077, %rd2076, 32;
	add.s64 	%rd2078, %rd2077, %rd2075;
	shr.u64 	%rd2079, %rd2078, 32;
	add.s32 	%r289, %r4157, %r2305;
	setp.lt.u32 	%p314, %r289, %r4157;
	selp.u64 	%rd2080, 1, 0, %p314;
	and.b64  	%rd2081, %rd12010, 4294967295;
	and.b64  	%rd2082, %rd2078, 4294967295;
	add.s64 	%rd2083, %rd2081, %rd2080;
	add.s64 	%rd12010, %rd2083, %rd2082;
	shr.u64 	%rd2084, %rd12010, 32;
	and.b64  	%rd2085, %rd12009, 4294967295;
	add.s64 	%rd2086, %rd2084, %rd2085;
	add.s64 	%rd12009, %rd2086, %rd2079;
	shr.u64 	%rd2087, %rd12009, 32;
	and.b64  	%rd2088, %rd12008, 4294967295;
	add.s64 	%rd12008, %rd2087, %rd2088;
	shr.u64 	%rd2089, %rd12008, 32;
	and.b64  	%rd2090, %rd12007, 4294967295;
	add.s64 	%rd12007, %rd2089, %rd2090;
	shr.u64 	%rd2091, %rd12007, 32;
	and.b64  	%rd2092, %rd12006, 4294967295;
	add.s64 	%rd12006, %rd2091, %rd2092;
	shr.u64 	%rd2093, %rd12006, 32;
	and.b64  	%rd2094, %rd12005, 4294967295;
	add.s64 	%rd12005, %rd2093, %rd2094;
	shr.u64 	%rd2095, %rd12005, 32;
	and.b64  	%rd2096, %rd12004, 4294967295;
	add.s64 	%rd12004, %rd2095, %rd2096;
	setp.gt.u64 	%p2365, %rd12004, 4294967295;
	mov.u32 	%r4157, %r289;
$L__BB0_138:
	cvt.u32.u64 	%r4156, %rd12010;
	cvt.u32.u64 	%r4155, %rd12009;
	cvt.u32.u64 	%r4154, %rd12008;
	cvt.u32.u64 	%r4153, %rd12007;
	cvt.u32.u64 	%r4152, %rd12006;
	cvt.u32.u64 	%r4151, %rd12005;
	cvt.u32.u64 	%r4150, %rd12004;
$L__BB0_139:
	mov.u32 	%r305, %r4157;
	setp.gt.u32 	%p315, %r4150, %r2082;
	or.pred  	%p316, %p2365, %p315;
	@%p316 bra 	$L__BB0_153;
	setp.lt.u32 	%p317, %r4150, %r2082;
	@%p317 bra 	$L__BB0_154;
	setp.gt.u32 	%p318, %r4151, %r2081;
	@%p318 bra 	$L__BB0_153;
	setp.lt.u32 	%p319, %r4151, %r2081;
	@%p319 bra 	$L__BB0_154;
	setp.gt.u32 	%p320, %r4152, %r2080;
	@%p320 bra 	$L__BB0_153;
	setp.lt.u32 	%p321, %r4152, %r2080;
	@%p321 bra 	$L__BB0_154;
	setp.gt.u32 	%p322, %r4153, %r2079;
	@%p322 bra 	$L__BB0_153;
	setp.lt.u32 	%p323, %r4153, %r2079;
	@%p323 bra 	$L__BB0_154;
	setp.gt.u32 	%p324, %r4154, %r2078;
	@%p324 bra 	$L__BB0_153;
	setp.lt.u32 	%p325, %r4154, %r2078;
	@%p325 bra 	$L__BB0_154;
	setp.gt.u32 	%p326, %r4155, %r2077;
	@%p326 bra 	$L__BB0_153;
	setp.lt.u32 	%p327, %r4155, %r2077;
	@%p327 bra 	$L__BB0_154;
	setp.gt.u32 	%p328, %r4156, %r2076;
	@%p328 bra 	$L__BB0_153;
	setp.lt.u32 	%p329, %r4156, %r2076;
	setp.lt.u32 	%p330, %r305, %r2075;
	or.pred  	%p331, %p329, %p330;
	@%p331 bra 	$L__BB0_154;
$L__BB0_153:
	sub.s32 	%r4157, %r305, %r2075;
	setp.lt.u32 	%p1209, %r305, %r2075;
	selp.u32 	%r3031, 1, 0, %p1209;
	cvt.u64.u32 	%rd6316, %r4156;
	add.s32 	%r3032, %r2076, %r3031;
	sub.s32 	%r4156, %r4156, %r3032;
	selp.u64 	%rd6317, 1, 0, %p1209;
	cvt.u64.u32 	%rd6318, %r2076;
	add.s64 	%rd6319, %rd6318, %rd6317;
	setp.gt.u64 	%p1210, %rd6319, %rd6316;
	selp.u32 	%r3033, 1, 0, %p1210;
	cvt.u64.u32 	%rd6320, %r4155;
	add.s32 	%r3034, %r2077, %r3033;
	sub.s32 	%r4155, %r4155, %r3034;
	selp.u64 	%rd6321, 1, 0, %p1210;
	cvt.u64.u32 	%rd6322, %r2077;
	add.s64 	%rd6323, %rd6322, %rd6321;
	setp.gt.u64 	%p1211, %rd6323, %rd6320;
	selp.u32 	%r3035, 1, 0, %p1211;
	cvt.u64.u32 	%rd6324, %r4154;
	add.s32 	%r3036, %r2078, %r3035;
	sub.s32 	%r4154, %r4154, %r3036;
	selp.u64 	%rd6325, 1, 0, %p1211;
	cvt.u64.u32 	%rd6326, %r2078;
	add.s64 	%rd6327, %rd6326, %rd6325;
	setp.gt.u64 	%p1212, %rd6327, %rd6324;
	selp.u32 	%r3037, 1, 0, %p1212;
	cvt.u64.u32 	%rd6328, %r4153;
	add.s32 	%r3038, %r2079, %r3037;
	sub.s32 	%r4153, %r4153, %r3038;
	selp.u64 	%rd6329, 1, 0, %p1212;
	cvt.u64.u32 	%rd6330, %r2079;
	add.s64 	%rd6331, %rd6330, %rd6329;
	setp.gt.u64 	%p1213, %rd6331, %rd6328;
	selp.u32 	%r3039, 1, 0, %p1213;
	cvt.u64.u32 	%rd6332, %r4152;
	add.s32 	%r3040, %r2080, %r3039;
	sub.s32 	%r4152, %r4152, %r3040;
	selp.u64 	%rd6333, 1, 0, %p1213;
	cvt.u64.u32 	%rd6334, %r2080;
	add.s64 	%rd6335, %rd6334, %rd6333;
	setp.gt.u64 	%p1214, %rd6335, %rd6332;
	selp.u32 	%r3041, 1, 0, %p1214;
	cvt.u64.u32 	%rd6336, %r4151;
	add.s32 	%r3042, %r2081, %r3041;
	sub.s32 	%r4151, %r4151, %r3042;
	selp.u64 	%rd6337, 1, 0, %p1214;
	cvt.u64.u32 	%rd6338, %r2081;
	add.s64 	%rd6339, %rd6338, %rd6337;
	setp.gt.u64 	%p1215, %rd6339, %rd6336;
	selp.u32 	%r3043, 1, 0, %p1215;
	add.s32 	%r3044, %r2082, %r3043;
	sub.s32 	%r4150, %r4150, %r3044;
	mov.pred 	%p2365, 0;
	bra.uni 	$L__BB0_139;
$L__BB0_154:
	mul.wide.u32 	%rd2097, %r305, %r305;
	cvt.u32.u64 	%r2306, %rd2097;
	shr.u64 	%rd2098, %rd2097, 32;
	mul.wide.u32 	%rd2099, %r4156, %r305;
	add.s64 	%rd2100, %rd2098, %rd2099;
	shr.u64 	%rd2101, %rd2100, 32;
	mul.wide.u32 	%rd2102, %r4155, %r305;
	add.s64 	%rd2103, %rd2101, %rd2102;
	shr.u64 	%rd2104, %rd2103, 32;
	mul.wide.u32 	%rd2105, %r4154, %r305;
	add.s64 	%rd2106, %rd2104, %rd2105;
	shr.u64 	%rd2107, %rd2106, 32;
	mul.wide.u32 	%rd2108, %r4153, %r305;
	add.s64 	%rd2109, %rd2107, %rd2108;
	shr.u64 	%rd2110, %rd2109, 32;
	mul.wide.u32 	%rd2111, %r4152, %r305;
	add.s64 	%rd2112, %rd2110, %rd2111;
	shr.u64 	%rd2113, %rd2112, 32;
	mul.wide.u32 	%rd2114, %r4151, %r305;
	add.s64 	%rd2115, %rd2113, %rd2114;
	shr.u64 	%rd2116, %rd2115, 32;
	mul.wide.u32 	%rd2117, %r4150, %r305;
	add.s64 	%rd2118, %rd2116, %rd2117;
	shr.u64 	%rd2119, %rd2118, 32;
	and.b64  	%rd2120, %rd2100, 4294967295;
	add.s64 	%rd2121, %rd2099, %rd2120;
	shr.u64 	%rd2122, %rd2121, 32;
	and.b64  	%rd2123, %rd2103, 4294967295;
	mul.wide.u32 	%rd2124, %r4156, %r4156;
	add.s64 	%rd2125, %rd2122, %rd2123;
	add.s64 	%rd2126, %rd2125, %rd2124;
	shr.u64 	%rd2127, %rd2126, 32;
	and.b64  	%rd2128, %rd2106, 4294967295;
	mul.wide.u32 	%rd2129, %r4155, %r4156;
	add.s64 	%rd2130, %rd2127, %rd2128;
	add.s64 	%rd2131, %rd2130, %rd2129;
	shr.u64 	%rd2132, %rd2131, 32;
	and.b64  	%rd2133, %rd2109, 4294967295;
	mul.wide.u32 	%rd2134, %r4154, %r4156;
	add.s64 	%rd2135, %rd2132, %rd2133;
	add.s64 	%rd2136, %rd2135, %rd2134;
	shr.u64 	%rd2137, %rd2136, 32;
	and.b64  	%rd2138, %rd2112, 4294967295;
	mul.wide.u32 	%rd2139, %r4153, %r4156;
	add.s64 	%rd2140, %rd2137, %rd2138;
	add.s64 	%rd2141, %rd2140, %rd2139;
	shr.u64 	%rd2142, %rd2141, 32;
	and.b64  	%rd2143, %rd2115, 4294967295;
	mul.wide.u32 	%rd2144, %r4152, %r4156;
	add.s64 	%rd2145, %rd2142, %rd2143;
	add.s64 	%rd2146, %rd2145, %rd2144;
	shr.u64 	%rd2147, %rd2146, 32;
	and.b64  	%rd2148, %rd2118, 4294967295;
	mul.wide.u32 	%rd2149, %r4151, %r4156;
	add.s64 	%rd2150, %rd2147, %rd2148;
	add.s64 	%rd2151, %rd2150, %rd2149;
	shr.u64 	%rd2152, %rd2151, 32;
	mul.wide.u32 	%rd2153, %r4150, %r4156;
	add.s64 	%rd2154, %rd2152, %rd2119;
	add.s64 	%rd2155, %rd2154, %rd2153;
	shr.u64 	%rd2156, %rd2155, 32;
	and.b64  	%rd2157, %rd2126, 4294967295;
	add.s64 	%rd2158, %rd2102, %rd2157;
	shr.u64 	%rd2159, %rd2158, 32;
	and.b64  	%rd2160, %rd2131, 4294967295;
	add.s64 	%rd2161, %rd2159, %rd2160;
	add.s64 	%rd2162, %rd2161, %rd2129;
	shr.u64 	%rd2163, %rd2162, 32;
	and.b64  	%rd2164, %rd2136, 4294967295;
	mul.wide.u32 	%rd2165, %r4155, %r4155;
	add.s64 	%rd2166, %rd2163, %rd2164;
	add.s64 	%rd2167, %rd2166, %rd2165;
	shr.u64 	%rd2168, %rd2167, 32;
	and.b64  	%rd2169, %rd2141, 4294967295;
	mul.wide.u32 	%rd2170, %r4154, %r4155;
	add.s64 	%rd2171, %rd2168, %rd2169;
	add.s64 	%rd2172, %rd2171, %rd2170;
	shr.u64 	%rd2173, %rd2172, 32;
	and.b64  	%rd2174, %rd2146, 4294967295;
	mul.wide.u32 	%rd2175, %r4153, %r4155;
	add.s64 	%rd2176, %rd2173, %rd2174;
	add.s64 	%rd2177, %rd2176, %rd2175;
	shr.u64 	%rd2178, %rd2177, 32;
	and.b64  	%rd2179, %rd2151, 4294967295;
	mul.wide.u32 	%rd2180, %r4152, %r4155;
	add.s64 	%rd2181, %rd2178, %rd2179;
	add.s64 	%rd2182, %rd2181, %rd2180;
	shr.u64 	%rd2183, %rd2182, 32;
	and.b64  	%rd2184, %rd2155, 4294967295;
	mul.wide.u32 	%rd2185, %r4151, %r4155;
	add.s64 	%rd2186, %rd2183, %rd2184;
	add.s64 	%rd2187, %rd2186, %rd2185;
	shr.u64 	%rd2188, %rd2187, 32;
	mul.wide.u32 	%rd2189, %r4150, %r4155;
	add.s64 	%rd2190, %rd2188, %rd2156;
	add.s64 	%rd2191, %rd2190, %rd2189;
	shr.u64 	%rd2192, %rd2191, 32;
	and.b64  	%rd2193, %rd2162, 4294967295;
	add.s64 	%rd2194, %rd2105, %rd2193;
	shr.u64 	%rd2195, %rd2194, 32;
	and.b64  	%rd2196, %rd2167, 4294967295;
	add.s64 	%rd2197, %rd2195, %rd2196;
	add.s64 	%rd2198, %rd2197, %rd2134;
	shr.u64 	%rd2199, %rd2198, 32;
	and.b64  	%rd2200, %rd2172, 4294967295;
	add.s64 	%rd2201, %rd2199, %rd2200;
	add.s64 	%rd2202, %rd2201, %rd2170;
	shr.u64 	%rd2203, %rd2202, 32;
	and.b64  	%rd2204, %rd2177, 4294967295;
	mul.wide.u32 	%rd2205, %r4154, %r4154;
	add.s64 	%rd2206, %rd2203, %rd2204;
	add.s64 	%rd2207, %rd2206, %rd2205;
	shr.u64 	%rd2208, %rd2207, 32;
	and.b64  	%rd2209, %rd2182, 4294967295;
	mul.wide.u32 	%rd2210, %r4153, %r4154;
	add.s64 	%rd2211, %rd2208, %rd2209;
	add.s64 	%rd2212, %rd2211, %rd2210;
	shr.u64 	%rd2213, %rd2212, 32;
	and.b64  	%rd2214, %rd2187, 4294967295;
	mul.wide.u32 	%rd2215, %r4152, %r4154;
	add.s64 	%rd2216, %rd2213, %rd2214;
	add.s64 	%rd2217, %rd2216, %rd2215;
	shr.u64 	%rd2218, %rd2217, 32;
	and.b64  	%rd2219, %rd2191, 4294967295;
	mul.wide.u32 	%rd2220, %r4151, %r4154;
	add.s64 	%rd2221, %rd2218, %rd2219;
	add.s64 	%rd2222, %rd2221, %rd2220;
	shr.u64 	%rd2223, %rd2222, 32;
	mul.wide.u32 	%rd2224, %r4150, %r4154;
	add.s64 	%rd2225, %rd2223, %rd2192;
	add.s64 	%rd2226, %rd2225, %rd2224;
	shr.u64 	%rd2227, %rd2226, 32;
	and.b64  	%rd2228, %rd2198, 4294967295;
	add.s64 	%rd2229, %rd2108, %rd2228;
	shr.u64 	%rd2230, %rd2229, 32;
	and.b64  	%rd2231, %rd2202, 4294967295;
	add.s64 	%rd2232, %rd2230, %rd2231;
	add.s64 	%rd2233, %rd2232, %rd2139;
	shr.u64 	%rd2234, %rd2233, 32;
	and.b64  	%rd2235, %rd2207, 4294967295;
	add.s64 	%rd2236, %rd2234, %rd2235;
	add.s64 	%rd2237, %rd2236, %rd2175;
	shr.u64 	%rd2238, %rd2237, 32;
	and.b64  	%rd2239, %rd2212, 4294967295;
	add.s64 	%rd2240, %rd2238, %rd2239;
	add.s64 	%rd2241, %rd2240, %rd2210;
	shr.u64 	%rd2242, %rd2241, 32;
	and.b64  	%rd2243, %rd2217, 4294967295;
	mul.wide.u32 	%rd2244, %r4153, %r4153;
	add.s64 	%rd2245, %rd2242, %rd2243;
	add.s64 	%rd2246, %rd2245, %rd2244;
	shr.u64 	%rd2247, %rd2246, 32;
	and.b64  	%rd2248, %rd2222, 4294967295;
	mul.wide.u32 	%rd2249, %r4152, %r4153;
	add.s64 	%rd2250, %rd2247, %rd2248;
	add.s64 	%rd2251, %rd2250, %rd2249;
	shr.u64 	%rd2252, %rd2251, 32;
	and.b64  	%rd2253, %rd2226, 4294967295;
	mul.wide.u32 	%rd2254, %r4151, %r4153;
	add.s64 	%rd2255, %rd2252, %rd2253;
	add.s64 	%rd2256, %rd2255, %rd2254;
	shr.u64 	%rd2257, %rd2256, 32;
	mul.wide.u32 	%rd2258, %r4150, %r4153;
	add.s64 	%rd2259, %rd2257, %rd2227;
	add.s64 	%rd2260, %rd2259, %rd2258;
	shr.u64 	%rd2261, %rd2260, 32;
	and.b64  	%rd2262, %rd2233, 4294967295;
	add.s64 	%rd2263, %rd2111, %rd2262;
	shr.u64 	%rd2264, %rd2263, 32;
	and.b64  	%rd2265, %rd2237, 4294967295;
	add.s64 	%rd2266, %rd2264, %rd2265;
	add.s64 	%rd2267, %rd2266, %rd2144;
	shr.u64 	%rd2268, %rd2267, 32;
	and.b64  	%rd2269, %rd2241, 4294967295;
	add.s64 	%rd2270, %rd2268, %rd2269;
	add.s64 	%rd2271, %rd2270, %rd2180;
	shr.u64 	%rd2272, %rd2271, 32;
	and.b64  	%rd2273, %rd2246, 4294967295;
	add.s64 	%rd2274, %rd2272, %rd2273;
	add.s64 	%rd2275, %rd2274, %rd2215;
	shr.u64 	%rd2276, %rd2275, 32;
	and.b64  	%rd2277, %rd2251, 4294967295;
	add.s64 	%rd2278, %rd2276, %rd2277;
	add.s64 	%rd2279, %rd2278, %rd2249;
	shr.u64 	%rd2280, %rd2279, 32;
	and.b64  	%rd2281, %rd2256, 4294967295;
	mul.wide.u32 	%rd2282, %r4152, %r4152;
	add.s64 	%rd2283, %rd2280, %rd2281;
	add.s64 	%rd2284, %rd2283, %rd2282;
	shr.u64 	%rd2285, %rd2284, 32;
	and.b64  	%rd2286, %rd2260, 4294967295;
	mul.wide.u32 	%rd2287, %r4151, %r4152;
	add.s64 	%rd2288, %rd2285, %rd2286;
	add.s64 	%rd2289, %rd2288, %rd2287;
	shr.u64 	%rd2290, %rd2289, 32;
	mul.wide.u32 	%rd2291, %r4150, %r4152;
	add.s64 	%rd2292, %rd2290, %rd2261;
	add.s64 	%rd2293, %rd2292, %rd2291;
	shr.u64 	%rd2294, %rd2293, 32;
	and.b64  	%rd2295, %rd2267, 4294967295;
	add.s64 	%rd2296, %rd2114, %rd2295;
	shr.u64 	%rd2297, %rd2296, 32;
	and.b64  	%rd2298, %rd2271, 4294967295;
	add.s64 	%rd2299, %rd2297, %rd2298;
	add.s64 	%rd2300, %rd2299, %rd2149;
	shr.u64 	%rd2301, %rd2300, 32;
	and.b64  	%rd2302, %rd2275, 4294967295;
	add.s64 	%rd2303, %rd2301, %rd2302;
	add.s64 	%rd2304, %rd2303, %rd2185;
	shr.u64 	%rd2305, %rd2304, 32;
	and.b64  	%rd2306, %rd2279, 4294967295;
	add.s64 	%rd2307, %rd2305, %rd2306;
	add.s64 	%rd2308, %rd2307, %rd2220;
	shr.u64 	%rd2309, %rd2308, 32;
	and.b64  	%rd2310, %rd2284, 4294967295;
	add.s64 	%rd2311, %rd2309, %rd2310;
	add.s64 	%rd2312, %rd2311, %rd2254;
	shr.u64 	%rd2313, %rd2312, 32;
	and.b64  	%rd2314, %rd2289, 4294967295;
	add.s64 	%rd2315, %rd2313, %rd2314;
	add.s64 	%rd2316, %rd2315, %rd2287;
	shr.u64 	%rd2317, %rd2316, 32;
	and.b64  	%rd2318, %rd2293, 4294967295;
	mul.wide.u32 	%rd2319, %r4151, %r4151;
	add.s64 	%rd2320, %rd2317, %rd2318;
	add.s64 	%rd2321, %rd2320, %rd2319;
	shr.u64 	%rd2322, %rd2321, 32;
	mul.wide.u32 	%rd2323, %r4150, %r4151;
	add.s64 	%rd2324, %rd2322, %rd2294;
	add.s64 	%rd2325, %rd2324, %rd2323;
	shr.u64 	%rd2326, %rd2325, 32;
	and.b64  	%rd2327, %rd2300, 4294967295;
	add.s64 	%rd2328, %rd2117, %rd2327;
	shr.u64 	%rd2329, %rd2328, 32;
	and.b64  	%rd2330, %rd2304, 4294967295;
	add.s64 	%rd2331, %rd2329, %rd2330;
	add.s64 	%rd2332, %rd2331, %rd2153;
	shr.u64 	%rd2333, %rd2332, 32;
	and.b64  	%rd2334, %rd2308, 4294967295;
	add.s64 	%rd2335, %rd2333, %rd2334;
	add.s64 	%rd2336, %rd2335, %rd2189;
	shr.u64 	%rd2337, %rd2336, 32;
	and.b64  	%rd2338, %rd2312, 4294967295;
	add.s64 	%rd2339, %rd2337, %rd2338;
	add.s64 	%rd2340, %rd2339, %rd2224;
	shr.u64 	%rd2341, %rd2340, 32;
	and.b64  	%rd2342, %rd2316, 4294967295;
	add.s64 	%rd2343, %rd2341, %rd2342;
	add.s64 	%rd2344, %rd2343, %rd2258;
	shr.u64 	%rd2345, %rd2344, 32;
	and.b64  	%rd2346, %rd2321, 4294967295;
	add.s64 	%rd2347, %rd2345, %rd2346;
	add.s64 	%rd2348, %rd2347, %rd2291;
	shr.u64 	%rd2349, %rd2348, 32;
	and.b64  	%rd2350, %rd2325, 4294967295;
	add.s64 	%rd2351, %rd2349, %rd2350;
	add.s64 	%rd2352, %rd2351, %rd2323;
	shr.u64 	%rd2353, %rd2352, 32;
	mul.wide.u32 	%rd2354, %r4150, %r4150;
	add.s64 	%rd2355, %rd2353, %rd2326;
	add.s64 	%rd2356, %rd2355, %rd2354;
	shr.u64 	%rd2357, %rd2356, 32;
	{ .reg .b32 tmp; mov.b64 {tmp, %r2307}, %rd2356; }
	and.b64  	%rd2358, %rd2332, 4294967295;
	mul.lo.s64 	%rd2359, %rd2358, 977;
	cvt.u32.u64 	%r2308, %rd2359;
	shr.u64 	%rd2360, %rd2359, 32;
	and.b64  	%rd2361, %rd2336, 4294967295;
	mad.lo.s64 	%rd2362, %rd2361, 977, %rd2360;
	shr.u64 	%rd2363, %rd2362, 32;
	and.b64  	%rd2364, %rd2340, 4294967295;
	mad.lo.s64 	%rd2365, %rd2364, 977, %rd2363;
	shr.u64 	%rd2366, %rd2365, 32;
	and.b64  	%rd2367, %rd2344, 4294967295;
	mad.lo.s64 	%rd2368, %rd2367, 977, %rd2366;
	shr.u64 	%rd2369, %rd2368, 32;
	and.b64  	%rd2370, %rd2348, 4294967295;
	mad.lo.s64 	%rd2371, %rd2370, 977, %rd2369;
	shr.u64 	%rd2372, %rd2371, 32;
	and.b64  	%rd2373, %rd2352, 4294967295;
	mad.lo.s64 	%rd2374, %rd2373, 977, %rd2372;
	shr.u64 	%rd2375, %rd2374, 32;
	and.b64  	%rd2376, %rd2356, 4294967295;
	mad.lo.s64 	%rd2377, %rd2376, 977, %rd2375;
	shr.u64 	%rd2378, %rd2377, 32;
	mad.lo.s64 	%rd2379, %rd2357, 977, %rd2378;
	{ .reg .b32 tmp; mov.b64 {tmp, %r2309}, %rd2379; }
	add.s32 	%r4166, %r2306, %r2308;
	setp.lt.u32 	%p333, %r4166, %r2306;
	selp.u64 	%rd2380, 1, 0, %p333;
	and.b64  	%rd2381, %rd2121, 4294967295;
	and.b64  	%rd2382, %rd2362, 4294967295;
	add.s64 	%rd2383, %rd2381, %rd2380;
	add.s64 	%rd2384, %rd2383, %rd2382;
	shr.u64 	%rd2385, %rd2384, 32;
	and.b64  	%rd2386, %rd2158, 4294967295;
	and.b64  	%rd2387, %rd2365, 4294967295;
	add.s64 	%rd2388, %rd2385, %rd2386;
	add.s64 	%rd2389, %rd2388, %rd2387;
	shr.u64 	%rd2390, %rd2389, 32;
	and.b64  	%rd2391, %rd2194, 4294967295;
	and.b64  	%rd2392, %rd2368, 4294967295;
	add.s64 	%rd2393, %rd2390, %rd2391;
	add.s64 	%rd2394, %rd2393, %rd2392;
	shr.u64 	%rd2395, %rd2394, 32;
	and.b64  	%rd2396, %rd2229, 4294967295;
	and.b64  	%rd2397, %rd2371, 4294967295;
	add.s64 	%rd2398, %rd2395, %rd2396;
	add.s64 	%rd2399, %rd2398, %rd2397;
	shr.u64 	%rd2400, %rd2399, 32;
	and.b64  	%rd2401, %rd2263, 4294967295;
	and.b64  	%rd2402, %rd2374, 4294967295;
	add.s64 	%rd2403, %rd2400, %rd2401;
	add.s64 	%rd2404, %rd2403, %rd2402;
	shr.u64 	%rd2405, %rd2404, 32;
	and.b64  	%rd2406, %rd2296, 4294967295;
	and.b64  	%rd2407, %rd2377, 4294967295;
	add.s64 	%rd2408, %rd2405, %rd2406;
	add.s64 	%rd2409, %rd2408, %rd2407;
	shr.u64 	%rd2410, %rd2409, 32;
	and.b64  	%rd2411, %rd2328, 4294967295;
	and.b64  	%rd2412, %rd2379, 4294967295;
	add.s64 	%rd2413, %rd2410, %rd2411;
	add.s64 	%rd2414, %rd2413, %rd2412;
	{ .reg .b32 tmp; mov.b64 {tmp, %r2310}, %rd2414; }
	add.s32 	%r2311, %r2310, %r2309;
	and.b64  	%rd2415, %rd2384, 4294967295;
	add.s64 	%rd12017, %rd2415, %rd2358;
	shr.u64 	%rd2416, %rd12017, 32;
	and.b64  	%rd2417, %rd2389, 4294967295;
	add.s64 	%rd2418, %rd2416, %rd2417;
	add.s64 	%rd12016, %rd2418, %rd2361;
	shr.u64 	%rd2419, %rd12016, 32;
	and.b64  	%rd2420, %rd2394, 4294967295;
	add.s64 	%rd2421, %rd2419, %rd2420;
	add.s64 	%rd12015, %rd2421, %rd2364;
	shr.u64 	%rd2422, %rd12015, 32;
	and.b64  	%rd2423, %rd2399, 4294967295;
	add.s64 	%rd2424, %rd2422, %rd2423;
	add.s64 	%rd12014, %rd2424, %rd2367;
	shr.u64 	%rd2425, %rd12014, 32;
	and.b64  	%rd2426, %rd2404, 4294967295;
	add.s64 	%rd2427, %rd2425, %rd2426;
	add.s64 	%rd12013, %rd2427, %rd2370;
	shr.u64 	%rd2428, %rd12013, 32;
	and.b64  	%rd2429, %rd2409, 4294967295;
	add.s64 	%rd2430, %rd2428, %rd2429;
	add.s64 	%rd12012, %rd2430, %rd2373;
	shr.u64 	%rd2431, %rd12012, 32;
	and.b64  	%rd2432, %rd2414, 4294967295;
	add.s64 	%rd2433, %rd2431, %rd2432;
	add.s64 	%rd12011, %rd2433, %rd2376;
	{ .reg .b32 tmp; mov.b64 {tmp, %r2312}, %rd12011; }
	add.s32 	%r2313, %r2311, %r2312;
	add.s32 	%r323, %r2313, %r2307;
	setp.eq.s32 	%p334, %r323, 0;
	mov.pred 	%p2367, 0;
	@%p334 bra 	$L__BB0_156;
	cvt.u64.u32 	%rd2434, %r323;
	mul.wide.u32 	%rd2435, %r323, 977;
	cvt.u32.u64 	%r2314, %rd2435;
	shr.u64 	%rd2436, %rd2435, 32;
	add.s64 	%rd2437, %rd2436, %rd2434;
	shr.u64 	%rd2438, %rd2437, 32;
	add.s32 	%r324, %r4166, %r2314;
	setp.lt.u32 	%p335, %r324, %r4166;
	selp.u64 	%rd2439, 1, 0, %p335;
	and.b64  	%rd2440, %rd12017, 4294967295;
	and.b64  	%rd2441, %rd2437, 4294967295;
	add.s64 	%rd2442, %rd2440, %rd2439;
	add.s64 	%rd12017, %rd2442, %rd2441;
	shr.u64 	%rd2443, %rd12017, 32;
	and.b64  	%rd2444, %rd12016, 4294967295;
	add.s64 	%rd2445, %rd2443, %rd2444;
	add.s64 	%rd12016, %rd2445, %rd2438;
	shr.u64 	%rd2446, %rd12016, 32;
	and.b64  	%rd2447, %rd12015, 4294967295;
	add.s64 	%rd12015, %rd2446, %rd2447;
	shr.u64 	%rd2448, %rd12015, 32;
	and.b64  	%rd2449, %rd12014, 4294967295;
	add.s64 	%rd12014, %rd2448, %rd2449;
	shr.u64 	%rd2450, %rd12014, 32;
	and.b64  	%rd2451, %rd12013, 4294967295;
	add.s64 	%rd12013, %rd2450, %rd2451;
	shr.u64 	%rd2452, %rd12013, 32;
	and.b64  	%rd2453, %rd12012, 4294967295;
	add.s64 	%rd12012, %rd2452, %rd2453;
	shr.u64 	%rd2454, %rd12012, 32;
	and.b64  	%rd2455, %rd12011, 4294967295;
	add.s64 	%rd12011, %rd2454, %rd2455;
	setp.gt.u64 	%p2367, %rd12011, 4294967295;
	mov.u32 	%r4166, %r324;
$L__BB0_156:
	cvt.u32.u64 	%r339, %rd12017;
	cvt.u32.u64 	%r338, %rd12016;
	cvt.u32.u64 	%r337, %rd12015;
	cvt.u32.u64 	%r336, %rd12014;
	cvt.u32.u64 	%r335, %rd12013;
	cvt.u32.u64 	%r334, %rd12012;
	cvt.u32.u64 	%r333, %rd12011;
$L__BB0_157:
	mov.u32 	%r4174, %r4166;
	setp.gt.u32 	%p336, %r333, %r2082;
	or.pred  	%p337, %p2367, %p336;
	@%p337 bra 	$L__BB0_171;
	setp.lt.u32 	%p338, %r333, %r2082;
	@%p338 bra 	$L__BB0_185;
	setp.gt.u32 	%p339, %r334, %r2081;
	@%p339 bra 	$L__BB0_171;
	setp.lt.u32 	%p340, %r334, %r2081;
	@%p340 bra 	$L__BB0_185;
	setp.gt.u32 	%p341, %r335, %r2080;
	@%p341 bra 	$L__BB0_171;
	setp.lt.u32 	%p342, %r335, %r2080;
	@%p342 bra 	$L__BB0_185;
	setp.gt.u32 	%p343, %r336, %r2079;
	@%p343 bra 	$L__BB0_171;
	setp.lt.u32 	%p344, %r336, %r2079;
	@%p344 bra 	$L__BB0_185;
	setp.gt.u32 	%p345, %r337, %r2078;
	@%p345 bra 	$L__BB0_171;
	setp.lt.u32 	%p346, %r337, %r2078;
	@%p346 bra 	$L__BB0_185;
	setp.gt.u32 	%p347, %r338, %r2077;
	@%p347 bra 	$L__BB0_171;
	setp.lt.u32 	%p348, %r338, %r2077;
	@%p348 bra 	$L__BB0_185;
	setp.gt.u32 	%p349, %r339, %r2076;
	@%p349 bra 	$L__BB0_171;
	setp.lt.u32 	%p350, %r339, %r2076;
	setp.lt.u32 	%p351, %r4174, %r2075;
	or.pred  	%p352, %p350, %p351;
	@%p352 bra 	$L__BB0_185;
$L__BB0_171:
	sub.s32 	%r4166, %r4174, %r2075;
	setp.lt.u32 	%p1201, %r4174, %r2075;
	selp.u32 	%r3017, 1, 0, %p1201;
	cvt.u64.u32 	%rd6292, %r339;
	add.s32 	%r3018, %r2076, %r3017;
	sub.s32 	%r339, %r339, %r3018;
	selp.u64 	%rd6293, 1, 0, %p1201;
	cvt.u64.u32 	%rd6294, %r2076;
	add.s64 	%rd6295, %rd6294, %rd6293;
	setp.gt.u64 	%p1202, %rd6295, %rd6292;
	selp.u32 	%r3019, 1, 0, %p1202;
	cvt.u64.u32 	%rd6296, %r338;
	add.s32 	%r3020, %r2077, %r3019;
	sub.s32 	%r338, %r338, %r3020;
	selp.u64 	%rd6297, 1, 0, %p1202;
	cvt.u64.u32 	%rd6298, %r2077;
	add.s64 	%rd6299, %rd6298, %rd6297;
	setp.gt.u64 	%p1203, %rd6299, %rd6296;
	selp.u32 	%r3021, 1, 0, %p1203;
	cvt.u64.u32 	%rd6300, %r337;
	add.s32 	%r3022, %r2078, %r3021;
	sub.s32 	%r337, %r337, %r3022;
	selp.u64 	%rd6301, 1, 0, %p1203;
	cvt.u64.u32 	%rd6302, %r2078;
	add.s64 	%rd6303, %rd6302, %rd6301;
	setp.gt.u64 	%p1204, %rd6303, %rd6300;
	selp.u32 	%r3023, 1, 0, %p1204;
	cvt.u64.u32 	%rd6304, %r336;
	add.s32 	%r3024, %r2079, %r3023;
	sub.s32 	%r336, %r336, %r3024;
	selp.u64 	%rd6305, 1, 0, %p1204;
	cvt.u64.u32 	%rd6306, %r2079;
	add.s64 	%rd6307, %rd6306, %rd6305;
	setp.gt.u64 	%p1205, %rd6307, %rd6304;
	selp.u32 	%r3025, 1, 0, %p1205;
	cvt.u64.u32 	%rd6308, %r335;
	add.s32 	%r3026, %r2080, %r3025;
	sub.s32 	%r335, %r335, %r3026;
	selp.u64 	%rd6309, 1, 0, %p1205;
	cvt.u64.u32 	%rd6310, %r2080;
	add.s64 	%rd6311, %rd6310, %rd6309;
	setp.gt.u64 	%p1206, %rd6311, %rd6308;
	selp.u32 	%r3027, 1, 0, %p1206;
	cvt.u64.u32 	%rd6312, %r334;
	add.s32 	%r3028, %r2081, %r3027;
	sub.s32 	%r334, %r334, %r3028;
	selp.u64 	%rd6313, 1, 0, %p1206;
	cvt.u64.u32 	%rd6314, %r2081;
	add.s64 	%rd6315, %rd6314, %rd6313;
	setp.gt.u64 	%p1207, %rd6315, %rd6312;
	selp.u32 	%r3029, 1, 0, %p1207;
	add.s32 	%r3030, %r2082, %r3029;
	sub.s32 	%r333, %r333, %r3030;
	mov.pred 	%p2367, 0;
	bra.uni 	$L__BB0_157;
$L__BB0_172:
	setp.gt.u32 	%p355, %r334, %r28;
	@%p355 bra 	$L__BB0_184;
	setp.lt.u32 	%p356, %r334, %r28;
	@%p356 bra 	$L__BB0_187;
	setp.gt.u32 	%p357, %r335, %r29;
	@%p357 bra 	$L__BB0_184;
	setp.lt.u32 	%p358, %r335, %r29;
	@%p358 bra 	$L__BB0_187;
	setp.gt.u32 	%p359, %r336, %r30;
	@%p359 bra 	$L__BB0_184;
	setp.lt.u32 	%p360, %r336, %r30;
	@%p360 bra 	$L__BB0_187;
	setp.gt.u32 	%p361, %r337, %r31;
	@%p361 bra 	$L__BB0_184;
	setp.lt.u32 	%p362, %r337, %r31;
	@%p362 bra 	$L__BB0_187;
	setp.gt.u32 	%p363, %r338, %r32;
	@%p363 bra 	$L__BB0_184;
	setp.lt.u32 	%p364, %r338, %r32;
	@%p364 bra 	$L__BB0_187;
	setp.gt.u32 	%p365, %r339, %r33;
	@%p365 bra 	$L__BB0_184;
	setp.lt.u32 	%p366, %r339, %r33;
	setp.lt.u32 	%p367, %r4174, %r34;
	or.pred  	%p368, %p366, %p367;
	@%p368 bra 	$L__BB0_187;
$L__BB0_184:
	setp.gt.u32 	%p377, %r34, %r4174;
	selp.u32 	%r2338, 1, 0, %p377;
	cvt.u64.u32 	%rd2510, %r339;
	cvt.u64.u32 	%rd2511, %r33;
	add.s32 	%r2339, %r33, %r2338;
	sub.s32 	%r4181, %r339, %r2339;
	selp.u64 	%rd2512, 1, 0, %p377;
	add.s64 	%rd2513, %rd2511, %rd2512;
	setp.gt.u64 	%p378, %rd2513, %rd2510;
	selp.u32 	%r2340, 1, 0, %p378;
	cvt.u64.u32 	%rd2514, %r338;
	cvt.u64.u32 	%rd2515, %r32;
	add.s32 	%r2341, %r32, %r2340;
	sub.s32 	%r4180, %r338, %r2341;
	selp.u64 	%rd2516, 1, 0, %p378;
	add.s64 	%rd2517, %rd2515, %rd2516;
	setp.gt.u64 	%p379, %rd2517, %rd2514;
	selp.u32 	%r2342, 1, 0, %p379;
	cvt.u64.u32 	%rd2518, %r337;
	cvt.u64.u32 	%rd2519, %r31;
	add.s32 	%r2343, %r31, %r2342;
	sub.s32 	%r4179, %r337, %r2343;
	selp.u64 	%rd2520, 1, 0, %p379;
	add.s64 	%rd2521, %rd2519, %rd2520;
	setp.gt.u64 	%p380, %rd2521, %rd2518;
	selp.u32 	%r2344, 1, 0, %p380;
	cvt.u64.u32 	%rd2522, %r336;
	cvt.u64.u32 	%rd2523, %r30;
	add.s32 	%r2345, %r30, %r2344;
	sub.s32 	%r4178, %r336, %r2345;
	selp.u64 	%rd2524, 1, 0, %p380;
	add.s64 	%rd2525, %rd2523, %rd2524;
	setp.gt.u64 	%p381, %rd2525, %rd2522;
	selp.u32 	%r2346, 1, 0, %p381;
	cvt.u64.u32 	%rd2526, %r335;
	cvt.u64.u32 	%rd2527, %r29;
	add.s32 	%r2347, %r29, %r2346;
	sub.s32 	%r4177, %r335, %r2347;
	selp.u64 	%rd2528, 1, 0, %p381;
	add.s64 	%rd2529, %rd2527, %rd2528;
	setp.gt.u64 	%p382, %rd2529, %rd2526;
	selp.u32 	%r2348, 1, 0, %p382;
	cvt.u64.u32 	%rd2530, %r334;
	cvt.u64.u32 	%rd2531, %r28;
	add.s32 	%r2349, %r28, %r2348;
	sub.s32 	%r4176, %r334, %r2349;
	selp.u64 	%rd2532, 1, 0, %p382;
	add.s64 	%rd2533, %rd2531, %rd2532;
	setp.gt.u64 	%p383, %rd2533, %rd2530;
	selp.u32 	%r2350, 1, 0, %p383;
	add.s32 	%r2351, %r27, %r2350;
	sub.s32 	%r4175, %r333, %r2351;
	bra.uni 	$L__BB0_188;
$L__BB0_185:
	setp.gt.u32 	%p353, %r333, %r27;
	@%p353 bra 	$L__BB0_184;
	setp.ge.u32 	%p354, %r333, %r27;
	@%p354 bra 	$L__BB0_172;
$L__BB0_187:
	add.s32 	%r357, %r4174, %r2075;
	setp.lt.u32 	%p369, %r357, %r4174;
	selp.u64 	%rd2456, 1, 0, %p369;
	cvt.u64.u32 	%rd2457, %r339;
	add.s64 	%rd2458, %rd2456, %rd2457;
	cvt.u64.u32 	%rd2459, %r2076;
	add.s64 	%rd2460, %rd2458, %rd2459;
	cvt.u32.u64 	%r2315, %rd2460;
	shr.u64 	%rd2461, %rd2460, 32;
	cvt.u64.u32 	%rd2462, %r338;
	add.s64 	%rd2463, %rd2461, %rd2462;
	cvt.u64.u32 	%rd2464, %r2077;
	add.s64 	%rd2465, %rd2463, %rd2464;
	cvt.u32.u64 	%r2316, %rd2465;
	shr.u64 	%rd2466, %rd2465, 32;
	cvt.u64.u32 	%rd2467, %r337;
	add.s64 	%rd2468, %rd2466, %rd2467;
	cvt.u64.u32 	%rd2469, %r2078;
	add.s64 	%rd2470, %rd2468, %rd2469;
	cvt.u32.u64 	%r2317, %rd2470;
	shr.u64 	%rd2471, %rd2470, 32;
	cvt.u64.u32 	%rd2472, %r336;
	add.s64 	%rd2473, %rd2471, %rd2472;
	cvt.u64.u32 	%rd2474, %r2079;
	add.s64 	%rd2475, %rd2473, %rd2474;
	cvt.u32.u64 	%r2318, %rd2475;
	shr.u64 	%rd2476, %rd2475, 32;
	cvt.u64.u32 	%rd2477, %r335;
	add.s64 	%rd2478, %rd2476, %rd2477;
	cvt.u64.u32 	%rd2479, %r2080;
	add.s64 	%rd2480, %rd2478, %rd2479;
	cvt.u32.u64 	%r2319, %rd2480;
	shr.u64 	%rd2481, %rd2480, 32;
	cvt.u64.u32 	%rd2482, %r334;
	add.s64 	%rd2483, %rd2481, %rd2482;
	cvt.u64.u32 	%rd2484, %r2081;
	add.s64 	%rd2485, %rd2483, %rd2484;
	cvt.u32.u64 	%r2320, %rd2485;
	{ .reg .b32 tmp; mov.b64 {tmp, %r2321}, %rd2485; }
	add.s32 	%r2322, %r333, %r2321;
	add.s32 	%r2323, %r2322, %r2082;
	setp.gt.u32 	%p370, %r34, %r357;
	selp.u32 	%r2324, 1, 0, %p370;
	and.b64  	%rd2486, %rd2460, 4294967295;
	cvt.u64.u32 	%rd2487, %r33;
	add.s32 	%r2325, %r33, %r2324;
	sub.s32 	%r4181, %r2315, %r2325;
	selp.u64 	%rd2488, 1, 0, %p370;
	add.s64 	%rd2489, %rd2487, %rd2488;
	setp.gt.u64 	%p371, %rd2489, %rd2486;
	selp.u32 	%r2326, 1, 0, %p371;
	and.b64  	%rd2490, %rd2465, 4294967295;
	cvt.u64.u32 	%rd2491, %r32;
	add.s32 	%r2327, %r32, %r2326;
	sub.s32 	%r4180, %r2316, %r2327;
	selp.u64 	%rd2492, 1, 0, %p371;
	add.s64 	%rd2493, %rd2491, %rd2492;
	setp.gt.u64 	%p372, %rd2493, %rd2490;
	selp.u32 	%r2328, 1, 0, %p372;
	and.b64  	%rd2494, %rd2470, 4294967295;
	cvt.u64.u32 	%rd2495, %r31;
	add.s32 	%r2329, %r31, %r2328;
	sub.s32 	%r4179, %r2317, %r2329;
	selp.u64 	%rd2496, 1, 0, %p372;
	add.s64 	%rd2497, %rd2495, %rd2496;
	setp.gt.u64 	%p373, %rd2497, %rd2494;
	selp.u32 	%r2330, 1, 0, %p373;
	and.b64  	%rd2498, %rd2475, 4294967295;
	cvt.u64.u32 	%rd2499, %r30;
	add.s32 	%r2331, %r30, %r2330;
	sub.s32 	%r4178, %r2318, %r2331;
	selp.u64 	%rd2500, 1, 0, %p373;
	add.s64 	%rd2501, %rd2499, %rd2500;
	setp.gt.u64 	%p374, %rd2501, %rd2498;
	selp.u32 	%r2332, 1, 0, %p374;
	and.b64  	%rd2502, %rd2480, 4294967295;
	cvt.u64.u32 	%rd2503, %r29;
	add.s32 	%r2333, %r29, %r2332;
	sub.s32 	%r4177, %r2319, %r2333;
	selp.u64 	%rd2504, 1, 0, %p374;
	add.s64 	%rd2505, %rd2503, %rd2504;
	setp.gt.u64 	%p375, %rd2505, %rd2502;
	selp.u32 	%r2334, 1, 0, %p375;
	and.b64  	%rd2506, %rd2485, 4294967295;
	cvt.u64.u32 	%rd2507, %r28;
	add.s32 	%r2335, %r28, %r2334;
	sub.s32 	%r4176, %r2320, %r2335;
	selp.u64 	%rd2508, 1, 0, %p375;
	add.s64 	%rd2509, %rd2507, %rd2508;
	setp.gt.u64 	%p376, %rd2509, %rd2506;
	selp.u32 	%r2336, 1, 0, %p376;
	add.s32 	%r2337, %r27, %r2336;
	sub.s32 	%r4175, %r2323, %r2337;
	mov.u32 	%r4174, %r357;
$L__BB0_188:
	sub.s32 	%r4182, %r4174, %r34;
	setp.gt.u32 	%p384, %r4175, %r2082;
	@%p384 bra 	$L__BB0_202;
	setp.lt.u32 	%p385, %r4175, %r2082;
	@%p385 bra 	$L__BB0_217;
	setp.gt.u32 	%p386, %r4176, %r2081;
	@%p386 bra 	$L__BB0_202;
	setp.lt.u32 	%p387, %r4176, %r2081;
	@%p387 bra 	$L__BB0_217;
	setp.gt.u32 	%p388, %r4177, %r2080;
	@%p388 bra 	$L__BB0_202;
	setp.lt.u32 	%p389, %r4177, %r2080;
	@%p389 bra 	$L__BB0_217;
	setp.gt.u32 	%p390, %r4178, %r2079;
	@%p390 bra 	$L__BB0_202;
	setp.lt.u32 	%p391, %r4178, %r2079;
	@%p391 bra 	$L__BB0_217;
	setp.gt.u32 	%p392, %r4179, %r2078;
	@%p392 bra 	$L__BB0_202;
	setp.lt.u32 	%p393, %r4179, %r2078;
	@%p393 bra 	$L__BB0_217;
	setp.gt.u32 	%p394, %r4180, %r2077;
	@%p394 bra 	$L__BB0_202;
	setp.lt.u32 	%p395, %r4180, %r2077;
	@%p395 bra 	$L__BB0_217;
	setp.gt.u32 	%p396, %r4181, %r2076;
	@%p396 bra 	$L__BB0_202;
	setp.lt.u32 	%p397, %r4181, %r2076;
	setp.lt.u32 	%p398, %r4182, %r2075;
	or.pred  	%p399, %p397, %p398;
	@%p399 bra 	$L__BB0_217;
$L__BB0_202:
	sub.s32 	%r384, %r4182, %r2075;
	setp.lt.u32 	%p400, %r4182, %r2075;
	selp.u32 	%r2352, 1, 0, %p400;
	cvt.u64.u32 	%rd2534, %r4181;
	add.s32 	%r2353, %r2076, %r2352;
	sub.s32 	%r4181, %r4181, %r2353;
	selp.u64 	%rd2535, 1, 0, %p400;
	cvt.u64.u32 	%rd100, %r2076;
	add.s64 	%rd2536, %rd100, %rd2535;
	setp.gt.u64 	%p401, %rd2536, %rd2534;
	selp.u32 	%r2354, 1, 0, %p401;
	cvt.u64.u32 	%rd2537, %r4180;
	add.s32 	%r2355, %r2077, %r2354;
	sub.s32 	%r4180, %r4180, %r2355;
	selp.u64 	%rd2538, 1, 0, %p401;
	cvt.u64.u32 	%rd2539, %r2077;
	add.s64 	%rd2540, %rd2539, %rd2538;
	setp.gt.u64 	%p402, %rd2540, %rd2537;
	selp.u32 	%r2356, 1, 0, %p402;
	cvt.u64.u32 	%rd2541, %r4179;
	add.s32 	%r2357, %r2078, %r2356;
	sub.s32 	%r4179, %r4179, %r2357;
	selp.u64 	%rd2542, 1, 0, %p402;
	cvt.u64.u32 	%rd2543, %r2078;
	add.s64 	%rd2544, %rd2543, %rd2542;
	setp.gt.u64 	%p403, %rd2544, %rd2541;
	selp.u32 	%r2358, 1, 0, %p403;
	cvt.u64.u32 	%rd2545, %r4178;
	add.s32 	%r2359, %r2079, %r2358;
	sub.s32 	%r4178, %r4178, %r2359;
	selp.u64 	%rd2546, 1, 0, %p403;
	cvt.u64.u32 	%rd101, %r2079;
	add.s64 	%rd2547, %rd101, %rd2546;
	setp.gt.u64 	%p404, %rd2547, %rd2545;
	selp.u32 	%r2360, 1, 0, %p404;
	cvt.u64.u32 	%rd2548, %r4177;
	add.s32 	%r2361, %r2080, %r2360;
	sub.s32 	%r4177, %r4177, %r2361;
	selp.u64 	%rd2549, 1, 0, %p404;
	cvt.u64.u32 	%rd102, %r2080;
	add.s64 	%rd2550, %rd102, %rd2549;
	setp.gt.u64 	%p405, %rd2550, %rd2548;
	selp.u32 	%r2362, 1, 0, %p405;
	cvt.u64.u32 	%rd2551, %r4176;
	add.s32 	%r2363, %r2081, %r2362;
	sub.s32 	%r4176, %r4176, %r2363;
	selp.u64 	%rd2552, 1, 0, %p405;
	cvt.u64.u32 	%rd103, %r2081;
	add.s64 	%rd2553, %rd103, %rd2552;
	setp.gt.u64 	%p406, %rd2553, %rd2551;
	selp.u32 	%r2364, 1, 0, %p406;
	add.s32 	%r2365, %r2082, %r2364;
	sub.s32 	%r4175, %r4175, %r2365;
	setp.gt.u32 	%p407, %r4175, %r2082;
	@%p407 bra 	$L__BB0_216;
	setp.lt.u32 	%p408, %r4175, %r2082;
	mov.u32 	%r4182, %r384;
	@%p408 bra 	$L__BB0_217;
	setp.gt.u32 	%p409, %r4176, %r2081;
	@%p409 bra 	$L__BB0_216;
	setp.lt.u32 	%p410, %r4176, %r2081;
	mov.u32 	%r4182, %r384;
	@%p410 bra 	$L__BB0_217;
	setp.gt.u32 	%p411, %r4177, %r2080;
	@%p411 bra 	$L__BB0_216;
	setp.lt.u32 	%p412, %r4177, %r2080;
	mov.u32 	%r4182, %r384;
	@%p412 bra 	$L__BB0_217;
	setp.gt.u32 	%p413, %r4178, %r2079;
	@%p413 bra 	$L__BB0_216;
	setp.lt.u32 	%p414, %r4178, %r2079;
	mov.u32 	%r4182, %r384;
	@%p414 bra 	$L__BB0_217;
	setp.gt.u32 	%p415, %r4179, %r2078;
	@%p415 bra 	$L__BB0_216;
	setp.lt.u32 	%p416, %r4179, %r2078;
	mov.u32 	%r4182, %r384;
	@%p416 bra 	$L__BB0_217;
	setp.gt.u32 	%p417, %r4180, %r2077;
	@%p417 bra 	$L__BB0_216;
	setp.lt.u32 	%p418, %r4180, %r2077;
	mov.u32 	%r4182, %r384;
	@%p418 bra 	$L__BB0_217;
	setp.gt.u32 	%p419, %r4181, %r2076;
	@%p419 bra 	$L__BB0_216;
	setp.lt.u32 	%p420, %r4181, %r2076;
	setp.lt.u32 	%p421, %r384, %r2075;
	or.pred  	%p422, %p420, %p421;
	mov.u32 	%r4182, %r384;
	@%p422 bra 	$L__BB0_217;
$L__BB0_216:
	sub.s32 	%r4182, %r384, %r2075;
	setp.lt.u32 	%p423, %r384, %r2075;
	selp.u32 	%r2366, 1, 0, %p423;
	cvt.u64.u32 	%rd2554, %r4181;
	add.s32 	%r2367, %r2076, %r2366;
	sub.s32 	%r4181, %r4181, %r2367;
	selp.u64 	%rd2555, 1, 0, %p423;
	add.s64 	%rd2556, %rd100, %rd2555;
	setp.gt.u64 	%p424, %rd2556, %rd2554;
	selp.u32 	%r2368, 1, 0, %p424;
	cvt.u64.u32 	%rd2557, %r4180;
	add.s32 	%r2369, %r2077, %r2368;
	sub.s32 	%r4180, %r4180, %r2369;
	selp.u64 	%rd2558, 1, 0, %p424;
	add.s64 	%rd2560, %rd2539, %rd2558;
	setp.gt.u64 	%p425, %rd2560, %rd2557;
	selp.u32 	%r2370, 1, 0, %p425;
	cvt.u64.u32 	%rd2561, %r4179;
	add.s32 	%r2371, %r2078, %r2370;
	sub.s32 	%r4179, %r4179, %r2371;
	selp.u64 	%rd2562, 1, 0, %p425;
	add.s64 	%rd2564, %rd2543, %rd2562;
	setp.gt.u64 	%p426, %rd2564, %rd2561;
	selp.u32 	%r2372, 1, 0, %p426;
	cvt.u64.u32 	%rd2565, %r4178;
	add.s32 	%r2373, %r2079, %r2372;
	sub.s32 	%r4178, %r4178, %r2373;
	selp.u64 	%rd2566, 1, 0, %p426;
	add.s64 	%rd2567, %rd101, %rd2566;
	setp.gt.u64 	%p427, %rd2567, %rd2565;
	selp.u32 	%r2374, 1, 0, %p427;
	cvt.u64.u32 	%rd2568, %r4177;
	add.s32 	%r2375, %r2080, %r2374;
	sub.s32 	%r4177, %r4177, %r2375;
	selp.u64 	%rd2569, 1, 0, %p427;
	add.s64 	%rd2570, %rd102, %rd2569;
	setp.gt.u64 	%p428, %rd2570, %rd2568;
	selp.u32 	%r2376, 1, 0, %p428;
	cvt.u64.u32 	%rd2571, %r4176;
	add.s32 	%r2377, %r2081, %r2376;
	sub.s32 	%r4176, %r4176, %r2377;
	selp.u64 	%rd2572, 1, 0, %p428;
	add.s64 	%rd2573, %rd103, %rd2572;
	setp.gt.u64 	%p429, %rd2573, %rd2571;
	selp.u32 	%r2378, 1, 0, %p429;
	add.s32 	%r2379, %r2082, %r2378;
	sub.s32 	%r4175, %r4175, %r2379;
$L__BB0_217:
	setp.gt.u32 	%p430, %r4175, %r43;
	@%p430 bra 	$L__BB0_218;
	bra.uni 	$L__BB0_231;
$L__BB0_218:
	setp.gt.u32 	%p454, %r4361, %r4182;
	selp.u32 	%r2403, 1, 0, %p454;
	cvt.u64.u32 	%rd2628, %r4181;
	cvt.u64.u32 	%rd2629, %r49;
	add.s32 	%r2404, %r49, %r2403;
	sub.s32 	%r4728, %r4181, %r2404;
	selp.u64 	%rd2630, 1, 0, %p454;
	add.s64 	%rd2631, %rd2629, %rd2630;
	setp.gt.u64 	%p455, %rd2631, %rd2628;
	selp.u32 	%r2405, 1, 0, %p455;
	cvt.u64.u32 	%rd2632, %r4180;
	cvt.u64.u32 	%rd2633, %r48;
	add.s32 	%r2406, %r48, %r2405;
	sub.s32 	%r4727, %r4180, %r2406;
	selp.u64 	%rd2634, 1, 0, %p455;
	add.s64 	%rd2635, %rd2633, %rd2634;
	setp.gt.u64 	%p456, %rd2635, %rd2632;
	selp.u32 	%r2407, 1, 0, %p456;
	cvt.u64.u32 	%rd2636, %r4179;
	cvt.u64.u32 	%rd2637, %r47;
	add.s32 	%r2408, %r47, %r2407;
	sub.s32 	%r4726, %r4179, %r2408;
	selp.u64 	%rd2638, 1, 0, %p456;
	add.s64 	%rd2639, %rd2637, %rd2638;
	setp.gt.u64 	%p457, %rd2639, %rd2636;
	selp.u32 	%r2409, 1, 0, %p457;
	cvt.u64.u32 	%rd2640, %r4178;
	cvt.u64.u32 	%rd2641, %r46;
	add.s32 	%r2410, %r46, %r2409;
	sub.s32 	%r4725, %r4178, %r2410;
	selp.u64 	%rd2642, 1, 0, %p457;
	add.s64 	%rd2643, %rd2641, %rd2642;
	setp.gt.u64 	%p458, %rd2643, %rd2640;
	selp.u32 	%r2411, 1, 0, %p458;
	cvt.u64.u32 	%rd2644, %r4177;
	cvt.u64.u32 	%rd2645, %r45;
	add.s32 	%r2412, %r45, %r2411;
	sub.s32 	%r4724, %r4177, %r2412;
	selp.u64 	%rd2646, 1, 0, %p458;
	add.s64 	%rd2647, %rd2645, %rd2646;
	setp.gt.u64 	%p459, %rd2647, %rd2644;
	selp.u32 	%r2413, 1, 0, %p459;
	cvt.u64.u32 	%rd2648, %r4176;
	cvt.u64.u32 	%rd2649, %r44;
	add.s32 	%r2414, %r44, %r2413;
	sub.s32 	%r4723, %r4176, %r2414;
	selp.u64 	%rd2650, 1, 0, %p459;
	add.s64 	%rd2651, %rd2649, %rd2650;
	setp.gt.u64 	%p460, %rd2651, %rd2648;
	selp.u32 	%r2415, 1, 0, %p460;
	add.s32 	%r2416, %r43, %r2415;
	sub.s32 	%r4722, %r4175, %r2416;
	bra.uni 	$L__BB0_233;
$L__BB0_219:
	setp.gt.u32 	%p432, %r4176, %r44;
	@%p432 bra 	$L__BB0_218;
	setp.lt.u32 	%p433, %r4176, %r44;
	@%p433 bra 	$L__BB0_232;
	setp.gt.u32 	%p434, %r4177, %r45;
	@%p434 bra 	$L__BB0_218;
	setp.lt.u32 	%p435, %r4177, %r45;
	@%p435 bra 	$L__BB0_232;
	setp.gt.u32 	%p436, %r4178, %r46;
	@%p436 bra 	$L__BB0_218;
	setp.lt.u32 	%p437, %r4178, %r46;
	@%p437 bra 	$L__BB0_232;
	setp.gt.u32 	%p438, %r4179, %r47;
	@%p438 bra 	$L__BB0_218;
	setp.lt.u32 	%p439, %r4179, %r47;
	@%p439 bra 	$L__BB0_232;
	setp.gt.u32 	%p440, %r4180, %r48;
	@%p440 bra 	$L__BB0_218;
	setp.lt.u32 	%p441, %r4180, %r48;
	@%p441 bra 	$L__BB0_232;
	setp.gt.u32 	%p442, %r4181, %r49;
	@%p442 bra 	$L__BB0_218;
	setp.lt.u32 	%p443, %r4181, %r49;
	setp.lt.u32 	%p444, %r4182, %r4361;
	or.pred  	%p445, %p443, %p444;
	@%p445 bra 	$L__BB0_232;
	bra.uni 	$L__BB0_218;
$L__BB0_231:
	setp.ge.u32 	%p431, %r4175, %r43;
	@%p431 bra 	$L__BB0_219;
$L__BB0_232:
	add.s32 	%r408, %r4182, %r2075;
	setp.lt.u32 	%p446, %r408, %r4182;
	selp.u64 	%rd2574, 1, 0, %p446;
	cvt.u64.u32 	%rd2575, %r4181;
	add.s64 	%rd2576, %rd2574, %rd2575;
	cvt.u64.u32 	%rd2577, %r2076;
	add.s64 	%rd2578, %rd2576, %rd2577;
	cvt.u32.u64 	%r2380, %rd2578;
	shr.u64 	%rd2579, %rd2578, 32;
	cvt.u64.u32 	%rd2580, %r4180;
	add.s64 	%rd2581, %rd2579, %rd2580;
	cvt.u64.u32 	%rd2582, %r2077;
	add.s64 	%rd2583, %rd2581, %rd2582;
	cvt.u32.u64 	%r2381, %rd2583;
	shr.u64 	%rd2584, %rd2583, 32;
	cvt.u64.u32 	%rd2585, %r4179;
	add.s64 	%rd2586, %rd2584, %rd2585;
	cvt.u64.u32 	%rd2587, %r2078;
	add.s64 	%rd2588, %rd2586, %rd2587;
	cvt.u32.u64 	%r2382, %rd2588;
	shr.u64 	%rd2589, %rd2588, 32;
	cvt.u64.u32 	%rd2590, %r4178;
	add.s64 	%rd2591, %rd2589, %rd2590;
	cvt.u64.u32 	%rd2592, %r2079;
	add.s64 	%rd2593, %rd2591, %rd2592;
	cvt.u32.u64 	%r2383, %rd2593;
	shr.u64 	%rd2594, %rd2593, 32;
	cvt.u64.u32 	%rd2595, %r4177;
	add.s64 	%rd2596, %rd2594, %rd2595;
	cvt.u64.u32 	%rd2597, %r2080;
	add.s64 	%rd2598, %rd2596, %rd2597;
	cvt.u32.u64 	%r2384, %rd2598;
	shr.u64 	%rd2599, %rd2598, 32;
	cvt.u64.u32 	%rd2600, %r4176;
	add.s64 	%rd2601, %rd2599, %rd2600;
	cvt.u64.u32 	%rd2602, %r2081;
	add.s64 	%rd2603, %rd2601, %rd2602;
	cvt.u32.u64 	%r2385, %rd2603;
	{ .reg .b32 tmp; mov.b64 {tmp, %r2386}, %rd2603; }
	add.s32 	%r2387, %r4175, %r2386;
	add.s32 	%r2388, %r2387, %r2082;
	setp.gt.u32 	%p447, %r4361, %r408;
	selp.u32 	%r2389, 1, 0, %p447;
	and.b64  	%rd2604, %rd2578, 4294967295;
	cvt.u64.u32 	%rd2605, %r49;
	add.s32 	%r2390, %r49, %r2389;
	sub.s32 	%r4728, %r2380, %r2390;
	selp.u64 	%rd2606, 1, 0, %p447;
	add.s64 	%rd2607, %rd2605, %rd2606;
	setp.gt.u64 	%p448, %rd2607, %rd2604;
	selp.u32 	%r2391, 1, 0, %p448;
	and.b64  	%rd2608, %rd2583, 4294967295;
	cvt.u64.u32 	%rd2609, %r48;
	add.s32 	%r2392, %r48, %r2391;
	sub.s32 	%r4727, %r2381, %r2392;
	selp.u64 	%rd2610, 1, 0, %p448;
	add.s64 	%rd2611, %rd2609, %rd2610;
	setp.gt.u64 	%p449, %rd2611, %rd2608;
	selp.u32 	%r2393, 1, 0, %p449;
	and.b64  	%rd2612, %rd2588, 4294967295;
	cvt.u64.u32 	%rd2613, %r47;
	add.s32 	%r2394, %r47, %r2393;
	sub.s32 	%r4726, %r2382, %r2394;
	selp.u64 	%rd2614, 1, 0, %p449;
	add.s64 	%rd2615, %rd2613, %rd2614;
	setp.gt.u64 	%p450, %rd2615, %rd2612;
	selp.u32 	%r2395, 1, 0, %p450;
	and.b64  	%rd2616, %rd2593, 4294967295;
	cvt.u64.u32 	%rd2617, %r46;
	add.s32 	%r2396, %r46, %r2395;
	sub.s32 	%r4725, %r2383, %r2396;
	selp.u64 	%rd2618, 1, 0, %p450;
	add.s64 	%rd2619, %rd2617, %rd2618;
	setp.gt.u64 	%p451, %rd2619, %rd2616;
	selp.u32 	%r2397, 1, 0, %p451;
	and.b64  	%rd2620, %rd2598, 4294967295;
	cvt.u64.u32 	%rd2621, %r45;
	add.s32 	%r2398, %r45, %r2397;
	sub.s32 	%r4724, %r2384, %r2398;
	selp.u64 	%rd2622, 1, 0, %p451;
	add.s64 	%rd2623, %rd2621, %rd2622;
	setp.gt.u64 	%p452, %rd2623, %rd2620;
	selp.u32 	%r2399, 1, 0, %p452;
	and.b64  	%rd2624, %rd2603, 4294967295;
	cvt.u64.u32 	%rd2625, %r44;
	add.s32 	%r2400, %r44, %r2399;
	sub.s32 	%r4723, %r2385, %r2400;
	selp.u64 	%rd2626, 1, 0, %p452;
	add.s64 	%rd2627, %rd2625, %rd2626;
	setp.gt.u64 	%p453, %rd2627, %rd2624;
	selp.u32 	%r2401, 1, 0, %p453;
	add.s32 	%r2402, %r43, %r2401;
	sub.s32 	%r4722, %r2388, %r2402;
	mov.u32 	%r4182, %r408;
$L__BB0_233:
	sub.s32 	%r4729, %r4182, %r4361;
	setp.gt.u32 	%p461, %r4722, %r2082;
	@%p461 bra 	$L__BB0_247;
	setp.lt.u32 	%p462, %r4722, %r2082;
	@%p462 bra 	$L__BB0_262;
	setp.gt.u32 	%p463, %r4723, %r2081;
	@%p463 bra 	$L__BB0_247;
	setp.lt.u32 	%p464, %r4723, %r2081;
	@%p464 bra 	$L__BB0_262;
	setp.gt.u32 	%p465, %r4724, %r2080;
	@%p465 bra 	$L__BB0_247;
	setp.lt.u32 	%p466, %r4724, %r2080;
	@%p466 bra 	$L__BB0_262;
	setp.gt.u32 	%p467, %r4725, %r2079;
	@%p467 bra 	$L__BB0_247;
	setp.lt.u32 	%p468, %r4725, %r2079;
	@%p468 bra 	$L__BB0_262;
	setp.gt.u32 	%p469, %r4726, %r2078;
	@%p469 bra 	$L__BB0_247;
	setp.lt.u32 	%p470, %r4726, %r2078;
	@%p470 bra 	$L__BB0_262;
	setp.gt.u32 	%p471, %r4727, %r2077;
	@%p471 bra 	$L__BB0_247;
	setp.lt.u32 	%p472, %r4727, %r2077;
	@%p472 bra 	$L__BB0_262;
	setp.gt.u32 	%p473, %r4728, %r2076;
	@%p473 bra 	$L__BB0_247;
	setp.lt.u32 	%p474, %r4728, %r2076;
	setp.lt.u32 	%p475, %r4729, %r2075;
	or.pred  	%p476, %p474, %p475;
	@%p476 bra 	$L__BB0_262;
$L__BB0_247:
	sub.s32 	%r435, %r4729, %r2075;
	setp.lt.u32 	%p477, %r4729, %r2075;
	selp.u32 	%r2417, 1, 0, %p477;
	cvt.u64.u32 	%rd2652, %r4728;
	add.s32 	%r2418, %r2076, %r2417;
	sub.s32 	%r4728, %r4728, %r2418;
	selp.u64 	%rd2653, 1, 0, %p477;
	cvt.u64.u32 	%rd104, %r2076;
	add.s64 	%rd2654, %rd104, %rd2653;
	setp.gt.u64 	%p478, %rd2654, %rd2652;
	selp.u32 	%r2419, 1, 0, %p478;
	cvt.u64.u32 	%rd2655, %r4727;
	add.s32 	%r2420, %r2077, %r2419;
	sub.s32 	%r4727, %r4727, %r2420;
	selp.u64 	%rd2656, 1, 0, %p478;
	cvt.u64.u32 	%rd2657, %r2077;
	add.s64 	%rd2658, %rd2657, %rd2656;
	setp.gt.u64 	%p479, %rd2658, %rd2655;
	selp.u32 	%r2421, 1, 0, %p479;
	cvt.u64.u32 	%rd2659, %r4726;
	add.s32 	%r2422, %r2078, %r2421;
	sub.s32 	%r4726, %r4726, %r2422;
	selp.u64 	%rd2660, 1, 0, %p479;
	cvt.u64.u32 	%rd2661, %r2078;
	add.s64 	%rd2662, %rd2661, %rd2660;
	setp.gt.u64 	%p480, %rd2662, %rd2659;
	selp.u32 	%r2423, 1, 0, %p480;
	cvt.u64.u32 	%rd2663, %r4725;
	add.s32 	%r2424, %r2079, %r2423;
	sub.s32 	%r4725, %r4725, %r2424;
	selp.u64 	%rd2664, 1, 0, %p480;
	cvt.u64.u32 	%rd105, %r2079;
	add.s64 	%rd2665, %rd105, %rd2664;
	setp.gt.u64 	%p481, %rd2665, %rd2663;
	selp.u32 	%r2425, 1, 0, %p481;
	cvt.u64.u32 	%rd2666, %r4724;
	add.s32 	%r2426, %r2080, %r2425;
	sub.s32 	%r4724, %r4724, %r2426;
	selp.u64 	%rd2667, 1, 0, %p481;
	cvt.u64.u32 	%rd106, %r2080;
	add.s64 	%rd2668, %rd106, %rd2667;
	setp.gt.u64 	%p482, %rd2668, %rd2666;
	selp.u32 	%r2427, 1, 0, %p482;
	cvt.u64.u32 	%rd2669, %r4723;
	add.s32 	%r2428, %r2081, %r2427;
	sub.s32 	%r4723, %r4723, %r2428;
	selp.u64 	%rd2670, 1, 0, %p482;
	cvt.u64.u32 	%rd107, %r2081;
	add.s64 	%rd2671, %rd107, %rd2670;
	setp.gt.u64 	%p483, %rd2671, %rd2669;
	selp.u32 	%r2429, 1, 0, %p483;
	add.s32 	%r2430, %r2082, %r2429;
	sub.s32 	%r4722, %r4722, %r2430;
	setp.gt.u32 	%p484, %r4722, %r2082;
	@%p484 bra 	$L__BB0_261;
	setp.lt.u32 	%p485, %r4722, %r2082;
	mov.u32 	%r4729, %r435;
	@%p485 bra 	$L__BB0_262;
	setp.gt.u32 	%p486, %r4723, %r2081;
	@%p486 bra 	$L__BB0_261;
	setp.lt.u32 	%p487, %r4723, %r2081;
	mov.u32 	%r4729, %r435;
	@%p487 bra 	$L__BB0_262;
	setp.gt.u32 	%p488, %r4724, %r2080;
	@%p488 bra 	$L__BB0_261;
	setp.lt.u32 	%p489, %r4724, %r2080;
	mov.u32 	%r4729, %r435;
	@%p489 bra 	$L__BB0_262;
	setp.gt.u32 	%p490, %r4725, %r2079;
	@%p490 bra 	$L__BB0_261;
	setp.lt.u32 	%p491, %r4725, %r2079;
	mov.u32 	%r4729, %r435;
	@%p491 bra 	$L__BB0_262;
	setp.gt.u32 	%p492, %r4726, %r2078;
	@%p492 bra 	$L__BB0_261;
	setp.lt.u32 	%p493, %r4726, %r2078;
	mov.u32 	%r4729, %r435;
	@%p493 bra 	$L__BB0_262;
	setp.gt.u32 	%p494, %r4727, %r2077;
	@%p494 bra 	$L__BB0_261;
	setp.lt.u32 	%p495, %r4727, %r2077;
	mov.u32 	%r4729, %r435;
	@%p495 bra 	$L__BB0_262;
	setp.gt.u32 	%p496, %r4728, %r2076;
	@%p496 bra 	$L__BB0_261;
	setp.lt.u32 	%p497, %r4728, %r2076;
	setp.lt.u32 	%p498, %r435, %r2075;
	or.pred  	%p499, %p497, %p498;
	mov.u32 	%r4729, %r435;
	@%p499 bra 	$L__BB0_262;
$L__BB0_261:
	sub.s32 	%r4729, %r435, %r2075;
	setp.lt.u32 	%p500, %r435, %r2075;
	selp.u32 	%r2431, 1, 0, %p500;
	cvt.u64.u32 	%rd2672, %r4728;
	add.s32 	%r2432, %r2076, %r2431;
	sub.s32 	%r4728, %r4728, %r2432;
	selp.u64 	%rd2673, 1, 0, %p500;
	add.s64 	%rd2674, %rd104, %rd2673;
	setp.gt.u64 	%p501, %rd2674, %rd2672;
	selp.u32 	%r2433, 1, 0, %p501;
	cvt.u64.u32 	%rd2675, %r4727;
	add.s32 	%r2434, %r2077, %r2433;
	sub.s32 	%r4727, %r4727, %r2434;
	selp.u64 	%rd2676, 1, 0, %p501;
	add.s64 	%rd2678, %rd2657, %rd2676;
	setp.gt.u64 	%p502, %rd2678, %rd2675;
	selp.u32 	%r2435, 1, 0, %p502;
	cvt.u64.u32 	%rd2679, %r4726;
	add.s32 	%r2436, %r2078, %r2435;
	sub.s32 	%r4726, %r4726, %r2436;
	selp.u64 	%rd2680, 1, 0, %p502;
	add.s64 	%rd2682, %rd2661, %rd2680;
	setp.gt.u64 	%p503, %rd2682, %rd2679;
	selp.u32 	%r2437, 1, 0, %p503;
	cvt.u64.u32 	%rd2683, %r4725;
	add.s32 	%r2438, %r2079, %r2437;
	sub.s32 	%r4725, %r4725, %r2438;
	selp.u64 	%rd2684, 1, 0, %p503;
	add.s64 	%rd2685, %rd105, %rd2684;
	setp.gt.u64 	%p504, %rd2685, %rd2683;
	selp.u32 	%r2439, 1, 0, %p504;
	cvt.u64.u32 	%rd2686, %r4724;
	add.s32 	%r2440, %r2080, %r2439;
	sub.s32 	%r4724, %r4724, %r2440;
	selp.u64 	%rd2687, 1, 0, %p504;
	add.s64 	%rd2688, %rd106, %rd2687;
	setp.gt.u64 	%p505, %rd2688, %rd2686;
	selp.u32 	%r2441, 1, 0, %p505;
	cvt.u64.u32 	%rd2689, %r4723;
	add.s32 	%r2442, %r2081, %r2441;
	sub.s32 	%r4723, %r4723, %r2442;
	selp.u64 	%rd2690, 1, 0, %p505;
	add.s64 	%rd2691, %rd107, %rd2690;
	setp.gt.u64 	%p506, %rd2691, %rd2689;
	selp.u32 	%r2443, 1, 0, %p506;
	add.s32 	%r2444, %r2082, %r2443;
	sub.s32 	%r4722, %r4722, %r2444;
$L__BB0_262:
	setp.gt.u32 	%p507, %r27, %r4722;
	@%p507 bra 	$L__BB0_263;
	bra.uni 	$L__BB0_276;
$L__BB0_263:
	setp.gt.u32 	%p531, %r4729, %r34;
	selp.u32 	%r2468, 1, 0, %p531;
	cvt.u64.u32 	%rd2746, %r33;
	cvt.u64.u32 	%rd2747, %r4728;
	add.s32 	%r2469, %r4728, %r2468;
	sub.s32 	%r4213, %r33, %r2469;
	selp.u64 	%rd2748, 1, 0, %p531;
	add.s64 	%rd2749, %rd2747, %rd2748;
	setp.gt.u64 	%p532, %rd2749, %rd2746;
	selp.u32 	%r2470, 1, 0, %p532;
	cvt.u64.u32 	%rd2750, %r32;
	cvt.u64.u32 	%rd2751, %r4727;
	add.s32 	%r2471, %r4727, %r2470;
	sub.s32 	%r4212, %r32, %r2471;
	selp.u64 	%rd2752, 1, 0, %p532;
	add.s64 	%rd2753, %rd2751, %rd2752;
	setp.gt.u64 	%p533, %rd2753, %rd2750;
	selp.u32 	%r2472, 1, 0, %p533;
	cvt.u64.u32 	%rd2754, %r31;
	cvt.u64.u32 	%rd2755, %r4726;
	add.s32 	%r2473, %r4726, %r2472;
	sub.s32 	%r4211, %r31, %r2473;
	selp.u64 	%rd2756, 1, 0, %p533;
	add.s64 	%rd2757, %rd2755, %rd2756;
	setp.gt.u64 	%p534, %rd2757, %rd2754;
	selp.u32 	%r2474, 1, 0, %p534;
	cvt.u64.u32 	%rd2758, %r30;
	cvt.u64.u32 	%rd2759, %r4725;
	add.s32 	%r2475, %r4725, %r2474;
	sub.s32 	%r4210, %r30, %r2475;
	selp.u64 	%rd2760, 1, 0, %p534;
	add.s64 	%rd2761, %rd2759, %rd2760;
	setp.gt.u64 	%p535, %rd2761, %rd2758;
	selp.u32 	%r2476, 1, 0, %p535;
	cvt.u64.u32 	%rd2762, %r29;
	cvt.u64.u32 	%rd2763, %r4724;
	add.s32 	%r2477, %r4724, %r2476;
	sub.s32 	%r4209, %r29, %r2477;
	selp.u64 	%rd2764, 1, 0, %p535;
	add.s64 	%rd2765, %rd2763, %rd2764;
	setp.gt.u64 	%p536, %rd2765, %rd2762;
	selp.u32 	%r2478, 1, 0, %p536;
	cvt.u64.u32 	%rd2766, %r28;
	cvt.u64.u32 	%rd2767, %r4723;
	add.s32 	%r2479, %r4723, %r2478;
	sub.s32 	%r4208, %r28, %r2479;
	selp.u64 	%rd2768, 1, 0, %p536;
	add.s64 	%rd2769, %rd2767, %rd2768;
	setp.gt.u64 	%p537, %rd2769, %rd2766;
	selp.u32 	%r2480, 1, 0, %p537;
	add.s32 	%r2481, %r4722, %r2480;
	sub.s32 	%r4207, %r27, %r2481;
	bra.uni 	$L__BB0_278;
$L__BB0_264:
	setp.gt.u32 	%p509, %r28, %r4723;
	@%p509 bra 	$L__BB0_263;
	setp.lt.u32 	%p510, %r28, %r4723;
	@%p510 bra 	$L__BB0_277;
	setp.gt.u32 	%p511, %r29, %r4724;
	@%p511 bra 	$L__BB0_263;
	setp.lt.u32 	%p512, %r29, %r4724;
	@%p512 bra 	$L__BB0_277;
	setp.gt.u32 	%p513, %r30, %r4725;
	@%p513 bra 	$L__BB0_263;
	setp.lt.u32 	%p514, %r30, %r4725;
	@%p514 bra 	$L__BB0_277;
	setp.gt.u32 	%p515, %r31, %r4726;
	@%p515 bra 	$L__BB0_263;
	setp.lt.u32 	%p516, %r31, %r4726;
	@%p516 bra 	$L__BB0_277;
	setp.gt.u32 	%p517, %r32, %r4727;
	@%p517 bra 	$L__BB0_263;
	setp.lt.u32 	%p518, %r32, %r4727;
	@%p518 bra 	$L__BB0_277;
	setp.gt.u32 	%p519, %r33, %r4728;
	@%p519 bra 	$L__BB0_263;
	setp.lt.u32 	%p520, %r33, %r4728;
	setp.lt.u32 	%p521, %r34, %r4729;
	or.pred  	%p522, %p520, %p521;
	@%p522 bra 	$L__BB0_277;
	bra.uni 	$L__BB0_263;
$L__BB0_276:
	setp.ge.u32 	%p508, %r27, %r4722;
	@%p508 bra 	$L__BB0_264;
$L__BB0_277:
	add.s32 	%r459, %r34, %r2075;
	setp.lt.u32 	%p523, %r459, %r34;
	selp.u64 	%rd2692, 1, 0, %p523;
	cvt.u64.u32 	%rd2693, %r33;
	add.s64 	%rd2694, %rd2692, %rd2693;
	cvt.u64.u32 	%rd2695, %r2076;
	add.s64 	%rd2696, %rd2694, %rd2695;
	cvt.u32.u64 	%r2445, %rd2696;
	shr.u64 	%rd2697, %rd2696, 32;
	cvt.u64.u32 	%rd2698, %r32;
	add.s64 	%rd2699, %rd2697, %rd2698;
	cvt.u64.u32 	%rd2700, %r2077;
	add.s64 	%rd2701, %rd2699, %rd2700;
	cvt.u32.u64 	%r2446, %rd2701;
	shr.u64 	%rd2702, %rd2701, 32;
	cvt.u64.u32 	%rd2703, %r31;
	add.s64 	%rd2704, %rd2702, %rd2703;
	cvt.u64.u32 	%rd2705, %r2078;
	add.s64 	%rd2706, %rd2704, %rd2705;
	cvt.u32.u64 	%r2447, %rd2706;
	shr.u64 	%rd2707, %rd2706, 32;
	cvt.u64.u32 	%rd2708, %r30;
	add.s64 	%rd2709, %rd2707, %rd2708;
	cvt.u64.u32 	%rd2710, %r2079;
	add.s64 	%rd2711, %rd2709, %rd2710;
	cvt.u32.u64 	%r2448, %rd2711;
	shr.u64 	%rd2712, %rd2711, 32;
	cvt.u64.u32 	%rd2713, %r29;
	add.s64 	%rd2714, %rd2712, %rd2713;
	cvt.u64.u32 	%rd2715, %r2080;
	add.s64 	%rd2716, %rd2714, %rd2715;
	cvt.u32.u64 	%r2449, %rd2716;
	shr.u64 	%rd2717, %rd2716, 32;
	cvt.u64.u32 	%rd2718, %r28;
	add.s64 	%rd2719, %rd2717, %rd2718;
	cvt.u64.u32 	%rd2720, %r2081;
	add.s64 	%rd2721, %rd2719, %rd2720;
	cvt.u32.u64 	%r2450, %rd2721;
	{ .reg .b32 tmp; mov.b64 {tmp, %r2451}, %rd2721; }
	add.s32 	%r2452, %r27, %r2451;
	add.s32 	%r2453, %r2452, %r2082;
	setp.gt.u32 	%p524, %r4729, %r459;
	selp.u32 	%r2454, 1, 0, %p524;
	and.b64  	%rd2722, %rd2696, 4294967295;
	cvt.u64.u32 	%rd2723, %r4728;
	add.s32 	%r2455, %r4728, %r2454;
	sub.s32 	%r4213, %r2445, %r2455;
	selp.u64 	%rd2724, 1, 0, %p524;
	add.s64 	%rd2725, %rd2723, %rd2724;
	setp.gt.u64 	%p525, %rd2725, %rd2722;
	selp.u32 	%r2456, 1, 0, %p525;
	and.b64  	%rd2726, %rd2701, 4294967295;
	cvt.u64.u32 	%rd2727, %r4727;
	add.s32 	%r2457, %r4727, %r2456;
	sub.s32 	%r4212, %r2446, %r2457;
	selp.u64 	%rd2728, 1, 0, %p525;
	add.s64 	%rd2729, %rd2727, %rd2728;
	setp.gt.u64 	%p526, %rd2729, %rd2726;
	selp.u32 	%r2458, 1, 0, %p526;
	and.b64  	%rd2730, %rd2706, 4294967295;
	cvt.u64.u32 	%rd2731, %r4726;
	add.s32 	%r2459, %r4726, %r2458;
	sub.s32 	%r4211, %r2447, %r2459;
	selp.u64 	%rd2732, 1, 0, %p526;
	add.s64 	%rd2733, %rd2731, %rd2732;
	setp.gt.u64 	%p527, %rd2733, %rd2730;
	selp.u32 	%r2460, 1, 0, %p527;
	and.b64  	%rd2734, %rd2711, 4294967295;
	cvt.u64.u32 	%rd2735, %r4725;
	add.s32 	%r2461, %r4725, %r2460;
	sub.s32 	%r4210, %r2448, %r2461;
	selp.u64 	%rd2736, 1, 0, %p527;
	add.s64 	%rd2737, %rd2735, %rd2736;
	setp.gt.u64 	%p528, %rd2737, %rd2734;
	selp.u32 	%r2462, 1, 0, %p528;
	and.b64  	%rd2738, %rd2716, 4294967295;
	cvt.u64.u32 	%rd2739, %r4724;
	add.s32 	%r2463, %r4724, %r2462;
	sub.s32 	%r4209, %r2449, %r2463;
	selp.u64 	%rd2740, 1, 0, %p528;
	add.s64 	%rd2741, %rd2739, %rd2740;
	setp.gt.u64 	%p529, %rd2741, %rd2738;
	selp.u32 	%r2464, 1, 0, %p529;
	and.b64  	%rd2742, %rd2721, 4294967295;
	cvt.u64.u32 	%rd2743, %r4723;
	add.s32 	%r2465, %r4723, %r2464;
	sub.s32 	%r4208, %r2450, %r2465;
	selp.u64 	%rd2744, 1, 0, %p529;
	add.s64 	%rd2745, %rd2743, %rd2744;
	setp.gt.u64 	%p530, %rd2745, %rd2742;
	selp.u32 	%r2466, 1, 0, %p530;
	add.s32 	%r2467, %r4722, %r2466;
	sub.s32 	%r4207, %r2453, %r2467;
	mov.u32 	%r34, %r459;
$L__BB0_278:
	sub.s32 	%r4214, %r34, %r4729;
	setp.gt.u32 	%p538, %r4207, %r2082;
	@%p538 bra 	$L__BB0_292;
	setp.lt.u32 	%p539, %r4207, %r2082;
	@%p539 bra 	$L__BB0_307;
	setp.gt.u32 	%p540, %r4208, %r2081;
	@%p540 bra 	$L__BB0_292;
	setp.lt.u32 	%p541, %r4208, %r2081;
	@%p541 bra 	$L__BB0_307;
	setp.gt.u32 	%p542, %r4209, %r2080;
	@%p542 bra 	$L__BB0_292;
	setp.lt.u32 	%p543, %r4209, %r2080;
	@%p543 bra 	$L__BB0_307;
	setp.gt.u32 	%p544, %r4210, %r2079;
	@%p544 bra 	$L__BB0_292;
	setp.lt.u32 	%p545, %r4210, %r2079;
	@%p545 bra 	$L__BB0_307;
	setp.gt.u32 	%p546, %r4211, %r2078;
	@%p546 bra 	$L__BB0_292;
	setp.lt.u32 	%p547, %r4211, %r2078;
	@%p547 bra 	$L__BB0_307;
	setp.gt.u32 	%p548, %r4212, %r2077;
	@%p548 bra 	$L__BB0_292;
	setp.lt.u32 	%p549, %r4212, %r2077;
	@%p549 bra 	$L__BB0_307;
	setp.gt.u32 	%p550, %r4213, %r2076;
	@%p550 bra 	$L__BB0_292;
	setp.lt.u32 	%p551, %r4213, %r2076;
	setp.lt.u32 	%p552, %r4214, %r2075;
	or.pred  	%p553, %p551, %p552;
	@%p553 bra 	$L__BB0_307;
$L__BB0_292:
	sub.s32 	%r486, %r4214, %r2075;
	setp.lt.u32 	%p554, %r4214, %r2075;
	selp.u32 	%r2482, 1, 0, %p554;
	cvt.u64.u32 	%rd2770, %r4213;
	add.s32 	%r2483, %r2076, %r2482;
	sub.s32 	%r4213, %r4213, %r2483;
	selp.u64 	%rd2771, 1, 0, %p554;
	cvt.u64.u32 	%rd108, %r2076;
	add.s64 	%rd2772, %rd108, %rd2771;
	setp.gt.u64 	%p555, %rd2772, %rd2770;
	selp.u32 	%r2484, 1, 0, %p555;
	cvt.u64.u32 	%rd2773, %r4212;
	add.s32 	%r2485, %r2077, %r2484;
	sub.s32 	%r4212, %r4212, %r2485;
	selp.u64 	%rd2774, 1, 0, %p555;
	cvt.u64.u32 	%rd2775, %r2077;
	add.s64 	%rd2776, %rd2775, %rd2774;
	setp.gt.u64 	%p556, %rd2776, %rd2773;
	selp.u32 	%r2486, 1, 0, %p556;
	cvt.u64.u32 	%rd2777, %r4211;
	add.s32 	%r2487, %r2078, %r2486;
	sub.s32 	%r4211, %r4211, %r2487;
	selp.u64 	%rd2778, 1, 0, %p556;
	cvt.u64.u32 	%rd2779, %r2078;
	add.s64 	%rd2780, %rd2779, %rd2778;
	setp.gt.u64 	%p557, %rd2780, %rd2777;
	selp.u32 	%r2488, 1, 0, %p557;
	cvt.u64.u32 	%rd2781, %r4210;
	add.s32 	%r2489, %r2079, %r2488;
	sub.s32 	%r4210, %r4210, %r2489;
	selp.u64 	%rd2782, 1, 0, %p557;
	cvt.u64.u32 	%rd109, %r2079;
	add.s64 	%rd2783, %rd109, %rd2782;
	setp.gt.u64 	%p558, %rd2783, %rd2781;
	selp.u32 	%r2490, 1, 0, %p558;
	cvt.u64.u32 	%rd2784, %r4209;
	add.s32 	%r2491, %r2080, %r2490;
	sub.s32 	%r4209, %r4209, %r2491;
	selp.u64 	%rd2785, 1, 0, %p558;
	cvt.u64.u32 	%rd110, %r2080;
	add.s64 	%rd2786, %rd110, %rd2785;
	setp.gt.u64 	%p559, %rd2786, %rd2784;
	selp.u32 	%r2492, 1, 0, %p559;
	cvt.u64.u32 	%rd2787, %r4208;
	add.s32 	%r2493, %r2081, %r2492;
	sub.s32 	%r4208, %r4208, %r2493;
	selp.u64 	%rd2788, 1, 0, %p559;
	cvt.u64.u32 	%rd111, %r2081;
	add.s64 	%rd2789, %rd111, %rd2788;
	setp.gt.u64 	%p560, %rd2789, %rd2787;
	selp.u32 	%r2494, 1, 0, %p560;
	add.s32 	%r2495, %r2082, %r2494;
	sub.s32 	%r4207, %r4207, %r2495;
	setp.gt.u32 	%p561, %r4207, %r2082;
	@%p561 bra 	$L__BB0_306;
	setp.lt.u32 	%p562, %r4207, %r2082;
	mov.u32 	%r4214, %r486;
	@%p562 bra 	$L__BB0_307;
	setp.gt.u32 	%p563, %r4208, %r2081;
	@%p563 bra 	$L__BB0_306;
	setp.lt.u32 	%p564, %r4208, %r2081;
	mov.u32 	%r4214, %r486;
	@%p564 bra 	$L__BB0_307;
	setp.gt.u32 	%p565, %r4209, %r2080;
	@%p565 bra 	$L__BB0_306;
	setp.lt.u32 	%p566, %r4209, %r2080;
	mov.u32 	%r4214, %r486;
	@%p566 bra 	$L__BB0_307;
	setp.gt.u32 	%p567, %r4210, %r2079;
	@%p567 bra 	$L__BB0_306;
	setp.lt.u32 	%p568, %r4210, %r2079;
	mov.u32 	%r4214, %r486;
	@%p568 bra 	$L__BB0_307;
	setp.gt.u32 	%p569, %r4211, %r2078;
	@%p569 bra 	$L__BB0_306;
	setp.lt.u32 	%p570, %r4211, %r2078;
	mov.u32 	%r4214, %r486;
	@%p570 bra 	$L__BB0_307;
	setp.gt.u32 	%p571, %r4212, %r2077;
	@%p571 bra 	$L__BB0_306;
	setp.lt.u32 	%p572, %r4212, %r2077;
	mov.u32 	%r4214, %r486;
	@%p572 bra 	$L__BB0_307;
	setp.gt.u32 	%p573, %r4213, %r2076;
	@%p573 bra 	$L__BB0_306;
	setp.lt.u32 	%p574, %r4213, %r2076;
	setp.lt.u32 	%p575, %r486, %r2075;
	or.pred  	%p576, %p574, %p575;
	mov.u32 	%r4214, %r486;
	@%p576 bra 	$L__BB0_307;
$L__BB0_306:
	sub.s32 	%r4214, %r486, %r2075;
	setp.lt.u32 	%p577, %r486, %r2075;
	selp.u32 	%r2496, 1, 0, %p577;
	cvt.u64.u32 	%rd2790, %r4213;
	add.s32 	%r2497, %r2076, %r2496;
	sub.s32 	%r4213, %r4213, %r2497;
	selp.u64 	%rd2791, 1, 0, %p577;
	add.s64 	%rd2792, %rd108, %rd2791;
	setp.gt.u64 	%p578, %rd2792, %rd2790;
	selp.u32 	%r2498, 1, 0, %p578;
	cvt.u64.u32 	%rd2793, %r4212;
	add.s32 	%r2499, %r2077, %r2498;
	sub.s32 	%r4212, %r4212, %r2499;
	selp.u64 	%rd2794, 1, 0, %p578;
	add.s64 	%rd2796, %rd2775, %rd2794;
	setp.gt.u64 	%p579, %rd2796, %rd2793;
	selp.u32 	%r2500, 1, 0, %p579;
	cvt.u64.u32 	%rd2797, %r4211;
	add.s32 	%r2501, %r2078, %r2500;
	sub.s32 	%r4211, %r4211, %r2501;
	selp.u64 	%rd2798, 1, 0, %p579;
	add.s64 	%rd2800, %rd2779, %rd2798;
	setp.gt.u64 	%p580, %rd2800, %rd2797;
	selp.u32 	%r2502, 1, 0, %p580;
	cvt.u64.u32 	%rd2801, %r4210;
	add.s32 	%r2503, %r2079, %r2502;
	sub.s32 	%r4210, %r4210, %r2503;
	selp.u64 	%rd2802, 1, 0, %p580;
	add.s64 	%rd2803, %rd109, %rd2802;
	setp.gt.u64 	%p581, %rd2803, %rd2801;
	selp.u32 	%r2504, 1, 0, %p581;
	cvt.u64.u32 	%rd2804, %r4209;
	add.s32 	%r2505, %r2080, %r2504;
	sub.s32 	%r4209, %r4209, %r2505;
	selp.u64 	%rd2805, 1, 0, %p581;
	add.s64 	%rd2806, %rd110, %rd2805;
	setp.gt.u64 	%p582, %rd2806, %rd2804;
	selp.u32 	%r2506, 1, 0, %p582;
	cvt.u64.u32 	%rd2807, %r4208;
	add.s32 	%r2507, %r2081, %r2506;
	sub.s32 	%r4208, %r4208, %r2507;
	selp.u64 	%rd2808, 1, 0, %p582;
	add.s64 	%rd2809, %rd111, %rd2808;
	setp.gt.u64 	%p583, %rd2809, %rd2807;
	selp.u32 	%r2508, 1, 0, %p583;
	add.s32 	%r2509, %r2082, %r2508;
	sub.s32 	%r4207, %r4207, %r2509;
$L__BB0_307:
	mul.wide.u32 	%rd2810, %r4214, %r305;
	cvt.u32.u64 	%r2510, %rd2810;
	shr.u64 	%rd2811, %rd2810, 32;
	mul.wide.u32 	%rd2812, %r4213, %r305;
	add.s64 	%rd2813, %rd2811, %rd2812;
	shr.u64 	%rd2814, %rd2813, 32;
	mul.wide.u32 	%rd2815, %r4212, %r305;
	add.s64 	%rd2816, %rd2814, %rd2815;
	shr.u64 	%rd2817, %rd2816, 32;
	mul.wide.u32 	%rd2818, %r4211, %r305;
	add.s64 	%rd2819, %rd2817, %rd2818;
	shr.u64 	%rd2820, %rd2819, 32;
	mul.wide.u32 	%rd2821, %r4210, %r305;
	add.s64 	%rd2822, %rd2820, %rd2821;
	shr.u64 	%rd2823, %rd2822, 32;
	mul.wide.u32 	%rd2824, %r4209, %r305;
	add.s64 	%rd2825, %rd2823, %rd2824;
	shr.u64 	%rd2826, %rd2825, 32;
	mul.wide.u32 	%rd2827, %r4208, %r305;
	add.s64 	%rd2828, %rd2826, %rd2827;
	shr.u64 	%rd2829, %rd2828, 32;
	mul.wide.u32 	%rd2830, %r4207, %r305;
	add.s64 	%rd2831, %rd2829, %rd2830;
	shr.u64 	%rd2832, %rd2831, 32;
	and.b64  	%rd2833, %rd2813, 4294967295;
	mul.wide.u32 	%rd2834, %r4214, %r4156;
	add.s64 	%rd2835, %rd2834, %rd2833;
	shr.u64 	%rd2836, %rd2835, 32;
	and.b64  	%rd2837, %rd2816, 4294967295;
	mul.wide.u32 	%rd2838, %r4213, %r4156;
	add.s64 	%rd2839, %rd2836, %rd2837;
	add.s64 	%rd2840, %rd2839, %rd2838;
	shr.u64 	%rd2841, %rd2840, 32;
	and.b64  	%rd2842, %rd2819, 4294967295;
	mul.wide.u32 	%rd2843, %r4212, %r4156;
	add.s64 	%rd2844, %rd2841, %rd2842;
	add.s64 	%rd2845, %rd2844, %rd2843;
	shr.u64 	%rd2846, %rd2845, 32;
	and.b64  	%rd2847, %rd2822, 4294967295;
	mul.wide.u32 	%rd2848, %r4211, %r4156;
	add.s64 	%rd2849, %rd2846, %rd2847;
	add.s64 	%rd2850, %rd2849, %rd2848;
	shr.u64 	%rd2851, %rd2850, 32;
	and.b64  	%rd2852, %rd2825, 4294967295;
	mul.wide.u32 	%rd2853, %r4210, %r4156;
	add.s64 	%rd2854, %rd2851, %rd2852;
	add.s64 	%rd2855, %rd2854, %rd2853;
	shr.u64 	%rd2856, %rd2855, 32;
	and.b64  	%rd2857, %rd2828, 4294967295;
	mul.wide.u32 	%rd2858, %r4209, %r4156;
	add.s64 	%rd2859, %rd2856, %rd2857;
	add.s64 	%rd2860, %rd2859, %rd2858;
	shr.u64 	%rd2861, %rd2860, 32;
	and.b64  	%rd2862, %rd2831, 4294967295;
	mul.wide.u32 	%rd2863, %r4208, %r4156;
	add.s64 	%rd2864, %rd2861, %rd2862;
	add.s64 	%rd2865, %rd2864, %rd2863;
	shr.u64 	%rd2866, %rd2865, 32;
	mul.wide.u32 	%rd2867, %r4207, %r4156;
	add.s64 	%rd2868, %rd2866, %rd2832;
	add.s64 	%rd2869, %rd2868, %rd2867;
	shr.u64 	%rd2870, %rd2869, 32;
	and.b64  	%rd2871, %rd2840, 4294967295;
	mul.wide.u32 	%rd2872, %r4214, %r4155;
	add.s64 	%rd2873, %rd2872, %rd2871;
	shr.u64 	%rd2874, %rd2873, 32;
	and.b64  	%rd2875, %rd2845, 4294967295;
	mul.wide.u32 	%rd2876, %r4213, %r4155;
	add.s64 	%rd2877, %rd2874, %rd2875;
	add.s64 	%rd2878, %rd2877, %rd2876;
	shr.u64 	%rd2879, %rd2878, 32;
	and.b64  	%rd2880, %rd2850, 4294967295;
	mul.wide.u32 	%rd2881, %r4212, %r4155;
	add.s64 	%rd2882, %rd2879, %rd2880;
	add.s64 	%rd2883, %rd2882, %rd2881;
	shr.u64 	%rd2884, %rd2883, 32;
	and.b64  	%rd2885, %rd2855, 4294967295;
	mul.wide.u32 	%rd2886, %r4211, %r4155;
	add.s64 	%rd2887, %rd2884, %rd2885;
	add.s64 	%rd2888, %rd2887, %rd2886;
	shr.u64 	%rd2889, %rd2888, 32;
	and.b64  	%rd2890, %rd2860, 4294967295;
	mul.wide.u32 	%rd2891, %r4210, %r4155;
	add.s64 	%rd2892, %rd2889, %rd2890;
	add.s64 	%rd2893, %rd2892, %rd2891;
	shr.u64 	%rd2894, %rd2893, 32;
	and.b64  	%rd2895, %rd2865, 4294967295;
	mul.wide.u32 	%rd2896, %r4209, %r4155;
	add.s64 	%rd2897, %rd2894, %rd2895;
	add.s64 	%rd2898, %rd2897, %rd2896;
	shr.u64 	%rd2899, %rd2898, 32;
	and.b64  	%rd2900, %rd2869, 4294967295;
	mul.wide.u32 	%rd2901, %r4208, %r4155;
	add.s64 	%rd2902, %rd2899, %rd2900;
	add.s64 	%rd2903, %rd2902, %rd2901;
	shr.u64 	%rd2904, %rd2903, 32;
	mul.wide.u32 	%rd2905, %r4207, %r4155;
	add.s64 	%rd2906, %rd2904, %rd2870;
	add.s64 	%rd2907, %rd2906, %rd2905;
	shr.u64 	%rd2908, %rd2907, 32;
	and.b64  	%rd2909, %rd2878, 4294967295;
	mul.wide.u32 	%rd2910, %r4214, %r4154;
	add.s64 	%rd2911, %rd2910, %rd2909;
	shr.u64 	%rd2912, %rd2911, 32;
	and.b64  	%rd2913, %rd2883, 4294967295;
	mul.wide.u32 	%rd2914, %r4213, %r4154;
	add.s64 	%rd2915, %rd2912, %rd2913;
	add.s64 	%rd2916, %rd2915, %rd2914;
	shr.u64 	%rd2917, %rd2916, 32;
	and.b64  	%rd2918, %rd2888, 4294967295;
	mul.wide.u32 	%rd2919, %r4212, %r4154;
	add.s64 	%rd2920, %rd2917, %rd2918;
	add.s64 	%rd2921, %rd2920, %rd2919;
	shr.u64 	%rd2922, %rd2921, 32;
	and.b64  	%rd2923, %rd2893, 4294967295;
	mul.wide.u32 	%rd2924, %r4211, %r4154;
	add.s64 	%rd2925, %rd2922, %rd2923;
	add.s64 	%rd2926, %rd2925, %rd2924;
	shr.u64 	%rd2927, %rd2926, 32;
	and.b64  	%rd2928, %rd2898, 4294967295;
	mul.wide.u32 	%rd2929, %r4210, %r4154;
	add.s64 	%rd2930, %rd2927, %rd2928;
	add.s64 	%rd2931, %rd2930, %rd2929;
	shr.u64 	%rd2932, %rd2931, 32;
	and.b64  	%rd2933, %rd2903, 4294967295;
	mul.wide.u32 	%rd2934, %r4209, %r4154;
	add.s64 	%rd2935, %rd2932, %rd2933;
	add.s64 	%rd2936, %rd2935, %rd2934;
	shr.u64 	%rd2937, %rd2936, 32;
	and.b64  	%rd2938, %rd2907, 4294967295;
	mul.wide.u32 	%rd2939, %r4208, %r4154;
	add.s64 	%rd2940, %rd2937, %rd2938;
	add.s64 	%rd2941, %rd2940, %rd2939;
	shr.u64 	%rd2942, %rd2941, 32;
	mul.wide.u32 	%rd2943, %r4207, %r4154;
	add.s64 	%rd2944, %rd2942, %rd2908;
	add.s64 	%rd2945, %rd2944, %rd2943;
	shr.u64 	%rd2946, %rd2945, 32;
	and.b64  	%rd2947, %rd2916, 4294967295;
	mul.wide.u32 	%rd2948, %r4214, %r4153;
	add.s64 	%rd2949, %rd2948, %rd2947;
	shr.u64 	%rd2950, %rd2949, 32;
	and.b64  	%rd2951, %rd2921, 4294967295;
	mul.wide.u32 	%rd2952, %r4213, %r4153;
	add.s64 	%rd2953, %rd2950, %rd2951;
	add.s64 	%rd2954, %rd2953, %rd2952;
	shr.u64 	%rd2955, %rd2954, 32;
	and.b64  	%rd2956, %rd2926, 4294967295;
	mul.wide.u32 	%rd2957, %r4212, %r4153;
	add.s64 	%rd2958, %rd2955, %rd2956;
	add.s64 	%rd2959, %rd2958, %rd2957;
	shr.u64 	%rd2960, %rd2959, 32;
	and.b64  	%rd2961, %rd2931, 4294967295;
	mul.wide.u32 	%rd2962, %r4211, %r4153;
	add.s64 	%rd2963, %rd2960, %rd2961;
	add.s64 	%rd2964, %rd2963, %rd2962;
	shr.u64 	%rd2965, %rd2964, 32;
	and.b64  	%rd2966, %rd2936, 4294967295;
	mul.wide.u32 	%rd2967, %r4210, %r4153;
	add.s64 	%rd2968, %rd2965, %rd2966;
	add.s64 	%rd2969, %rd2968, %rd2967;
	shr.u64 	%rd2970, %rd2969, 32;
	and.b64  	%rd2971, %rd2941, 4294967295;
	mul.wide.u32 	%rd2972, %r4209, %r4153;
	add.s64 	%rd2973, %rd2970, %rd2971;
	add.s64 	%rd2974, %rd2973, %rd2972;
	shr.u64 	%rd2975, %rd2974, 32;
	and.b64  	%rd2976, %rd2945, 4294967295;
	mul.wide.u32 	%rd2977, %r4208, %r4153;
	add.s64 	%rd2978, %rd2975, %rd2976;
	add.s64 	%rd2979, %rd2978, %rd2977;
	shr.u64 	%rd2980, %rd2979, 32;
	mul.wide.u32 	%rd2981, %r4207, %r4153;
	add.s64 	%rd2982, %rd2980, %rd2946;
	add.s64 	%rd2983, %rd2982, %rd2981;
	shr.u64 	%rd2984, %rd2983, 32;
	and.b64  	%rd2985, %rd2954, 4294967295;
	mul.wide.u32 	%rd2986, %r4214, %r4152;
	add.s64 	%rd2987, %rd2986, %rd2985;
	shr.u64 	%rd2988, %rd2987, 32;
	and.b64  	%rd2989, %rd2959, 4294967295;
	mul.wide.u32 	%rd2990, %r4213, %r4152;
	add.s64 	%rd2991, %rd2988, %rd2989;
	add.s64 	%rd2992, %rd2991, %rd2990;
	shr.u64 	%rd2993, %rd2992, 32;
	and.b64  	%rd2994, %rd2964, 4294967295;
	mul.wide.u32 	%rd2995, %r4212, %r4152;
	add.s64 	%rd2996, %rd2993, %rd2994;
	add.s64 	%rd2997, %rd2996, %rd2995;
	shr.u64 	%rd2998, %rd2997, 32;
	and.b64  	%rd2999, %rd2969, 4294967295;
	mul.wide.u32 	%rd3000, %r4211, %r4152;
	add.s64 	%rd3001, %rd2998, %rd2999;
	add.s64 	%rd3002, %rd3001, %rd3000;
	shr.u64 	%rd3003, %rd3002, 32;
	and.b64  	%rd3004, %rd2974, 4294967295;
	mul.wide.u32 	%rd3005, %r4210, %r4152;
	add.s64 	%rd3006, %rd3003, %rd3004;
	add.s64 	%rd3007, %rd3006, %rd3005;
	shr.u64 	%rd3008, %rd3007, 32;
	and.b64  	%rd3009, %rd2979, 4294967295;
	mul.wide.u32 	%rd3010, %r4209, %r4152;
	add.s64 	%rd3011, %rd3008, %rd3009;
	add.s64 	%rd3012, %rd3011, %rd3010;
	shr.u64 	%rd3013, %rd3012, 32;
	and.b64  	%rd3014, %rd2983, 4294967295;
	mul.wide.u32 	%rd3015, %r4208, %r4152;
	add.s64 	%rd3016, %rd3013, %rd3014;
	add.s64 	%rd3017, %rd3016, %rd3015;
	shr.u64 	%rd3018, %rd3017, 32;
	mul.wide.u32 	%rd3019, %r4207, %r4152;
	add.s64 	%rd3020, %rd3018, %rd2984;
	add.s64 	%rd3021, %rd3020, %rd3019;
	shr.u64 	%rd3022, %rd3021, 32;
	and.b64  	%rd3023, %rd2992, 4294967295;
	mul.wide.u32 	%rd3024, %r4214, %r4151;
	add.s64 	%rd3025, %rd3024, %rd3023;
	shr.u64 	%rd3026, %rd3025, 32;
	and.b64  	%rd3027, %rd2997, 4294967295;
	mul.wide.u32 	%rd3028, %r4213, %r4151;
	add.s64 	%rd3029, %rd3026, %rd3027;
	add.s64 	%rd3030, %rd3029, %rd3028;
	shr.u64 	%rd3031, %rd3030, 32;
	and.b64  	%rd3032, %rd3002, 4294967295;
	mul.wide.u32 	%rd3033, %r4212, %r4151;
	add.s64 	%rd3034, %rd3031, %rd3032;
	add.s64 	%rd3035, %rd3034, %rd3033;
	shr.u64 	%rd3036, %rd3035, 32;
	and.b64  	%rd3037, %rd3007, 4294967295;
	mul.wide.u32 	%rd3038, %r4211, %r4151;
	add.s64 	%rd3039, %rd3036, %rd3037;
	add.s64 	%rd3040, %rd3039, %rd3038;
	shr.u64 	%rd3041, %rd3040, 32;
	and.b64  	%rd3042, %rd3012, 4294967295;
	mul.wide.u32 	%rd3043, %r4210, %r4151;
	add.s64 	%rd3044, %rd3041, %rd3042;
	add.s64 	%rd3045, %rd3044, %rd3043;
	shr.u64 	%rd3046, %rd3045, 32;
	and.b64  	%rd3047, %rd3017, 4294967295;
	mul.wide.u32 	%rd3048, %r4209, %r4151;
	add.s64 	%rd3049, %rd3046, %rd3047;
	add.s64 	%rd3050, %rd3049, %rd3048;
	shr.u64 	%rd3051, %rd3050, 32;
	and.b64  	%rd3052, %rd3021, 4294967295;
	mul.wide.u32 	%rd3053, %r4208, %r4151;
	add.s64 	%rd3054, %rd3051, %rd3052;
	add.s64 	%rd3055, %rd3054, %rd3053;
	shr.u64 	%rd3056, %rd3055, 32;
	mul.wide.u32 	%rd3057, %r4207, %r4151;
	add.s64 	%rd3058, %rd3056, %rd3022;
	add.s64 	%rd3059, %rd3058, %rd3057;
	shr.u64 	%rd3060, %rd3059, 32;
	and.b64  	%rd3061, %rd3030, 4294967295;
	mul.wide.u32 	%rd3062, %r4214, %r4150;
	add.s64 	%rd3063, %rd3062, %rd3061;
	shr.u64 	%rd3064, %rd3063, 32;
	and.b64  	%rd3065, %rd3035, 4294967295;
	mul.wide.u32 	%rd3066, %r4213, %r4150;
	add.s64 	%rd3067, %rd3064, %rd3065;
	add.s64 	%rd3068, %rd3067, %rd3066;
	shr.u64 	%rd3069, %rd3068, 32;
	and.b64  	%rd3070, %rd3040, 4294967295;
	mul.wide.u32 	%rd3071, %r4212, %r4150;
	add.s64 	%rd3072, %rd3069, %rd3070;
	add.s64 	%rd3073, %rd3072, %rd3071;
	shr.u64 	%rd3074, %rd3073, 32;
	and.b64  	%rd3075, %rd3045, 4294967295;
	mul.wide.u32 	%rd3076, %r4211, %r4150;
	add.s64 	%rd3077, %rd3074, %rd3075;
	add.s64 	%rd3078, %rd3077, %rd3076;
	shr.u64 	%rd3079, %rd3078, 32;
	and.b64  	%rd3080, %rd3050, 4294967295;
	mul.wide.u32 	%rd3081, %r4210, %r4150;
	add.s64 	%rd3082, %rd3079, %rd3080;
	add.s64 	%rd3083, %rd3082, %rd3081;
	shr.u64 	%rd3084, %rd3083, 32;
	and.b64  	%rd3085, %rd3055, 4294967295;
	mul.wide.u32 	%rd3086, %r4209, %r4150;
	add.s64 	%rd3087, %rd3084, %rd3085;
	add.s64 	%rd3088, %rd3087, %rd3086;
	shr.u64 	%rd3089, %rd3088, 32;
	and.b64  	%rd3090, %rd3059, 4294967295;
	mul.wide.u32 	%rd3091, %r4208, %r4150;
	add.s64 	%rd3092, %rd3089, %rd3090;
	add.s64 	%rd3093, %rd3092, %rd3091;
	shr.u64 	%rd3094, %rd3093, 32;
	mul.wide.u32 	%rd3095, %r4207, %r4150;
	add.s64 	%rd3096, %rd3094, %rd3060;
	add.s64 	%rd3097, %rd3096, %rd3095;
	shr.u64 	%rd3098, %rd3097, 32;
	{ .reg .b32 tmp; mov.b64 {tmp, %r2511}, %rd3097; }
	and.b64  	%rd3099, %rd3068, 4294967295;
	mul.lo.s64 	%rd3100, %rd3099, 977;
	cvt.u32.u64 	%r2512, %rd3100;
	shr.u64 	%rd3101, %rd3100, 32;
	and.b64  	%rd3102, %rd3073, 4294967295;
	mad.lo.s64 	%rd3103, %rd3102, 977, %rd3101;
	shr.u64 	%rd3104, %rd3103, 32;
	and.b64  	%rd3105, %rd3078, 4294967295;
	mad.lo.s64 	%rd3106, %rd3105, 977, %rd3104;
	shr.u64 	%rd3107, %rd3106, 32;
	and.b64  	%rd3108, %rd3083, 4294967295;
	mad.lo.s64 	%rd3109, %rd3108, 977, %rd3107;
	shr.u64 	%rd3110, %rd3109, 32;
	and.b64  	%rd3111, %rd3088, 4294967295;
	mad.lo.s64 	%rd3112, %rd3111, 977, %rd3110;
	shr.u64 	%rd3113, %rd3112, 32;
	and.b64  	%rd3114, %rd3093, 4294967295;
	mad.lo.s64 	%rd3115, %rd3114, 977, %rd3113;
	shr.u64 	%rd3116, %rd3115, 32;
	and.b64  	%rd3117, %rd3097, 4294967295;
	mad.lo.s64 	%rd3118, %rd3117, 977, %rd3116;
	shr.u64 	%rd3119, %rd3118, 32;
	mad.lo.s64 	%rd3120, %rd3098, 977, %rd3119;
	{ .reg .b32 tmp; mov.b64 {tmp, %r2513}, %rd3120; }
	add.s32 	%r4223, %r2510, %r2512;
	setp.lt.u32 	%p585, %r4223, %r2510;
	selp.u64 	%rd3121, 1, 0, %p585;
	and.b64  	%rd3122, %rd2835, 4294967295;
	and.b64  	%rd3123, %rd3103, 4294967295;
	add.s64 	%rd3124, %rd3122, %rd3121;
	add.s64 	%rd3125, %rd3124, %rd3123;
	shr.u64 	%rd3126, %rd3125, 32;
	and.b64  	%rd3127, %rd2873, 4294967295;
	and.b64  	%rd3128, %rd3106, 4294967295;
	add.s64 	%rd3129, %rd3126, %rd3127;
	add.s64 	%rd3130, %rd3129, %rd3128;
	shr.u64 	%rd3131, %rd3130, 32;
	and.b64  	%rd3132, %rd2911, 4294967295;
	and.b64  	%rd3133, %rd3109, 4294967295;
	add.s64 	%rd3134, %rd3131, %rd3132;
	add.s64 	%rd3135, %rd3134, %rd3133;
	shr.u64 	%rd3136, %rd3135, 32;
	and.b64  	%rd3137, %rd2949, 4294967295;
	and.b64  	%rd3138, %rd3112, 4294967295;
	add.s64 	%rd3139, %rd3136, %rd3137;
	add.s64 	%rd3140, %rd3139, %rd3138;
	shr.u64 	%rd3141, %rd3140, 32;
	and.b64  	%rd3142, %rd2987, 4294967295;
	and.b64  	%rd3143, %rd3115, 4294967295;
	add.s64 	%rd3144, %rd3141, %rd3142;
	add.s64 	%rd3145, %rd3144, %rd3143;
	shr.u64 	%rd3146, %rd3145, 32;
	and.b64  	%rd3147, %rd3025, 4294967295;
	and.b64  	%rd3148, %rd3118, 4294967295;
	add.s64 	%rd3149, %rd3146, %rd3147;
	add.s64 	%rd3150, %rd3149, %rd3148;
	shr.u64 	%rd3151, %rd3150, 32;
	and.b64  	%rd3152, %rd3063, 4294967295;
	and.b64  	%rd3153, %rd3120, 4294967295;
	add.s64 	%rd3154, %rd3151, %rd3152;
	add.s64 	%rd3155, %rd3154, %rd3153;
	{ .reg .b32 tmp; mov.b64 {tmp, %r2514}, %rd3155; }
	add.s32 	%r2515, %r2514, %r2513;
	and.b64  	%rd3156, %rd3125, 4294967295;
	add.s64 	%rd12024, %rd3156, %rd3099;
	shr.u64 	%rd3157, %rd12024, 32;
	and.b64  	%rd3158, %rd3130, 4294967295;
	add.s64 	%rd3159, %rd3157, %rd3158;
	add.s64 	%rd12023, %rd3159, %rd3102;
	shr.u64 	%rd3160, %rd12023, 32;
	and.b64  	%rd3161, %rd3135, 4294967295;
	add.s64 	%rd3162, %rd3160, %rd3161;
	add.s64 	%rd12022, %rd3162, %rd3105;
	shr.u64 	%rd3163, %rd12022, 32;
	and.b64  	%rd3164, %rd3140, 4294967295;
	add.s64 	%rd3165, %rd3163, %rd3164;
	add.s64 	%rd12021, %rd3165, %rd3108;
	shr.u64 	%rd3166, %rd12021, 32;
	and.b64  	%rd3167, %rd3145, 4294967295;
	add.s64 	%rd3168, %rd3166, %rd3167;
	add.s64 	%rd12020, %rd3168, %rd3111;
	shr.u64 	%rd3169, %rd12020, 32;
	and.b64  	%rd3170, %rd3150, 4294967295;
	add.s64 	%rd3171, %rd3169, %rd3170;
	add.s64 	%rd12019, %rd3171, %rd3114;
	shr.u64 	%rd3172, %rd12019, 32;
	and.b64  	%rd3173, %rd3155, 4294967295;
	add.s64 	%rd3174, %rd3172, %rd3173;
	add.s64 	%rd12018, %rd3174, %rd3117;
	{ .reg .b32 tmp; mov.b64 {tmp, %r2516}, %rd12018; }
	add.s32 	%r2517, %r2515, %r2516;
	add.s32 	%r511, %r2517, %r2511;
	setp.eq.s32 	%p586, %r511, 0;
	mov.pred 	%p2369, 0;
	@%p586 bra 	$L__BB0_309;
	cvt.u64.u32 	%rd3175, %r511;
	mul.wide.u32 	%rd3176, %r511, 977;
	cvt.u32.u64 	%r2518, %rd3176;
	shr.u64 	%rd3177, %rd3176, 32;
	add.s64 	%rd3178, %rd3177, %rd3175;
	shr.u64 	%rd3179, %rd3178, 32;
	add.s32 	%r512, %r4223, %r2518;
	setp.lt.u32 	%p587, %r512, %r4223;
	selp.u64 	%rd3180, 1, 0, %p587;
	and.b64  	%rd3181, %rd12024, 4294967295;
	and.b64  	%rd3182, %rd3178, 4294967295;
	add.s64 	%rd3183, %rd3181, %rd3180;
	add.s64 	%rd12024, %rd3183, %rd3182;
	shr.u64 	%rd3184, %rd12024, 32;
	and.b64  	%rd3185, %rd12023, 4294967295;
	add.s64 	%rd3186, %rd3184, %rd3185;
	add.s64 	%rd12023, %rd3186, %rd3179;
	shr.u64 	%rd3187, %rd12023, 32;
	and.b64  	%rd3188, %rd12022, 4294967295;
	add.s64 	%rd12022, %rd3187, %rd3188;
	shr.u64 	%rd3189, %rd12022, 32;
	and.b64  	%rd3190, %rd12021, 4294967295;
	add.s64 	%rd12021, %rd3189, %rd3190;
	shr.u64 	%rd3191, %rd12021, 32;
	and.b64  	%rd3192, %rd12020, 4294967295;
	add.s64 	%rd12020, %rd3191, %rd3192;
	shr.u64 	%rd3193, %rd12020, 32;
	and.b64  	%rd3194, %rd12019, 4294967295;
	add.s64 	%rd12019, %rd3193, %rd3194;
	shr.u64 	%rd3195, %rd12019, 32;
	and.b64  	%rd3196, %rd12018, 4294967295;
	add.s64 	%rd12018, %rd3195, %rd3196;
	setp.gt.u64 	%p2369, %rd12018, 4294967295;
	mov.u32 	%r4223, %r512;
$L__BB0_309:
	cvt.u32.u64 	%r527, %rd12024;
	cvt.u32.u64 	%r526, %rd12023;
	cvt.u32.u64 	%r525, %rd12022;
	cvt.u32.u64 	%r524, %rd12021;
	cvt.u32.u64 	%r523, %rd12020;
	cvt.u32.u64 	%r522, %rd12019;
	cvt.u32.u64 	%r521, %rd12018;
$L__BB0_310:
	mov.u32 	%r4231, %r4223;
	cvt.u64.u32 	%rd133, %r2079;
	cvt.u64.u32 	%rd134, %r2080;
	cvt.u64.u32 	%rd135, %r2081;
	setp.gt.u32 	%p588, %r521, %r2082;
	or.pred  	%p589, %p2369, %p588;
	@%p589 bra 	$L__BB0_324;
	setp.lt.u32 	%p590, %r521, %r2082;
	@%p590 bra 	$L__BB0_338;
	setp.gt.u32 	%p591, %r522, %r2081;
	@%p591 bra 	$L__BB0_324;
	setp.lt.u32 	%p592, %r522, %r2081;
	@%p592 bra 	$L__BB0_338;
	setp.gt.u32 	%p593, %r523, %r2080;
	@%p593 bra 	$L__BB0_324;
	setp.lt.u32 	%p594, %r523, %r2080;
	@%p594 bra 	$L__BB0_338;
	setp.gt.u32 	%p595, %r524, %r2079;
	@%p595 bra 	$L__BB0_324;
	setp.lt.u32 	%p596, %r524, %r2079;
	@%p596 bra 	$L__BB0_338;
	setp.gt.u32 	%p597, %r525, %r2078;
	@%p597 bra 	$L__BB0_324;
	setp.lt.u32 	%p598, %r525, %r2078;
	@%p598 bra 	$L__BB0_338;
	setp.gt.u32 	%p599, %r526, %r2077;
	@%p599 bra 	$L__BB0_324;
	setp.lt.u32 	%p600, %r526, %r2077;
	@%p600 bra 	$L__BB0_338;
	setp.gt.u32 	%p601, %r527, %r2076;
	@%p601 bra 	$L__BB0_324;
	setp.lt.u32 	%p602, %r527, %r2076;
	setp.lt.u32 	%p603, %r4231, %r2075;
	or.pred  	%p604, %p602, %p603;
	@%p604 bra 	$L__BB0_338;
$L__BB0_324:
	sub.s32 	%r4223, %r4231, %r2075;
	setp.lt.u32 	%p1193, %r4231, %r2075;
	selp.u32 	%r3003, 1, 0, %p1193;
	cvt.u64.u32 	%rd6271, %r527;
	add.s32 	%r3004, %r2076, %r3003;
	sub.s32 	%r527, %r527, %r3004;
	selp.u64 	%rd6272, 1, 0, %p1193;
	cvt.u64.u32 	%rd6273, %r2076;
	add.s64 	%rd6274, %rd6273, %rd6272;
	setp.gt.u64 	%p1194, %rd6274, %rd6271;
	selp.u32 	%r3005, 1, 0, %p1194;
	cvt.u64.u32 	%rd6275, %r526;
	add.s32 	%r3006, %r2077, %r3005;
	sub.s32 	%r526, %r526, %r3006;
	selp.u64 	%rd6276, 1, 0, %p1194;
	cvt.u64.u32 	%rd6277, %r2077;
	add.s64 	%rd6278, %rd6277, %rd6276;
	setp.gt.u64 	%p1195, %rd6278, %rd6275;
	selp.u32 	%r3007, 1, 0, %p1195;
	cvt.u64.u32 	%rd6279, %r525;
	add.s32 	%r3008, %r2078, %r3007;
	sub.s32 	%r525, %r525, %r3008;
	selp.u64 	%rd6280, 1, 0, %p1195;
	cvt.u64.u32 	%rd6281, %r2078;
	add.s64 	%rd6282, %rd6281, %rd6280;
	setp.gt.u64 	%p1196, %rd6282, %rd6279;
	selp.u32 	%r3009, 1, 0, %p1196;
	cvt.u64.u32 	%rd6283, %r524;
	add.s32 	%r3010, %r2079, %r3009;
	sub.s32 	%r524, %r524, %r3010;
	selp.u64 	%rd6284, 1, 0, %p1196;
	add.s64 	%rd6285, %rd133, %rd6284;
	setp.gt.u64 	%p1197, %rd6285, %rd6283;
	selp.u32 	%r3011, 1, 0, %p1197;
	cvt.u64.u32 	%rd6286, %r523;
	add.s32 	%r3012, %r2080, %r3011;
	sub.s32 	%r523, %r523, %r3012;
	selp.u64 	%rd6287, 1, 0, %p1197;
	add.s64 	%rd6288, %rd134, %rd6287;
	setp.gt.u64 	%p1198, %rd6288, %rd6286;
	selp.u32 	%r3013, 1, 0, %p1198;
	cvt.u64.u32 	%rd6289, %r522;
	add.s32 	%r3014, %r2081, %r3013;
	sub.s32 	%r522, %r522, %r3014;
	selp.u64 	%rd6290, 1, 0, %p1198;
	add.s64 	%rd6291, %rd135, %rd6290;
	setp.gt.u64 	%p1199, %rd6291, %rd6289;
	selp.u32 	%r3015, 1, 0, %p1199;
	add.s32 	%r3016, %r2082, %r3015;
	sub.s32 	%r521, %r521, %r3016;
	mov.pred 	%p2369, 0;
	bra.uni 	$L__BB0_310;
$L__BB0_325:
	setp.gt.u32 	%p607, %r522, %r20;
	@%p607 bra 	$L__BB0_337;
	setp.lt.u32 	%p608, %r522, %r20;
	@%p608 bra 	$L__BB0_340;
	setp.gt.u32 	%p609, %r523, %r21;
	@%p609 bra 	$L__BB0_337;
	setp.lt.u32 	%p610, %r523, %r21;
	@%p610 bra 	$L__BB0_340;
	setp.gt.u32 	%p611, %r524, %r22;
	@%p611 bra 	$L__BB0_337;
	setp.lt.u32 	%p612, %r524, %r22;
	@%p612 bra 	$L__BB0_340;
	setp.gt.u32 	%p613, %r525, %r23;
	@%p613 bra 	$L__BB0_337;
	setp.lt.u32 	%p614, %r525, %r23;
	@%p614 bra 	$L__BB0_340;
	setp.gt.u32 	%p615, %r526, %r24;
	@%p615 bra 	$L__BB0_337;
	setp.lt.u32 	%p616, %r526, %r24;
	@%p616 bra 	$L__BB0_340;
	setp.gt.u32 	%p617, %r527, %r25;
	@%p617 bra 	$L__BB0_337;
	setp.lt.u32 	%p618, %r527, %r25;
	setp.lt.u32 	%p619, %r4231, %r26;
	or.pred  	%p620, %p618, %p619;
	@%p620 bra 	$L__BB0_340;
$L__BB0_337:
	setp.gt.u32 	%p629, %r26, %r4231;
	selp.u32 	%r2542, 1, 0, %p629;
	cvt.u64.u32 	%rd3248, %r527;
	cvt.u64.u32 	%rd3249, %r25;
	add.s32 	%r2543, %r25, %r2542;
	sub.s32 	%r4720, %r527, %r2543;
	selp.u64 	%rd3250, 1, 0, %p629;
	add.s64 	%rd3251, %rd3249, %rd3250;
	setp.gt.u64 	%p630, %rd3251, %rd3248;
	selp.u32 	%r2544, 1, 0, %p630;
	cvt.u64.u32 	%rd3252, %r526;
	cvt.u64.u32 	%rd3253, %r24;
	add.s32 	%r2545, %r24, %r2544;
	sub.s32 	%r4719, %r526, %r2545;
	selp.u64 	%rd3254, 1, 0, %p630;
	add.s64 	%rd3255, %rd3253, %rd3254;
	setp.gt.u64 	%p631, %rd3255, %rd3252;
	selp.u32 	%r2546, 1, 0, %p631;
	cvt.u64.u32 	%rd3256, %r525;
	cvt.u64.u32 	%rd3257, %r23;
	add.s32 	%r2547, %r23, %r2546;
	sub.s32 	%r4718, %r525, %r2547;
	selp.u64 	%rd3258, 1, 0, %p631;
	add.s64 	%rd3259, %rd3257, %rd3258;
	setp.gt.u64 	%p632, %rd3259, %rd3256;
	selp.u32 	%r2548, 1, 0, %p632;
	cvt.u64.u32 	%rd3260, %r524;
	cvt.u64.u32 	%rd3261, %r22;
	add.s32 	%r2549, %r22, %r2548;
	sub.s32 	%r4717, %r524, %r2549;
	selp.u64 	%rd3262, 1, 0, %p632;
	add.s64 	%rd3263, %rd3261, %rd3262;
	setp.gt.u64 	%p633, %rd3263, %rd3260;
	selp.u32 	%r2550, 1, 0, %p633;
	cvt.u64.u32 	%rd3264, %r523;
	cvt.u64.u32 	%rd3265, %r21;
	add.s32 	%r2551, %r21, %r2550;
	sub.s32 	%r4716, %r523, %r2551;
	selp.u64 	%rd3266, 1, 0, %p633;
	add.s64 	%rd3267, %rd3265, %rd3266;
	setp.gt.u64 	%p634, %rd3267, %rd3264;
	selp.u32 	%r2552, 1, 0, %p634;
	cvt.u64.u32 	%rd3268, %r522;
	cvt.u64.u32 	%rd3269, %r20;
	add.s32 	%r2553, %r20, %r2552;
	sub.s32 	%r4715, %r522, %r2553;
	selp.u64 	%rd3270, 1, 0, %p634;
	add.s64 	%rd3271, %rd3269, %rd3270;
	setp.gt.u64 	%p635, %rd3271, %rd3268;
	selp.u32 	%r2554, 1, 0, %p635;
	add.s32 	%r2555, %r19, %r2554;
	sub.s32 	%r4714, %r521, %r2555;
	bra.uni 	$L__BB0_341;
$L__BB0_338:
	setp.gt.u32 	%p605, %r521, %r19;
	@%p605 bra 	$L__BB0_337;
	setp.ge.u32 	%p606, %r521, %r19;
	@%p606 bra 	$L__BB0_325;
$L__BB0_340:
	add.s32 	%r545, %r4231, %r2075;
	setp.lt.u32 	%p621, %r545, %r4231;
	selp.u64 	%rd3197, 1, 0, %p621;
	cvt.u64.u32 	%rd3198, %r527;
	add.s64 	%rd3199, %rd3197, %rd3198;
	cvt.u64.u32 	%rd3200, %r2076;
	add.s64 	%rd3201, %rd3199, %rd3200;
	cvt.u32.u64 	%r2519, %rd3201;
	shr.u64 	%rd3202, %rd3201, 32;
	cvt.u64.u32 	%rd3203, %r526;
	add.s64 	%rd3204, %rd3202, %rd3203;
	cvt.u64.u32 	%rd3205, %r2077;
	add.s64 	%rd3206, %rd3204, %rd3205;
	cvt.u32.u64 	%r2520, %rd3206;
	shr.u64 	%rd3207, %rd3206, 32;
	cvt.u64.u32 	%rd3208, %r525;
	add.s64 	%rd3209, %rd3207, %rd3208;
	cvt.u64.u32 	%rd3210, %r2078;
	add.s64 	%rd3211, %rd3209, %rd3210;
	cvt.u32.u64 	%r2521, %rd3211;
	shr.u64 	%rd3212, %rd3211, 32;
	cvt.u64.u32 	%rd3213, %r524;
	add.s64 	%rd3214, %rd3212, %rd3213;
	add.s64 	%rd3215, %rd3214, %rd133;
	cvt.u32.u64 	%r2522, %rd3215;
	shr.u64 	%rd3216, %rd3215, 32;
	cvt.u64.u32 	%rd3217, %r523;
	add.s64 	%rd3218, %rd3216, %rd3217;
	add.s64 	%rd3219, %rd3218, %rd134;
	cvt.u32.u64 	%r2523, %rd3219;
	shr.u64 	%rd3220, %rd3219, 32;
	cvt.u64.u32 	%rd3221, %r522;
	add.s64 	%rd3222, %rd3220, %rd3221;
	add.s64 	%rd3223, %rd3222, %rd135;
	cvt.u32.u64 	%r2524, %rd3223;
	{ .reg .b32 tmp; mov.b64 {tmp, %r2525}, %rd3223; }
	add.s32 	%r2526, %r521, %r2525;
	add.s32 	%r2527, %r2526, %r2082;
	setp.gt.u32 	%p622, %r26, %r545;
	selp.u32 	%r2528, 1, 0, %p622;
	and.b64  	%rd3224, %rd3201, 4294967295;
	cvt.u64.u32 	%rd3225, %r25;
	add.s32 	%r2529, %r25, %r2528;
	sub.s32 	%r4720, %r2519, %r2529;
	selp.u64 	%rd3226, 1, 0, %p622;
	add.s64 	%rd3227, %rd3225, %rd3226;
	setp.gt.u64 	%p623, %rd3227, %rd3224;
	selp.u32 	%r2530, 1, 0, %p623;
	and.b64  	%rd3228, %rd3206, 4294967295;
	cvt.u64.u32 	%rd3229, %r24;
	add.s32 	%r2531, %r24, %r2530;
	sub.s32 	%r4719, %r2520, %r2531;
	selp.u64 	%rd3230, 1, 0, %p623;
	add.s64 	%rd3231, %rd3229, %rd3230;
	setp.gt.u64 	%p624, %rd3231, %rd3228;
	selp.u32 	%r2532, 1, 0, %p624;
	and.b64  	%rd3232, %rd3211, 4294967295;
	cvt.u64.u32 	%rd3233, %r23;
	add.s32 	%r2533, %r23, %r2532;
	sub.s32 	%r4718, %r2521, %r2533;
	selp.u64 	%rd3234, 1, 0, %p624;
	add.s64 	%rd3235, %rd3233, %rd3234;
	setp.gt.u64 	%p625, %rd3235, %rd3232;
	selp.u32 	%r2534, 1, 0, %p625;
	and.b64  	%rd3236, %rd3215, 4294967295;
	cvt.u64.u32 	%rd3237, %r22;
	add.s32 	%r2535, %r22, %r2534;
	sub.s32 	%r4717, %r2522, %r2535;
	selp.u64 	%rd3238, 1, 0, %p625;
	add.s64 	%rd3239, %rd3237, %rd3238;
	setp.gt.u64 	%p626, %rd3239, %rd3236;
	selp.u32 	%r2536, 1, 0, %p626;
	and.b64  	%rd3240, %rd3219, 4294967295;
	cvt.u64.u32 	%rd3241, %r21;
	add.s32 	%r2537, %r21, %r2536;
	sub.s32 	%r4716, %r2523, %r2537;
	selp.u64 	%rd3242, 1, 0, %p626;
	add.s64 	%rd3243, %rd3241, %rd3242;
	setp.gt.u64 	%p627, %rd3243, %rd3240;
	selp.u32 	%r2538, 1, 0, %p627;
	and.b64  	%rd3244, %rd3223, 4294967295;
	cvt.u64.u32 	%rd3245, %r20;
	add.s32 	%r2539, %r20, %r2538;
	sub.s32 	%r4715, %r2524, %r2539;
	selp.u64 	%rd3246, 1, 0, %p627;
	add.s64 	%rd3247, %rd3245, %rd3246;
	setp.gt.u64 	%p628, %rd3247, %rd3244;
	selp.u32 	%r2540, 1, 0, %p628;
	add.s32 	%r2541, %r19, %r2540;
	sub.s32 	%r4714, %r2527, %r2541;
	mov.u32 	%r4231, %r545;
$L__BB0_341:
	sub.s32 	%r4721, %r4231, %r26;
	setp.gt.u32 	%p636, %r4714, %r2082;
	@%p636 bra 	$L__BB0_355;
	setp.lt.u32 	%p637, %r4714, %r2082;
	@%p637 bra 	$L__BB0_370;
	setp.gt.u32 	%p638, %r4715, %r2081;
	@%p638 bra 	$L__BB0_355;
	setp.lt.u32 	%p639, %r4715, %r2081;
	@%p639 bra 	$L__BB0_370;
	setp.gt.u32 	%p640, %r4716, %r2080;
	@%p640 bra 	$L__BB0_355;
	setp.lt.u32 	%p641, %r4716, %r2080;
	@%p641 bra 	$L__BB0_370;
	setp.gt.u32 	%p642, %r4717, %r2079;
	@%p642 bra 	$L__BB0_355;
	setp.lt.u32 	%p643, %r4717, %r2079;
	@%p643 bra 	$L__BB0_370;
	setp.gt.u32 	%p644, %r4718, %r2078;
	@%p644 bra 	$L__BB0_355;
	setp.lt.u32 	%p645, %r4718, %r2078;
	@%p645 bra 	$L__BB0_370;
	setp.gt.u32 	%p646, %r4719, %r2077;
	@%p646 bra 	$L__BB0_355;
	setp.lt.u32 	%p647, %r4719, %r2077;
	@%p647 bra 	$L__BB0_370;
	setp.gt.u32 	%p648, %r4720, %r2076;
	@%p648 bra 	$L__BB0_355;
	setp.lt.u32 	%p649, %r4720, %r2076;
	setp.lt.u32 	%p650, %r4721, %r2075;
	or.pred  	%p651, %p649, %p650;
	@%p651 bra 	$L__BB0_370;
$L__BB0_355:
	sub.s32 	%r569, %r4721, %r2075;
	setp.lt.u32 	%p652, %r4721, %r2075;
	selp.u32 	%r2556, 1, 0, %p652;
	cvt.u64.u32 	%rd3272, %r4720;
	add.s32 	%r2557, %r2076, %r2556;
	sub.s32 	%r4720, %r4720, %r2557;
	selp.u64 	%rd3273, 1, 0, %p652;
	cvt.u64.u32 	%rd136, %r2076;
	add.s64 	%rd3274, %rd136, %rd3273;
	setp.gt.u64 	%p653, %rd3274, %rd3272;
	selp.u32 	%r2558, 1, 0, %p653;
	cvt.u64.u32 	%rd3275, %r4719;
	add.s32 	%r2559, %r2077, %r2558;
	sub.s32 	%r4719, %r4719, %r2559;
	selp.u64 	%rd3276, 1, 0, %p653;
	cvt.u64.u32 	%rd137, %r2077;
	add.s64 	%rd3277, %rd137, %rd3276;
	setp.gt.u64 	%p654, %rd3277, %rd3275;
	selp.u32 	%r2560, 1, 0, %p654;
	cvt.u64.u32 	%rd3278, %r4718;
	add.s32 	%r2561, %r2078, %r2560;
	sub.s32 	%r4718, %r4718, %r2561;
	selp.u64 	%rd3279, 1, 0, %p654;
	cvt.u64.u32 	%rd138, %r2078;
	add.s64 	%rd3280, %rd138, %rd3279;
	setp.gt.u64 	%p655, %rd3280, %rd3278;
	selp.u32 	%r2562, 1, 0, %p655;
	cvt.u64.u32 	%rd3281, %r4717;
	add.s32 	%r2563, %r2079, %r2562;
	sub.s32 	%r4717, %r4717, %r2563;
	selp.u64 	%rd3282, 1, 0, %p655;
	add.s64 	%rd3283, %rd133, %rd3282;
	setp.gt.u64 	%p656, %rd3283, %rd3281;
	selp.u32 	%r2564, 1, 0, %p656;
	cvt.u64.u32 	%rd3284, %r4716;
	add.s32 	%r2565, %r2080, %r2564;
	sub.s32 	%r4716, %r4716, %r2565;
	selp.u64 	%rd3285, 1, 0, %p656;
	add.s64 	%rd3286, %rd134, %rd3285;
	setp.gt.u64 	%p657, %rd3286, %rd3284;
	selp.u32 	%r2566, 1, 0, %p657;
	cvt.u64.u32 	%rd3287, %r4715;
	add.s32 	%r2567, %r2081, %r2566;
	sub.s32 	%r4715, %r4715, %r2567;
	selp.u64 	%rd3288, 1, 0, %p657;
	add.s64 	%rd3289, %rd135, %rd3288;
	setp.gt.u64 	%p658, %rd3289, %rd3287;
	selp.u32 	%r2568, 1, 0, %p658;
	add.s32 	%r2569, %r2082, %r2568;
	sub.s32 	%r4714, %r4714, %r2569;
	setp.gt.u32 	%p659, %r4714, %r2082;
	@%p659 bra 	$L__BB0_369;
	setp.lt.u32 	%p660, %r4714, %r2082;
	mov.u32 	%r4721, %r569;
	@%p660 bra 	$L__BB0_370;
	setp.gt.u32 	%p661, %r4715, %r2081;
	@%p661 bra 	$L__BB0_369;
	setp.lt.u32 	%p662, %r4715, %r2081;
	mov.u32 	%r4721, %r569;
	@%p662 bra 	$L__BB0_370;
	setp.gt.u32 	%p663, %r4716, %r2080;
	@%p663 bra 	$L__BB0_369;
	setp.lt.u32 	%p664, %r4716, %r2080;
	mov.u32 	%r4721, %r569;
	@%p664 bra 	$L__BB0_370;
	setp.gt.u32 	%p665, %r4717, %r2079;
	@%p665 bra 	$L__BB0_369;
	setp.lt.u32 	%p666, %r4717, %r2079;
	mov.u32 	%r4721, %r569;
	@%p666 bra 	$L__BB0_370;
	setp.gt.u32 	%p667, %r4718, %r2078;
	@%p667 bra 	$L__BB0_369;
	setp.lt.u32 	%p668, %r4718, %r2078;
	mov.u32 	%r4721, %r569;
	@%p668 bra 	$L__BB0_370;
	setp.gt.u32 	%p669, %r4719, %r2077;
	@%p669 bra 	$L__BB0_369;
	setp.lt.u32 	%p670, %r4719, %r2077;
	mov.u32 	%r4721, %r569;
	@%p670 bra 	$L__BB0_370;
	setp.gt.u32 	%p671, %r4720, %r2076;
	@%p671 bra 	$L__BB0_369;
	setp.lt.u32 	%p672, %r4720, %r2076;
	setp.lt.u32 	%p673, %r569, %r2075;
	or.pred  	%p674, %p672, %p673;
	mov.u32 	%r4721, %r569;
	@%p674 bra 	$L__BB0_370;
$L__BB0_369:
	sub.s32 	%r4721, %r569, %r2075;
	setp.lt.u32 	%p675, %r569, %r2075;
	selp.u32 	%r2570, 1, 0, %p675;
	cvt.u64.u32 	%rd3290, %r4720;
	add.s32 	%r2571, %r2076, %r2570;
	sub.s32 	%r4720, %r4720, %r2571;
	selp.u64 	%rd3291, 1, 0, %p675;
	add.s64 	%rd3292, %rd136, %rd3291;
	setp.gt.u64 	%p676, %rd3292, %rd3290;
	selp.u32 	%r2572, 1, 0, %p676;
	cvt.u64.u32 	%rd3293, %r4719;
	add.s32 	%r2573, %r2077, %r2572;
	sub.s32 	%r4719, %r4719, %r2573;
	selp.u64 	%rd3294, 1, 0, %p676;
	add.s64 	%rd3295, %rd137, %rd3294;
	setp.gt.u64 	%p677, %rd3295, %rd3293;
	selp.u32 	%r2574, 1, 0, %p677;
	cvt.u64.u32 	%rd3296, %r4718;
	add.s32 	%r2575, %r2078, %r2574;
	sub.s32 	%r4718, %r4718, %r2575;
	selp.u64 	%rd3297, 1, 0, %p677;
	add.s64 	%rd3298, %rd138, %rd3297;
	setp.gt.u64 	%p678, %rd3298, %rd3296;
	selp.u32 	%r2576, 1, 0, %p678;
	cvt.u64.u32 	%rd3299, %r4717;
	add.s32 	%r2577, %r2079, %r2576;
	sub.s32 	%r4717, %r4717, %r2577;
	selp.u64 	%rd3300, 1, 0, %p678;
	add.s64 	%rd3301, %rd133, %rd3300;
	setp.gt.u64 	%p679, %rd3301, %rd3299;
	selp.u32 	%r2578, 1, 0, %p679;
	cvt.u64.u32 	%rd3302, %r4716;
	add.s32 	%r2579, %r2080, %r2578;
	sub.s32 	%r4716, %r4716, %r2579;
	selp.u64 	%rd3303, 1, 0, %p679;
	add.s64 	%rd3304, %rd134, %rd3303;
	setp.gt.u64 	%p680, %rd3304, %rd3302;
	selp.u32 	%r2580, 1, 0, %p680;
	cvt.u64.u32 	%rd3305, %r4715;
	add.s32 	%r2581, %r2081, %r2580;
	sub.s32 	%r4715, %r4715, %r2581;
	selp.u64 	%rd3306, 1, 0, %p680;
	add.s64 	%rd3307, %rd135, %rd3306;
	setp.gt.u64 	%p681, %rd3307, %rd3305;
	selp.u32 	%r2582, 1, 0, %p681;
	add.s32 	%r2583, %r2082, %r2582;
	sub.s32 	%r4714, %r4714, %r2583;
$L__BB0_370:
	and.b16  	%rs32, %rs90, 255;
	setp.ne.s16 	%p682, %rs32, 0;
	mov.b16 	%rs90, 1;
	mov.u32 	%r4730, %r4746;
	mov.u32 	%r4731, %r4747;
	mov.u32 	%r4732, %r4748;
	mov.u32 	%r4733, %r4749;
	mov.u32 	%r4734, %r4750;
	mov.u32 	%r4735, %r4751;
	mov.u32 	%r4736, %r4752;
	mov.u32 	%r4737, %r4753;
	mov.u32 	%r4738, %r4754;
	mov.u32 	%r4739, %r4755;
	mov.u32 	%r4740, %r4756;
	mov.u32 	%r4741, %r4757;
	mov.u32 	%r4742, %r4758;
	mov.u32 	%r4743, %r4759;
	mov.u32 	%r4744, %r4760;
	mov.u32 	%r4745, %r4761;
	@%p682 bra 	$L__BB0_1339;
	or.b32  	%r2584, %r4394, %r41;
	or.b32  	%r2585, %r2584, %r40;
	or.b32  	%r2586, %r2585, %r39;
	or.b32  	%r2587, %r2586, %r38;
	or.b32  	%r2588, %r2587, %r37;
	or.b32  	%r2589, %r2588, %r36;
	or.b32  	%r2590, %r2589, %r35;
	setp.eq.s32 	%p683, %r2590, 0;
	mov.u32 	%r4730, %r4746;
	mov.u32 	%r4731, %r4747;
	mov.u32 	%r4732, %r4748;
	mov.u32 	%r4733, %r4749;
	mov.u32 	%r4734, %r4750;
	mov.u32 	%r4735, %r4751;
	mov.u32 	%r4736, %r4752;
	mov.u32 	%r4737, %r4753;
	mov.u32 	%r4738, %r4754;
	mov.u32 	%r4739, %r4755;
	mov.u32 	%r4740, %r4756;
	mov.u32 	%r4741, %r4757;
	mov.u32 	%r4742, %r4758;
	mov.u32 	%r4743, %r4759;
	mov.u32 	%r4744, %r4760;
	mov.u32 	%r4745, %r4761;
	@%p683 bra 	$L__BB0_1339;
	mul.wide.u32 	%rd3308, %r4361, %r4361;
	cvt.u32.u64 	%r2591, %rd3308;
	shr.u64 	%rd3309, %rd3308, 32;
	mul.wide.u32 	%rd3310, %r49, %r4361;
	add.s64 	%rd3311, %rd3309, %rd3310;
	shr.u64 	%rd3312, %rd3311, 32;
	mul.wide.u32 	%rd3313, %r48, %r4361;
	add.s64 	%rd3314, %rd3312, %rd3313;
	shr.u64 	%rd3315, %rd3314, 32;
	mul.wide.u32 	%rd3316, %r47, %r4361;
	add.s64 	%rd3317, %rd3315, %rd3316;
	shr.u64 	%rd3318, %rd3317, 32;
	mul.wide.u32 	%rd3319, %r46, %r4361;
	add.s64 	%rd3320, %rd3318, %rd3319;
	shr.u64 	%rd3321, %rd3320, 32;
	mul.wide.u32 	%rd3322, %r45, %r4361;
	add.s64 	%rd3323, %rd3321, %rd3322;
	shr.u64 	%rd3324, %rd3323, 32;
	mul.wide.u32 	%rd3325, %r44, %r4361;
	add.s64 	%rd3326, %rd3324, %rd3325;
	shr.u64 	%rd3327, %rd3326, 32;
	mul.wide.u32 	%rd3328, %r43, %r4361;
	add.s64 	%rd3329, %rd3327, %rd3328;
	shr.u64 	%rd3330, %rd3329, 32;
	and.b64  	%rd3331, %rd3311, 4294967295;
	add.s64 	%rd3332, %rd3310, %rd3331;
	shr.u64 	%rd3333, %rd3332, 32;
	and.b64  	%rd3334, %rd3314, 4294967295;
	mul.wide.u32 	%rd3335, %r49, %r49;
	add.s64 	%rd3336, %rd3333, %rd3334;
	add.s64 	%rd3337, %rd3336, %rd3335;
	shr.u64 	%rd3338, %rd3337, 32;
	and.b64  	%rd3339, %rd3317, 4294967295;
	mul.wide.u32 	%rd3340, %r48, %r49;
	add.s64 	%rd3341, %rd3338, %rd3339;
	add.s64 	%rd3342, %rd3341, %rd3340;
	shr.u64 	%rd3343, %rd3342, 32;
	and.b64  	%rd3344, %rd3320, 4294967295;
	mul.wide.u32 	%rd3345, %r47, %r49;
	add.s64 	%rd3346, %rd3343, %rd3344;
	add.s64 	%rd3347, %rd3346, %rd3345;
	shr.u64 	%rd3348, %rd3347, 32;
	and.b64  	%rd3349, %rd3323, 4294967295;
	mul.wide.u32 	%rd3350, %r46, %r49;
	add.s64 	%rd3351, %rd3348, %rd3349;
	add.s64 	%rd3352, %rd3351, %rd3350;
	shr.u64 	%rd3353, %rd3352, 32;
	and.b64  	%rd3354, %rd3326, 4294967295;
	mul.wide.u32 	%rd3355, %r45, %r49;
	add.s64 	%rd3356, %rd3353, %rd3354;
	add.s64 	%rd3357, %rd3356, %rd3355;
	shr.u64 	%rd3358, %rd3357, 32;
	and.b64  	%rd3359, %rd3329, 4294967295;
	mul.wide.u32 	%rd3360, %r44, %r49;
	add.s64 	%rd3361, %rd3358, %rd3359;
	add.s64 	%rd3362, %rd3361, %rd3360;
	shr.u64 	%rd3363, %rd3362, 32;
	mul.wide.u32 	%rd3364, %r43, %r49;
	add.s64 	%rd3365, %rd3363, %rd3330;
	add.s64 	%rd3366, %rd3365, %rd3364;
	shr.u64 	%rd3367, %rd3366, 32;
	and.b64  	%rd3368, %rd3337, 4294967295;
	add.s64 	%rd3369, %rd3313, %rd3368;
	shr.u64 	%rd3370, %rd3369, 32;
	and.b64  	%rd3371, %rd3342, 4294967295;
	add.s64 	%rd3372, %rd3370, %rd3371;
	add.s64 	%rd3373, %rd3372, %rd3340;
	shr.u64 	%rd3374, %rd3373, 32;
	and.b64  	%rd3375, %rd3347, 4294967295;
	mul.wide.u32 	%rd3376, %r48, %r48;
	add.s64 	%rd3377, %rd3374, %rd3375;
	add.s64 	%rd3378, %rd3377, %rd3376;
	shr.u64 	%rd3379, %rd3378, 32;
	and.b64  	%rd3380, %rd3352, 4294967295;
	mul.wide.u32 	%rd3381, %r47, %r48;
	add.s64 	%rd3382, %rd3379, %rd3380;
	add.s64 	%rd3383, %rd3382, %rd3381;
	shr.u64 	%rd3384, %rd3383, 32;
	and.b64  	%rd3385, %rd3357, 4294967295;
	mul.wide.u32 	%rd3386, %r46, %r48;
	add.s64 	%rd3387, %rd3384, %rd3385;
	add.s64 	%rd3388, %rd3387, %rd3386;
	shr.u64 	%rd3389, %rd3388, 32;
	and.b64  	%rd3390, %rd3362, 4294967295;
	mul.wide.u32 	%rd3391, %r45, %r48;
	add.s64 	%rd3392, %rd3389, %rd3390;
	add.s64 	%rd3393, %rd3392, %rd3391;
	shr.u64 	%rd3394, %rd3393, 32;
	and.b64  	%rd3395, %rd3366, 4294967295;
	mul.wide.u32 	%rd3396, %r44, %r48;
	add.s64 	%rd3397, %rd3394, %rd3395;
	add.s64 	%rd3398, %rd3397, %rd3396;
	shr.u64 	%rd3399, %rd3398, 32;
	mul.wide.u32 	%rd3400, %r43, %r48;
	add.s64 	%rd3401, %rd3399, %rd3367;
	add.s64 	%rd3402, %rd3401, %rd3400;
	shr.u64 	%rd3403, %rd3402, 32;
	and.b64  	%rd3404, %rd3373, 4294967295;
	add.s64 	%rd3405, %rd3316, %rd3404;
	shr.u64 	%rd3406, %rd3405, 32;
	and.b64  	%rd3407, %rd3378, 4294967295;
	add.s64 	%rd3408, %rd3406, %rd3407;
	add.s64 	%rd3409, %rd3408, %rd3345;
	shr.u64 	%rd3410, %rd3409, 32;
	and.b64  	%rd3411, %rd3383, 4294967295;
	add.s64 	%rd3412, %rd3410, %rd3411;
	add.s64 	%rd3413, %rd3412, %rd3381;
	shr.u64 	%rd3414, %rd3413, 32;
	and.b64  	%rd3415, %rd3388, 4294967295;
	mul.wide.u32 	%rd3416, %r47, %r47;
	add.s64 	%rd3417, %rd3414, %rd3415;
	add.s64 	%rd3418, %rd3417, %rd3416;
	shr.u64 	%rd3419, %rd3418, 32;
	and.b64  	%rd3420, %rd3393, 4294967295;
	mul.wide.u32 	%rd3421, %r46, %r47;
	add.s64 	%rd3422, %rd3419, %rd3420;
	add.s64 	%rd3423, %rd3422, %rd3421;
	shr.u64 	%rd3424, %rd3423, 32;
	and.b64  	%rd3425, %rd3398, 4294967295;
	mul.wide.u32 	%rd3426, %r45, %r47;
	add.s64 	%rd3427, %rd3424, %rd3425;
	add.s64 	%rd3428, %rd3427, %rd3426;
	shr.u64 	%rd3429, %rd3428, 32;
	and.b64  	%rd3430, %rd3402, 4294967295;
	mul.wide.u32 	%rd3431, %r44, %r47;
	add.s64 	%rd3432, %rd3429, %rd3430;
	add.s64 	%rd3433, %rd3432, %rd3431;
	shr.u64 	%rd3434, %rd3433, 32;
	mul.wide.u32 	%rd3435, %r43, %r47;
	add.s64 	%rd3436, %rd3434, %rd3403;
	add.s64 	%rd3437, %rd3436, %rd3435;
	shr.u64 	%rd3438, %rd3437, 32;
	and.b64  	%rd3439, %rd3409, 4294967295;
	add.s64 	%rd3440, %rd3319, %rd3439;
	shr.u64 	%rd3441, %rd3440, 32;
	and.b64  	%rd3442, %rd3413, 4294967295;
	add.s64 	%rd3443, %rd3441, %rd3442;
	add.s64 	%rd3444, %rd3443, %rd3350;
	shr.u64 	%rd3445, %rd3444, 32;
	and.b64  	%rd3446, %rd3418, 4294967295;
	add.s64 	%rd3447, %rd3445, %rd3446;
	add.s64 	%rd3448, %rd3447, %rd3386;
	shr.u64 	%rd3449, %rd3448, 32;
	and.b64  	%rd3450, %rd3423, 4294967295;
	add.s64 	%rd3451, %rd3449, %rd3450;
	add.s64 	%rd3452, %rd3451, %rd3421;
	shr.u64 	%rd3453, %rd3452, 32;
	and.b64  	%rd3454, %rd3428, 4294967295;
	mul.wide.u32 	%rd3455, %r46, %r46;
	add.s64 	%rd3456, %rd3453, %rd3454;
	add.s64 	%rd3457, %rd3456, %rd3455;
	shr.u64 	%rd3458, %rd3457, 32;
	and.b64  	%rd3459, %rd3433, 4294967295;
	mul.wide.u32 	%rd3460, %r45, %r46;
	add.s64 	%rd3461, %rd3458, %rd3459;
	add.s64 	%rd3462, %rd3461, %rd3460;
	shr.u64 	%rd3463, %rd3462, 32;
	and.b64  	%rd3464, %rd3437, 4294967295;
	mul.wide.u32 	%rd3465, %r44, %r46;
	add.s64 	%rd3466, %rd3463, %rd3464;
	add.s64 	%rd3467, %rd3466, %rd3465;
	shr.u64 	%rd3468, %rd3467, 32;
	mul.wide.u32 	%rd3469, %r43, %r46;
	add.s64 	%rd3470, %rd3468, %rd3438;
	add.s64 	%rd3471, %rd3470, %rd3469;
	shr.u64 	%rd3472, %rd3471, 32;
	and.b64  	%rd3473, %rd3444, 4294967295;
	add.s64 	%rd3474, %rd3322, %rd3473;
	shr.u64 	%rd3475, %rd3474, 32;
	and.b64  	%rd3476, %rd3448, 4294967295;
	add.s64 	%rd3477, %rd3475, %rd3476;
	add.s64 	%rd3478, %rd3477, %rd3355;
	shr.u64 	%rd3479, %rd3478, 32;
	and.b64  	%rd3480, %rd3452, 4294967295;
	add.s64 	%rd3481, %rd3479, %rd3480;
	add.s64 	%rd3482, %rd3481, %rd3391;
	shr.u64 	%rd3483, %rd3482, 32;
	and.b64  	%rd3484, %rd3457, 4294967295;
	add.s64 	%rd3485, %rd3483, %rd3484;
	add.s64 	%rd3486, %rd3485, %rd3426;
	shr.u64 	%rd3487, %rd3486, 32;
	and.b64  	%rd3488, %rd3462, 4294967295;
	add.s64 	%rd3489, %rd3487, %rd3488;
	add.s64 	%rd3490, %rd3489, %rd3460;
	shr.u64 	%rd3491, %rd3490, 32;
	and.b64  	%rd3492, %rd3467, 4294967295;
	mul.wide.u32 	%rd3493, %r45, %r45;
	add.s64 	%rd3494, %rd3491, %rd3492;
	add.s64 	%rd3495, %rd3494, %rd3493;
	shr.u64 	%rd3496, %rd3495, 32;
	and.b64  	%rd3497, %rd3471, 4294967295;
	mul.wide.u32 	%rd3498, %r44, %r45;
	add.s64 	%rd3499, %rd3496, %rd3497;
	add.s64 	%rd3500, %rd3499, %rd3498;
	shr.u64 	%rd3501, %rd3500, 32;
	mul.wide.u32 	%rd3502, %r43, %r45;
	add.s64 	%rd3503, %rd3501, %rd3472;
	add.s64 	%rd3504, %rd3503, %rd3502;
	shr.u64 	%rd3505, %rd3504, 32;
	and.b64  	%rd3506, %rd3478, 4294967295;
	add.s64 	%rd3507, %rd3325, %rd3506;
	shr.u64 	%rd3508, %rd3507, 32;
	and.b64  	%rd3509, %rd3482, 4294967295;
	add.s64 	%rd3510, %rd3508, %rd3509;
	add.s64 	%rd3511, %rd3510, %rd3360;
	shr.u64 	%rd3512, %rd3511, 32;
	and.b64  	%rd3513, %rd3486, 4294967295;
	add.s64 	%rd3514, %rd3512, %rd3513;
	add.s64 	%rd3515, %rd3514, %rd3396;
	shr.u64 	%rd3516, %rd3515, 32;
	and.b64  	%rd3517, %rd3490, 4294967295;
	add.s64 	%rd3518, %rd3516, %rd3517;
	add.s64 	%rd3519, %rd3518, %rd3431;
	shr.u64 	%rd3520, %rd3519, 32;
	and.b64  	%rd3521, %rd3495, 4294967295;
	add.s64 	%rd3522, %rd3520, %rd3521;
	add.s64 	%rd3523, %rd3522, %rd3465;
	shr.u64 	%rd3524, %rd3523, 32;
	and.b64  	%rd3525, %rd3500, 4294967295;
	add.s64 	%rd3526, %rd3524, %rd3525;
	add.s64 	%rd3527, %rd3526, %rd3498;
	shr.u64 	%rd3528, %rd3527, 32;
	and.b64  	%rd3529, %rd3504, 4294967295;
	mul.wide.u32 	%rd3530, %r44, %r44;
	add.s64 	%rd3531, %rd3528, %rd3529;
	add.s64 	%rd3532, %rd3531, %rd3530;
	shr.u64 	%rd3533, %rd3532, 32;
	mul.wide.u32 	%rd3534, %r43, %r44;
	add.s64 	%rd3535, %rd3533, %rd3505;
	add.s64 	%rd3536, %rd3535, %rd3534;
	shr.u64 	%rd3537, %rd3536, 32;
	and.b64  	%rd3538, %rd3511, 4294967295;
	add.s64 	%rd3539, %rd3328, %rd3538;
	shr.u64 	%rd3540, %rd3539, 32;
	and.b64  	%rd3541, %rd3515, 4294967295;
	add.s64 	%rd3542, %rd3540, %rd3541;
	add.s64 	%rd3543, %rd3542, %rd3364;
	shr.u64 	%rd3544, %rd3543, 32;
	and.b64  	%rd3545, %rd3519, 4294967295;
	add.s64 	%rd3546, %rd3544, %rd3545;
	add.s64 	%rd3547, %rd3546, %rd3400;
	shr.u64 	%rd3548, %rd3547, 32;
	and.b64  	%rd3549, %rd3523, 4294967295;
	add.s64 	%rd3550, %rd3548, %rd3549;
	add.s64 	%rd3551, %rd3550, %rd3435;
	shr.u64 	%rd3552, %rd3551, 32;
	and.b64  	%rd3553, %rd3527, 4294967295;
	add.s64 	%rd3554, %rd3552, %rd3553;
	add.s64 	%rd3555, %rd3554, %rd3469;
	shr.u64 	%rd3556, %rd3555, 32;
	and.b64  	%rd3557, %rd3532, 4294967295;
	add.s64 	%rd3558, %rd3556, %rd3557;
	add.s64 	%rd3559, %rd3558, %rd3502;
	shr.u64 	%rd3560, %rd3559, 32;
	and.b64  	%rd3561, %rd3536, 4294967295;
	add.s64 	%rd3562, %rd3560, %rd3561;
	add.s64 	%rd3563, %rd3562, %rd3534;
	shr.u64 	%rd3564, %rd3563, 32;
	mul.wide.u32 	%rd3565, %r43, %r43;
	add.s64 	%rd3566, %rd3564, %rd3537;
	add.s64 	%rd3567, %rd3566, %rd3565;
	shr.u64 	%rd3568, %rd3567, 32;
	{ .reg .b32 tmp; mov.b64 {tmp, %r2592}, %rd3567; }
	and.b64  	%rd3569, %rd3543, 4294967295;
	mul.lo.s64 	%rd3570, %rd3569, 977;
	cvt.u32.u64 	%r2593, %rd3570;
	shr.u64 	%rd3571, %rd3570, 32;
	and.b64  	%rd3572, %rd3547, 4294967295;
	mad.lo.s64 	%rd3573, %rd3572, 977, %rd3571;
	shr.u64 	%rd3574, %rd3573, 32;
	and.b64  	%rd3575, %rd3551, 4294967295;
	mad.lo.s64 	%rd3576, %rd3575, 977, %rd3574;
	shr.u64 	%rd3577, %rd3576, 32;
	and.b64  	%rd3578, %rd3555, 4294967295;
	mad.lo.s64 	%rd3579, %rd3578, 977, %rd3577;
	shr.u64 	%rd3580, %rd3579, 32;
	and.b64  	%rd3581, %rd3559, 4294967295;
	mad.lo.s64 	%rd3582, %rd3581, 977, %rd3580;
	shr.u64 	%rd3583, %rd3582, 32;
	and.b64  	%rd3584, %rd3563, 4294967295;
	mad.lo.s64 	%rd3585, %rd3584, 977, %rd3583;
	shr.u64 	%rd3586, %rd3585, 32;
	and.b64  	%rd3587, %rd3567, 4294967295;
	mad.lo.s64 	%rd3588, %rd3587, 977, %rd3586;
	shr.u64 	%rd3589, %rd3588, 32;
	mad.lo.s64 	%rd3590, %rd3568, 977, %rd3589;
	{ .reg .b32 tmp; mov.b64 {tmp, %r2594}, %rd3590; }
	add.s32 	%r4249, %r2591, %r2593;
	setp.lt.u32 	%p685, %r4249, %r2591;
	selp.u64 	%rd3591, 1, 0, %p685;
	and.b64  	%rd3592, %rd3332, 4294967295;
	and.b64  	%rd3593, %rd3573, 4294967295;
	add.s64 	%rd3594, %rd3592, %rd3591;
	add.s64 	%rd3595, %rd3594, %rd3593;
	shr.u64 	%rd3596, %rd3595, 32;
	and.b64  	%rd3597, %rd3369, 4294967295;
	and.b64  	%rd3598, %rd3576, 4294967295;
	add.s64 	%rd3599, %rd3596, %rd3597;
	add.s64 	%rd3600, %rd3599, %rd3598;
	shr.u64 	%rd3601, %rd3600, 32;
	and.b64  	%rd3602, %rd3405, 4294967295;
	and.b64  	%rd3603, %rd3579, 4294967295;
	add.s64 	%rd3604, %rd3601, %rd3602;
	add.s64 	%rd3605, %rd3604, %rd3603;
	shr.u64 	%rd3606, %rd3605, 32;
	and.b64  	%rd3607, %rd3440, 4294967295;
	and.b64  	%rd3608, %rd3582, 4294967295;
	add.s64 	%rd3609, %rd3606, %rd3607;
	add.s64 	%rd3610, %rd3609, %rd3608;
	shr.u64 	%rd3611, %rd3610, 32;
	and.b64  	%rd3612, %rd3474, 4294967295;
	and.b64  	%rd3613, %rd3585, 4294967295;
	add.s64 	%rd3614, %rd3611, %rd3612;
	add.s64 	%rd3615, %rd3614, %rd3613;
	shr.u64 	%rd3616, %rd3615, 32;
	and.b64  	%rd3617, %rd3507, 4294967295;
	and.b64  	%rd3618, %rd3588, 4294967295;
	add.s64 	%rd3619, %rd3616, %rd3617;
	add.s64 	%rd3620, %rd3619, %rd3618;
	shr.u64 	%rd3621, %rd3620, 32;
	and.b64  	%rd3622, %rd3539, 4294967295;
	and.b64  	%rd3623, %rd3590, 4294967295;
	add.s64 	%rd3624, %rd3621, %rd3622;
	add.s64 	%rd3625, %rd3624, %rd3623;
	{ .reg .b32 tmp; mov.b64 {tmp, %r2595}, %rd3625; }
	add.s32 	%r2596, %r2595, %r2594;
	and.b64  	%rd3626, %rd3595, 4294967295;
	add.s64 	%rd12025, %rd3626, %rd3569;
	shr.u64 	%rd3627, %rd12025, 32;
	and.b64  	%rd3628, %rd3600, 4294967295;
	add.s64 	%rd3629, %rd3627, %rd3628;
	add.s64 	%rd12026, %rd3629, %rd3572;
	shr.u64 	%rd3630, %rd12026, 32;
	and.b64  	%rd3631, %rd3605, 4294967295;
	add.s64 	%rd3632, %rd3630, %rd3631;
	add.s64 	%rd12027, %rd3632, %rd3575;
	shr.u64 	%rd3633, %rd12027, 32;
	and.b64  	%rd3634, %rd3610, 4294967295;
	add.s64 	%rd3635, %rd3633, %rd3634;
	add.s64 	%rd12028, %rd3635, %rd3578;
	shr.u64 	%rd3636, %rd12028, 32;
	and.b64  	%rd3637, %rd3615, 4294967295;
	add.s64 	%rd3638, %rd3636, %rd3637;
	add.s64 	%rd12029, %rd3638, %rd3581;
	shr.u64 	%rd3639, %rd12029, 32;
	and.b64  	%rd3640, %rd3620, 4294967295;
	add.s64 	%rd3641, %rd3639, %rd3640;
	add.s64 	%rd12030, %rd3641, %rd3584;
	shr.u64 	%rd3642, %rd12030, 32;
	and.b64  	%rd3643, %rd3625, 4294967295;
	add.s64 	%rd3644, %rd3642, %rd3643;
	add.s64 	%rd12031, %rd3644, %rd3587;
	{ .reg .b32 tmp; mov.b64 {tmp, %r2597}, %rd12031; }
	add.s32 	%r2598, %r2596, %r2597;
	add.s32 	%r602, %r2598, %r2592;
	setp.eq.s32 	%p686, %r602, 0;
	mov.pred 	%p2371, 0;
	@%p686 bra 	$L__BB0_374;
	cvt.u64.u32 	%rd3645, %r602;
	mul.wide.u32 	%rd3646, %r602, 977;
	cvt.u32.u64 	%r2599, %rd3646;
	shr.u64 	%rd3647, %rd3646, 32;
	add.s64 	%rd3648, %rd3647, %rd3645;
	shr.u64 	%rd3649, %rd3648, 32;
	add.s32 	%r603, %r4249, %r2599;
	setp.lt.u32 	%p687, %r603, %r4249;
	selp.u64 	%rd3650, 1, 0, %p687;
	and.b64  	%rd3651, %rd12025, 4294967295;
	and.b64  	%rd3652, %rd3648, 4294967295;
	add.s64 	%rd3653, %rd3651, %rd3650;
	add.s64 	%rd12025, %rd3653, %rd3652;
	shr.u64 	%rd3654, %rd12025, 32;
	and.b64  	%rd3655, %rd12026, 4294967295;
	add.s64 	%rd3656, %rd3654, %rd3655;
	add.s64 	%rd12026, %rd3656, %rd3649;
	shr.u64 	%rd3657, %rd12026, 32;
	and.b64  	%rd3658, %rd12027, 4294967295;
	add.s64 	%rd12027, %rd3657, %rd3658;
	shr.u64 	%rd3659, %rd12027, 32;
	and.b64  	%rd3660, %rd12028, 4294967295;
	add.s64 	%rd12028, %rd3659, %rd3660;
	shr.u64 	%rd3661, %rd12028, 32;
	and.b64  	%rd3662, %rd12029, 4294967295;
	add.s64 	%rd12029, %rd3661, %rd3662;
	shr.u64 	%rd3663, %rd12029, 32;
	and.b64  	%rd3664, %rd12030, 4294967295;
	add.s64 	%rd12030, %rd3663, %rd3664;
	shr.u64 	%rd3665, %rd12030, 32;
	and.b64  	%rd3666, %rd12031, 4294967295;
	add.s64 	%rd12031, %rd3665, %rd3666;
	setp.gt.u64 	%p2371, %rd12031, 4294967295;
	mov.u32 	%r4249, %r603;
$L__BB0_374:
	cvt.u32.u64 	%r4256, %rd12031;
	cvt.u32.u64 	%r4255, %rd12030;
	cvt.u32.u64 	%r4254, %rd12029;
	cvt.u32.u64 	%r4253, %rd12028;
	cvt.u32.u64 	%r4252, %rd12027;
	cvt.u32.u64 	%r4251, %rd12026;
	cvt.u32.u64 	%r4250, %rd12025;
$L__BB0_375:
	mov.u32 	%r612, %r4249;
	cvt.u64.u32 	%rd160, %r2079;
	cvt.u64.u32 	%rd161, %r2080;
	cvt.u64.u32 	%rd162, %r2081;
	cvt.u64.u32 	%rd163, %r2076;
	cvt.u64.u32 	%rd164, %r2077;
	cvt.u64.u32 	%rd165, %r2078;
	setp.gt.u32 	%p688, %r4256, %r2082;
	or.pred  	%p689, %p2371, %p688;
	@%p689 bra 	$L__BB0_389;
	setp.lt.u32 	%p690, %r4256, %r2082;
	@%p690 bra 	$L__BB0_390;
	setp.gt.u32 	%p691, %r4255, %r2081;
	@%p691 bra 	$L__BB0_389;
	setp.lt.u32 	%p692, %r4255, %r2081;
	@%p692 bra 	$L__BB0_390;
	setp.gt.u32 	%p693, %r4254, %r2080;
	@%p693 bra 	$L__BB0_389;
	setp.lt.u32 	%p694, %r4254, %r2080;
	@%p694 bra 	$L__BB0_390;
	setp.gt.u32 	%p695, %r4253, %r2079;
	@%p695 bra 	$L__BB0_389;
	setp.lt.u32 	%p696, %r4253, %r2079;
	@%p696 bra 	$L__BB0_390;
	setp.gt.u32 	%p697, %r4252, %r2078;
	@%p697 bra 	$L__BB0_389;
	setp.lt.u32 	%p698, %r4252, %r2078;
	@%p698 bra 	$L__BB0_390;
	setp.gt.u32 	%p699, %r4251, %r2077;
	@%p699 bra 	$L__BB0_389;
	setp.lt.u32 	%p700, %r4251, %r2077;
	@%p700 bra 	$L__BB0_390;
	setp.gt.u32 	%p701, %r4250, %r2076;
	@%p701 bra 	$L__BB0_389;
	setp.lt.u32 	%p702, %r4250, %r2076;
	setp.lt.u32 	%p703, %r612, %r2075;
	or.pred  	%p704, %p702, %p703;
	@%p704 bra 	$L__BB0_390;
$L__BB0_389:
	sub.s32 	%r4249, %r612, %r2075;
	setp.lt.u32 	%p1185, %r612, %r2075;
	selp.u32 	%r2989, 1, 0, %p1185;
	cvt.u64.u32 	%rd6253, %r4250;
	add.s32 	%r2990, %r2076, %r2989;
	sub.s32 	%r4250, %r4250, %r2990;
	selp.u64 	%rd6254, 1, 0, %p1185;
	add.s64 	%rd6255, %rd163, %rd6254;
	setp.gt.u64 	%p1186, %rd6255, %rd6253;
	selp.u32 	%r2991, 1, 0, %p1186;
	cvt.u64.u32 	%rd6256, %r4251;
	add.s32 	%r2992, %r2077, %r2991;
	sub.s32 	%r4251, %r4251, %r2992;
	selp.u64 	%rd6257, 1, 0, %p1186;
	add.s64 	%rd6258, %rd164, %rd6257;
	setp.gt.u64 	%p1187, %rd6258, %rd6256;
	selp.u32 	%r2993, 1, 0, %p1187;
	cvt.u64.u32 	%rd6259, %r4252;
	add.s32 	%r2994, %r2078, %r2993;
	sub.s32 	%r4252, %r4252, %r2994;
	selp.u64 	%rd6260, 1, 0, %p1187;
	add.s64 	%rd6261, %rd165, %rd6260;
	setp.gt.u64 	%p1188, %rd6261, %rd6259;
	selp.u32 	%r2995, 1, 0, %p1188;
	cvt.u64.u32 	%rd6262, %r4253;
	add.s32 	%r2996, %r2079, %r2995;
	sub.s32 	%r4253, %r4253, %r2996;
	selp.u64 	%rd6263, 1, 0, %p1188;
	add.s64 	%rd6264, %rd160, %rd6263;
	setp.gt.u64 	%p1189, %rd6264, %rd6262;
	selp.u32 	%r2997, 1, 0, %p1189;
	cvt.u64.u32 	%rd6265, %r4254;
	add.s32 	%r2998, %r2080, %r2997;
	sub.s32 	%r4254, %r4254, %r2998;
	selp.u64 	%rd6266, 1, 0, %p1189;
	add.s64 	%rd6267, %rd161, %rd6266;
	setp.gt.u64 	%p1190, %rd6267, %rd6265;
	selp.u32 	%r2999, 1, 0, %p1190;
	cvt.u64.u32 	%rd6268, %r4255;
	add.s32 	%r3000, %r2081, %r2999;
	sub.s32 	%r4255, %r4255, %r3000;
	selp.u64 	%rd6269, 1, 0, %p1190;
	add.s64 	%rd6270, %rd162, %rd6269;
	setp.gt.u64 	%p1191, %rd6270, %rd6268;
	selp.u32 	%r3001, 1, 0, %p1191;
	add.s32 	%r3002, %r2082, %r3001;
	sub.s32 	%r4256, %r4256, %r3002;
	mov.pred 	%p2371, 0;
	bra.uni 	$L__BB0_375;
$L__BB0_390:
	mul.wide.u32 	%rd3667, %r612, 3;
	cvt.u32.u64 	%r2600, %rd3667;
	shr.u64 	%rd3668, %rd3667, 32;
	mul.wide.u32 	%rd3669, %r4250, 3;
	add.s64 	%rd3670, %rd3668, %rd3669;
	shr.u64 	%rd3671, %rd3670, 32;
	mul.wide.u32 	%rd3672, %r4251, 3;
	add.s64 	%rd3673, %rd3671, %rd3672;
	shr.u64 	%rd3674, %rd3673, 32;
	mul.wide.u32 	%rd3675, %r4252, 3;
	add.s64 	%rd3676, %rd3674, %rd3675;
	shr.u64 	%rd3677, %rd3676, 32;
	mul.wide.u32 	%rd3678, %r4253, 3;
	add.s64 	%rd3679, %rd3677, %rd3678;
	shr.u64 	%rd3680, %rd3679, 32;
	mul.wide.u32 	%rd3681, %r4254, 3;
	add.s64 	%rd3682, %rd3680, %rd3681;
	shr.u64 	%rd3683, %rd3682, 32;
	mul.wide.u32 	%rd3684, %r4255, 3;
	add.s64 	%rd3685, %rd3683, %rd3684;
	shr.u64 	%rd3686, %rd3685, 32;
	mul.wide.u32 	%rd3687, %r4256, 3;
	add.s64 	%rd3688, %rd3686, %rd3687;
	shr.u64 	%rd3689, %rd3688, 32;
	{ .reg .b32 tmp; mov.b64 {tmp, %r2601}, %rd3688; }
	mul.lo.s32 	%r2602, %r2601, 977;
	add.s32 	%r4258, %r2602, %r2600;
	setp.lt.u32 	%p706, %r4258, %r2602;
	selp.u64 	%rd3690, 1, 0, %p706;
	and.b64  	%rd3691, %rd3670, 4294967295;
	add.s64 	%rd3692, %rd3691, %rd3690;
	shr.u64 	%rd3693, %rd3692, 32;
	and.b64  	%rd3694, %rd3673, 4294967295;
	add.s64 	%rd3695, %rd3693, %rd3694;
	shr.u64 	%rd3696, %rd3695, 32;
	and.b64  	%rd3697, %rd3676, 4294967295;
	add.s64 	%rd3698, %rd3696, %rd3697;
	shr.u64 	%rd3699, %rd3698, 32;
	and.b64  	%rd3700, %rd3679, 4294967295;
	add.s64 	%rd3701, %rd3699, %rd3700;
	shr.u64 	%rd3702, %rd3701, 32;
	and.b64  	%rd3703, %rd3682, 4294967295;
	add.s64 	%rd3704, %rd3702, %rd3703;
	shr.u64 	%rd3705, %rd3704, 32;
	and.b64  	%rd3706, %rd3685, 4294967295;
	add.s64 	%rd3707, %rd3705, %rd3706;
	shr.u64 	%rd3708, %rd3707, 32;
	and.b64  	%rd3709, %rd3688, 4294967295;
	add.s64 	%rd3710, %rd3708, %rd3709;
	{ .reg .b32 tmp; mov.b64 {tmp, %r2603}, %rd3710; }
	and.b64  	%rd3711, %rd3692, 4294967295;
	add.s64 	%rd12032, %rd3711, %rd3689;
	shr.u64 	%rd3712, %rd12032, 32;
	and.b64  	%rd3713, %rd3695, 4294967295;
	add.s64 	%rd12033, %rd3712, %rd3713;
	shr.u64 	%rd3714, %rd12033, 32;
	and.b64  	%rd3715, %rd3698, 4294967295;
	add.s64 	%rd12034, %rd3714, %rd3715;
	shr.u64 	%rd3716, %rd12034, 32;
	and.b64  	%rd3717, %rd3701, 4294967295;
	add.s64 	%rd12035, %rd3716, %rd3717;
	shr.u64 	%rd3718, %rd12035, 32;
	and.b64  	%rd3719, %rd3704, 4294967295;
	add.s64 	%rd12036, %rd3718, %rd3719;
	shr.u64 	%rd3720, %rd12036, 32;
	and.b64  	%rd3721, %rd3707, 4294967295;
	add.s64 	%rd12037, %rd3720, %rd3721;
	shr.u64 	%rd3722, %rd12037, 32;
	and.b64  	%rd3723, %rd3710, 4294967295;
	add.s64 	%rd12038, %rd3722, %rd3723;
	{ .reg .b32 tmp; mov.b64 {tmp, %r2604}, %rd12038; }
	add.s32 	%r637, %r2603, %r2604;
	setp.eq.s32 	%p707, %r637, 0;
	mov.pred 	%p2373, 0;
	@%p707 bra 	$L__BB0_392;
	mad.lo.s32 	%r638, %r637, 977, %r4258;
	setp.lt.u32 	%p708, %r638, %r4258;
	selp.u64 	%rd3724, 1, 0, %p708;
	and.b64  	%rd3725, %rd12032, 4294967295;
	cvt.u64.u32 	%rd3726, %r637;
	add.s64 	%rd3727, %rd3725, %rd3724;
	add.s64 	%rd12032, %rd3727, %rd3726;
	shr.u64 	%rd3728, %rd12032, 32;
	and.b64  	%rd3729, %rd12033, 4294967295;
	add.s64 	%rd12033, %rd3728, %rd3729;
	shr.u64 	%rd3730, %rd12033, 32;
	and.b64  	%rd3731, %rd12034, 4294967295;
	add.s64 	%rd12034, %rd3730, %rd3731;
	shr.u64 	%rd3732, %rd12034, 32;
	and.b64  	%rd3733, %rd12035, 4294967295;
	add.s64 	%rd12035, %rd3732, %rd3733;
	shr.u64 	%rd3734, %rd12035, 32;
	and.b64  	%rd3735, %rd12036, 4294967295;
	add.s64 	%rd12036, %rd3734, %rd3735;
	shr.u64 	%rd3736, %rd12036, 32;
	and.b64  	%rd3737, %rd12037, 4294967295;
	add.s64 	%rd12037, %rd3736, %rd3737;
	shr.u64 	%rd3738, %rd12037, 32;
	and.b64  	%rd3739, %rd12038, 4294967295;
	add.s64 	%rd12038, %rd3738, %rd3739;
	setp.gt.u64 	%p2373, %rd12038, 4294967295;
	mov.u32 	%r4258, %r638;
$L__BB0_392:
	cvt.u32.u64 	%r4265, %rd12038;
	cvt.u32.u64 	%r4264, %rd12037;
	cvt.u32.u64 	%r4263, %rd12036;
	cvt.u32.u64 	%r4262, %rd12035;
	cvt.u32.u64 	%r4261, %rd12034;
	cvt.u32.u64 	%r4260, %rd12033;
	cvt.u32.u64 	%r4259, %rd12032;
$L__BB0_393:
	mov.u32 	%r647, %r4258;
	setp.gt.u32 	%p709, %r4265, %r2082;
	or.pred  	%p710, %p2373, %p709;
	@%p710 bra 	$L__BB0_407;
	setp.lt.u32 	%p711, %r4265, %r2082;
	@%p711 bra 	$L__BB0_408;
	setp.gt.u32 	%p712, %r4264, %r2081;
	@%p712 bra 	$L__BB0_407;
	setp.lt.u32 	%p713, %r4264, %r2081;
	@%p713 bra 	$L__BB0_408;
	setp.gt.u32 	%p714, %r4263, %r2080;
	@%p714 bra 	$L__BB0_407;
	setp.lt.u32 	%p715, %r4263, %r2080;
	@%p715 bra 	$L__BB0_408;
	setp.gt.u32 	%p716, %r4262, %r2079;
	@%p716 bra 	$L__BB0_407;
	setp.lt.u32 	%p717, %r4262, %r2079;
	@%p717 bra 	$L__BB0_408;
	setp.gt.u32 	%p718, %r4261, %r2078;
	@%p718 bra 	$L__BB0_407;
	setp.lt.u32 	%p719, %r4261, %r2078;
	@%p719 bra 	$L__BB0_408;
	setp.gt.u32 	%p720, %r4260, %r2077;
	@%p720 bra 	$L__BB0_407;
	setp.lt.u32 	%p721, %r4260, %r2077;
	@%p721 bra 	$L__BB0_408;
	setp.gt.u32 	%p722, %r4259, %r2076;
	@%p722 bra 	$L__BB0_407;
	setp.lt.u32 	%p723, %r4259, %r2076;
	setp.lt.u32 	%p724, %r647, %r2075;
	or.pred  	%p725, %p723, %p724;
	@%p725 bra 	$L__BB0_408;
$L__BB0_407:
	sub.s32 	%r4258, %r647, %r2075;
	setp.lt.u32 	%p1177, %r647, %r2075;
	selp.u32 	%r2975, 1, 0, %p1177;
	cvt.u64.u32 	%rd6235, %r4259;
	add.s32 	%r2976, %r2076, %r2975;
	sub.s32 	%r4259, %r4259, %r2976;
	selp.u64 	%rd6236, 1, 0, %p1177;
	add.s64 	%rd6237, %rd163, %rd6236;
	setp.gt.u64 	%p1178, %rd6237, %rd6235;
	selp.u32 	%r2977, 1, 0, %p1178;
	cvt.u64.u32 	%rd6238, %r4260;
	add.s32 	%r2978, %r2077, %r2977;
	sub.s32 	%r4260, %r4260, %r2978;
	selp.u64 	%rd6239, 1, 0, %p1178;
	add.s64 	%rd6240, %rd164, %rd6239;
	setp.gt.u64 	%p1179, %rd6240, %rd6238;
	selp.u32 	%r2979, 1, 0, %p1179;
	cvt.u64.u32 	%rd6241, %r4261;
	add.s32 	%r2980, %r2078, %r2979;
	sub.s32 	%r4261, %r4261, %r2980;
	selp.u64 	%rd6242, 1, 0, %p1179;
	add.s64 	%rd6243, %rd165, %rd6242;
	setp.gt.u64 	%p1180, %rd6243, %rd6241;
	selp.u32 	%r2981, 1, 0, %p1180;
	cvt.u64.u32 	%rd6244, %r4262;
	add.s32 	%r2982, %r2079, %r2981;
	sub.s32 	%r4262, %r4262, %r2982;
	selp.u64 	%rd6245, 1, 0, %p1180;
	add.s64 	%rd6246, %rd160, %rd6245;
	setp.gt.u64 	%p1181, %rd6246, %rd6244;
	selp.u32 	%r2983, 1, 0, %p1181;
	cvt.u64.u32 	%rd6247, %r4263;
	add.s32 	%r2984, %r2080, %r2983;
	sub.s32 	%r4263, %r4263, %r2984;
	selp.u64 	%rd6248, 1, 0, %p1181;
	add.s64 	%rd6249, %rd161, %rd6248;
	setp.gt.u64 	%p1182, %rd6249, %rd6247;
	selp.u32 	%r2985, 1, 0, %p1182;
	cvt.u64.u32 	%rd6250, %r4264;
	add.s32 	%r2986, %r2081, %r2985;
	sub.s32 	%r4264, %r4264, %r2986;
	selp.u64 	%rd6251, 1, 0, %p1182;
	add.s64 	%rd6252, %rd162, %rd6251;
	setp.gt.u64 	%p1183, %rd6252, %rd6250;
	selp.u32 	%r2987, 1, 0, %p1183;
	add.s32 	%r2988, %r2082, %r2987;
	sub.s32 	%r4265, %r4265, %r2988;
	mov.pred 	%p2373, 0;
	bra.uni 	$L__BB0_393;
$L__BB0_408:
	shl.b32 	%r2605, %r4394, 1;
	shr.u32 	%r2606, %r4394, 31;
	cvt.u64.u32 	%rd3740, %r2606;
	mul.wide.u32 	%rd3741, %r41, 2;
	or.b64  	%rd3742, %rd3741, %rd3740;
	shr.u64 	%rd3743, %rd3741, 32;
	mul.wide.u32 	%rd3744, %r40, 2;
	or.b64  	%rd3745, %rd3743, %rd3744;
	shr.u64 	%rd3746, %rd3744, 32;
	mul.wide.u32 	%rd3747, %r39, 2;
	or.b64  	%rd3748, %rd3746, %rd3747;
	shr.u64 	%rd3749, %rd3747, 32;
	mul.wide.u32 	%rd3750, %r38, 2;
	add.s64 	%rd3751, %rd3749, %rd3750;
	shr.u64 	%rd3752, %rd3751, 32;
	mul.wide.u32 	%rd3753, %r37, 2;
	add.s64 	%rd3754, %rd3752, %rd3753;
	shr.u64 	%rd3755, %rd3754, 32;
	mul.wide.u32 	%rd3756, %r36, 2;
	add.s64 	%rd3757, %rd3755, %rd3756;
	shr.u64 	%rd3758, %rd3757, 32;
	mul.wide.u32 	%rd3759, %r35, 2;
	add.s64 	%rd3760, %rd3758, %rd3759;
	shr.u64 	%rd3761, %rd3760, 32;
	{ .reg .b32 tmp; mov.b64 {tmp, %r2607}, %rd3760; }
	mad.lo.s32 	%r4267, %r2607, 977, %r2605;
	setp.lt.u32 	%p727, %r4267, %r2605;
	selp.u64 	%rd3762, 1, 0, %p727;
	and.b64  	%rd3763, %rd3742, 4294967295;
	add.s64 	%rd3764, %rd3763, %rd3762;
	shr.u64 	%rd3765, %rd3764, 32;
	and.b64  	%rd3766, %rd3745, 4294967295;
	add.s64 	%rd3767, %rd3765, %rd3766;
	shr.u64 	%rd3768, %rd3767, 32;
	and.b64  	%rd3769, %rd3748, 4294967295;
	add.s64 	%rd3770, %rd3768, %rd3769;
	shr.u64 	%rd3771, %rd3770, 32;
	and.b64  	%rd3772, %rd3751, 4294967295;
	add.s64 	%rd3773, %rd3771, %rd3772;
	shr.u64 	%rd3774, %rd3773, 32;
	and.b64  	%rd3775, %rd3754, 4294967295;
	add.s64 	%rd3776, %rd3774, %rd3775;
	shr.u64 	%rd3777, %rd3776, 32;
	and.b64  	%rd3778, %rd3757, 4294967295;
	add.s64 	%rd3779, %rd3777, %rd3778;
	shr.u64 	%rd3780, %rd3779, 32;
	and.b64  	%rd3781, %rd3760, 4294967295;
	add.s64 	%rd3782, %rd3780, %rd3781;
	{ .reg .b32 tmp; mov.b64 {tmp, %r2608}, %rd3782; }
	and.b64  	%rd3783, %rd3764, 4294967295;
	add.s64 	%rd12039, %rd3783, %rd3761;
	shr.u64 	%rd3784, %rd12039, 32;
	and.b64  	%rd3785, %rd3767, 4294967295;
	add.s64 	%rd12040, %rd3784, %rd3785;
	shr.u64 	%rd3786, %rd12040, 32;
	and.b64  	%rd3787, %rd3770, 4294967295;
	add.s64 	%rd12041, %rd3786, %rd3787;
	shr.u64 	%rd3788, %rd12041, 32;
	and.b64  	%rd3789, %rd3773, 4294967295;
	add.s64 	%rd12042, %rd3788, %rd3789;
	shr.u64 	%rd3790, %rd12042, 32;
	and.b64  	%rd3791, %rd3776, 4294967295;
	add.s64 	%rd12043, %rd3790, %rd3791;
	shr.u64 	%rd3792, %rd12043, 32;
	and.b64  	%rd3793, %rd3779, 4294967295;
	add.s64 	%rd12044, %rd3792, %rd3793;
	shr.u64 	%rd3794, %rd12044, 32;
	and.b64  	%rd3795, %rd3782, 4294967295;
	add.s64 	%rd12045, %rd3794, %rd3795;
	{ .reg .b32 tmp; mov.b64 {tmp, %r2609}, %rd12045; }
	add.s32 	%r664, %r2608, %r2609;
	setp.eq.s32 	%p728, %r664, 0;
	mov.pred 	%p2375, 0;
	@%p728 bra 	$L__BB0_410;
	mad.lo.s32 	%r665, %r664, 977, %r4267;
	setp.lt.u32 	%p729, %r665, %r4267;
	selp.u64 	%rd3796, 1, 0, %p729;
	and.b64  	%rd3797, %rd12039, 4294967295;
	cvt.u64.u32 	%rd3798, %r664;
	add.s64 	%rd3799, %rd3797, %rd3796;
	add.s64 	%rd12039, %rd3799, %rd3798;
	shr.u64 	%rd3800, %rd12039, 32;
	and.b64  	%rd3801, %rd12040, 4294967295;
	add.s64 	%rd12040, %rd3800, %rd3801;
	shr.u64 	%rd3802, %rd12040, 32;
	and.b64  	%rd3803, %rd12041, 4294967295;
	add.s64 	%rd12041, %rd3802, %rd3803;
	shr.u64 	%rd3804, %rd12041, 32;
	and.b64  	%rd3805, %rd12042, 4294967295;
	add.s64 	%rd12042, %rd3804, %rd3805;
	shr.u64 	%rd3806, %rd12042, 32;
	and.b64  	%rd3807, %rd12043, 4294967295;
	add.s64 	%rd12043, %rd3806, %rd3807;
	shr.u64 	%rd3808, %rd12043, 32;
	and.b64  	%rd3809, %rd12044, 4294967295;
	add.s64 	%rd12044, %rd3808, %rd3809;
	shr.u64 	%rd3810, %rd12044, 32;
	and.b64  	%rd3811, %rd12045, 4294967295;
	add.s64 	%rd12045, %rd3810, %rd3811;
	setp.gt.u64 	%p2375, %rd12045, 4294967295;
	mov.u32 	%r4267, %r665;
$L__BB0_410:
	cvt.u32.u64 	%r4317, %rd12045;
	cvt.u32.u64 	%r4316, %rd12044;
	cvt.u32.u64 	%r4315, %rd12043;
	cvt.u32.u64 	%r4314, %rd12042;
	cvt.u32.u64 	%r4313, %rd12041;
	cvt.u32.u64 	%r4312, %rd12040;
	cvt.u32.u64 	%r4311, %rd12039;
$L__BB0_411:
	mov.u32 	%r4275, %r4267;
	setp.gt.u32 	%p730, %r4317, %r2082;
	or.pred  	%p731, %p2375, %p730;
	@%p731 bra 	$L__BB0_425;
	setp.lt.u32 	%p732, %r4317, %r2082;
	@%p732 bra 	$L__BB0_426;
	setp.gt.u32 	%p733, %r4316, %r2081;
	@%p733 bra 	$L__BB0_425;
	setp.lt.u32 	%p734, %r4316, %r2081;
	@%p734 bra 	$L__BB0_426;
	setp.gt.u32 	%p735, %r4315, %r2080;
	@%p735 bra 	$L__BB0_425;
	setp.lt.u32 	%p736, %r4315, %r2080;
	@%p736 bra 	$L__BB0_426;
	setp.gt.u32 	%p737, %r4314, %r2079;
	@%p737 bra 	$L__BB0_425;
	setp.lt.u32 	%p738, %r4314, %r2079;
	@%p738 bra 	$L__BB0_426;
	setp.gt.u32 	%p739, %r4313, %r2078;
	@%p739 bra 	$L__BB0_425;
	setp.lt.u32 	%p740, %r4313, %r2078;
	@%p740 bra 	$L__BB0_426;
	setp.gt.u32 	%p741, %r4312, %r2077;
	@%p741 bra 	$L__BB0_425;
	setp.lt.u32 	%p742, %r4312, %r2077;
	@%p742 bra 	$L__BB0_426;
	setp.gt.u32 	%p743, %r4311, %r2076;
	@%p743 bra 	$L__BB0_425;
	setp.lt.u32 	%p744, %r4311, %r2076;
	setp.lt.u32 	%p745, %r4275, %r2075;
	or.pred  	%p746, %p744, %p745;
	@%p746 bra 	$L__BB0_426;
$L__BB0_425:
	sub.s32 	%r4267, %r4275, %r2075;
	setp.lt.u32 	%p1169, %r4275, %r2075;
	selp.u32 	%r2961, 1, 0, %p1169;
	cvt.u64.u32 	%rd6214, %r4311;
	add.s32 	%r2962, %r2076, %r2961;
	sub.s32 	%r4311, %r4311, %r2962;
	selp.u64 	%rd6215, 1, 0, %p1169;
	add.s64 	%rd6217, %rd163, %rd6215;
	setp.gt.u64 	%p1170, %rd6217, %rd6214;
	selp.u32 	%r2963, 1, 0, %p1170;
	cvt.u64.u32 	%rd6218, %r4312;
	add.s32 	%r2964, %r2077, %r2963;
	sub.s32 	%r4312, %r4312, %r2964;
	selp.u64 	%rd6219, 1, 0, %p1170;
	add.s64 	%rd6221, %rd164, %rd6219;
	setp.gt.u64 	%p1171, %rd6221, %rd6218;
	selp.u32 	%r2965, 1, 0, %p1171;
	cvt.u64.u32 	%rd6222, %r4313;
	add.s32 	%r2966, %r2078, %r2965;
	sub.s32 	%r4313, %r4313, %r2966;
	selp.u64 	%rd6223, 1, 0, %p1171;
	add.s64 	%rd6225, %rd165, %rd6223;
	setp.gt.u64 	%p1172, %rd6225, %rd6222;
	selp.u32 	%r2967, 1, 0, %p1172;
	cvt.u64.u32 	%rd6226, %r4314;
	add.s32 	%r2968, %r2079, %r2967;
	sub.s32 	%r4314, %r4314, %r2968;
	selp.u64 	%rd6227, 1, 0, %p1172;
	add.s64 	%rd6228, %rd160, %rd6227;
	setp.gt.u64 	%p1173, %rd6228, %rd6226;
	selp.u32 	%r2969, 1, 0, %p1173;
	cvt.u64.u32 	%rd6229, %r4315;
	add.s32 	%r2970, %r2080, %r2969;
	sub.s32 	%r4315, %r4315, %r2970;
	selp.u64 	%rd6230, 1, 0, %p1173;
	add.s64 	%rd6231, %rd161, %rd6230;
	setp.gt.u64 	%p1174, %rd6231, %rd6229;
	selp.u32 	%r2971, 1, 0, %p1174;
	cvt.u64.u32 	%rd6232, %r4316;
	add.s32 	%r2972, %r2081, %r2971;
	sub.s32 	%r4316, %r4316, %r2972;
	selp.u64 	%rd6233, 1, 0, %p1174;
	add.s64 	%rd6234, %rd162, %rd6233;
	setp.gt.u64 	%p1175, %rd6234, %rd6232;
	selp.u32 	%r2973, 1, 0, %p1175;
	add.s32 	%r2974, %r2082, %r2973;
	sub.s32 	%r4317, %r4317, %r2974;
	mov.pred 	%p2375, 0;
	bra.uni 	$L__BB0_411;
$L__BB0_426:
	add.s32 	%r2612, %r2075, -2;
	st.local.u32 	[%rd3], %r2612;
	setp.lt.u32 	%p747, %r2075, 2;
	selp.s32 	%r2613, -1, 0, %p747;
	add.s32 	%r2614, %r2076, %r2613;
	st.local.u32 	[%rd3+4], %r2614;
	setp.eq.s32 	%p748, %r2076, 0;
	and.pred  	%p749, %p748, %p747;
	selp.s32 	%r2615, -1, 0, %p749;
	add.s32 	%r2616, %r2077, %r2615;
	st.local.u32 	[%rd3+8], %r2616;
	setp.eq.s32 	%p750, %r2077, 0;
	and.pred  	%p751, %p750, %p749;
	selp.s32 	%r2617, -1, 0, %p751;
	add.s32 	%r2618, %r2078, %r2617;
	st.local.u32 	[%rd3+12], %r2618;
	setp.eq.s32 	%p752, %r2078, 0;
	and.pred  	%p753, %p752, %p751;
	selp.s32 	%r2619, -1, 0, %p753;
	add.s32 	%r2620, %r2079, %r2619;
	st.local.u32 	[%rd3+16], %r2620;
	setp.eq.s32 	%p754, %r2079, 0;
	and.pred  	%p755, %p754, %p753;
	selp.s32 	%r2621, -1, 0, %p755;
	add.s32 	%r2622, %r2080, %r2621;
	st.local.u32 	[%rd3+20], %r2622;
	setp.eq.s32 	%p756, %r2080, 0;
	and.pred  	%p757, %p756, %p755;
	selp.s32 	%r2623, -1, 0, %p757;
	add.s32 	%r2624, %r2081, %r2623;
	st.local.u32 	[%rd3+24], %r2624;
	setp.eq.s32 	%p758, %r2081, 0;
	and.pred  	%p759, %p758, %p757;
	selp.s32 	%r2625, -1, 0, %p759;
	add.s32 	%r2626, %r2082, %r2625;
	st.local.u32 	[%rd3+28], %r2626;
	mov.b32 	%r4302, 0;
	mov.b32 	%r4283, 1;
	mov.u32 	%r4303, %r4302;
	mov.u32 	%r4304, %r4302;
	mov.u32 	%r4305, %r4302;
	mov.u32 	%r4306, %r4302;
	mov.u32 	%r4307, %r4302;
	mov.u32 	%r4308, %r4302;
	mov.u32 	%r4291, %r4302;
$L__BB0_427:
	shr.u32 	%r2627, %r4291, 5;
	mul.wide.u32 	%rd3812, %r2627, 4;
	add.s64 	%rd3813, %rd3, %rd3812;
	ld.local.u32 	%r2628, [%rd3813];
	and.b32  	%r2629, %r4291, 31;
	shr.u32 	%r2630, %r2628, %r2629;
	and.b32  	%r2631, %r2630, 1;
	setp.eq.b32 	%p760, %r2631, 1;
	not.pred 	%p761, %p760;
	@%p761 bra 	$L__BB0_446;
	mul.wide.u32 	%rd3814, %r4275, %r4283;
	cvt.u32.u64 	%r2632, %rd3814;
	shr.u64 	%rd3815, %rd3814, 32;
	mul.wide.u32 	%rd3816, %r4311, %r4283;
	add.s64 	%rd3817, %rd3815, %rd3816;
	shr.u64 	%rd3818, %rd3817, 32;
	mul.wide.u32 	%rd3819, %r4312, %r4283;
	add.s64 	%rd3820, %rd3818, %rd3819;
	shr.u64 	%rd3821, %rd3820, 32;
	mul.wide.u32 	%rd3822, %r4313, %r4283;
	add.s64 	%rd3823, %rd3821, %rd3822;
	shr.u64 	%rd3824, %rd3823, 32;
	mul.wide.u32 	%rd3825, %r4314, %r4283;
	add.s64 	%rd3826, %rd3824, %rd3825;
	shr.u64 	%rd3827, %rd3826, 32;
	mul.wide.u32 	%rd3828, %r4315, %r4283;
	add.s64 	%rd3829, %rd3827, %rd3828;
	shr.u64 	%rd3830, %rd3829, 32;
	mul.wide.u32 	%rd3831, %r4316, %r4283;
	add.s64 	%rd3832, %rd3830, %rd3831;
	shr.u64 	%rd3833, %rd3832, 32;
	mul.wide.u32 	%rd3834, %r4317, %r4283;
	add.s64 	%rd3835, %rd3833, %rd3834;
	shr.u64 	%rd3836, %rd3835, 32;
	and.b64  	%rd3837, %rd3817, 4294967295;
	mul.wide.u32 	%rd3838, %r4275, %r4302;
	add.s64 	%rd3839, %rd3838, %rd3837;
	shr.u64 	%rd3840, %rd3839, 32;
	and.b64  	%rd3841, %rd3820, 4294967295;
	mul.wide.u32 	%rd3842, %r4311, %r4302;
	add.s64 	%rd3843, %rd3840, %rd3841;
	add.s64 	%rd3844, %rd3843, %rd3842;
	shr.u64 	%rd3845, %rd3844, 32;
	and.b64  	%rd3846, %rd3823, 4294967295;
	mul.wide.u32 	%rd3847, %r4312, %r4302;
	add.s64 	%rd3848, %rd3845, %rd3846;
	add.s64 	%rd3849, %rd3848, %rd3847;
	shr.u64 	%rd3850, %rd3849, 32;
	and.b64  	%rd3851, %rd3826, 4294967295;
	mul.wide.u32 	%rd3852, %r4313, %r4302;
	add.s64 	%rd3853, %rd3850, %rd3851;
	add.s64 	%rd3854, %rd3853, %rd3852;
	shr.u64 	%rd3855, %rd3854, 32;
	and.b64  	%rd3856, %rd3829, 4294967295;
	mul.wide.u32 	%rd3857, %r4314, %r4302;
	add.s64 	%rd3858, %rd3855, %rd3856;
	add.s64 	%rd3859, %rd3858, %rd3857;
	shr.u64 	%rd3860, %rd3859, 32;
	and.b64  	%rd3861, %rd3832, 4294967295;
	mul.wide.u32 	%rd3862, %r4315, %r4302;
	add.s64 	%rd3863, %rd3860, %rd3861;
	add.s64 	%rd3864, %rd3863, %rd3862;
	shr.u64 	%rd3865, %rd3864, 32;
	and.b64  	%rd3866, %rd3835, 4294967295;
	mul.wide.u32 	%rd3867, %r4316, %r4302;
	add.s64 	%rd3868, %rd3865, %rd3866;
	add.s64 	%rd3869, %rd3868, %rd3867;
	shr.u64 	%rd3870, %rd3869, 32;
	mul.wide.u32 	%rd3871, %r4317, %r4302;
	add.s64 	%rd3872, %rd3870, %rd3836;
	add.s64 	%rd3873, %rd3872, %rd3871;
	shr.u64 	%rd3874, %rd3873, 32;
	and.b64  	%rd3875, %rd3844, 4294967295;
	mul.wide.u32 	%rd3876, %r4275, %r4303;
	add.s64 	%rd3877, %rd3876, %rd3875;
	shr.u64 	%rd3878, %rd3877, 32;
	and.b64  	%rd3879, %rd3849, 4294967295;
	mul.wide.u32 	%rd3880, %r4311, %r4303;
	add.s64 	%rd3881, %rd3878, %rd3879;
	add.s64 	%rd3882, %rd3881, %rd3880;
	shr.u64 	%rd3883, %rd3882, 32;
	and.b64  	%rd3884, %rd3854, 4294967295;
	mul.wide.u32 	%rd3885, %r4312, %r4303;
	add.s64 	%rd3886, %rd3883, %rd3884;
	add.s64 	%rd3887, %rd3886, %rd3885;
	shr.u64 	%rd3888, %rd3887, 32;
	and.b64  	%rd3889, %rd3859, 4294967295;
	mul.wide.u32 	%rd3890, %r4313, %r4303;
	add.s64 	%rd3891, %rd3888, %rd3889;
	add.s64 	%rd3892, %rd3891, %rd3890;
	shr.u64 	%rd3893, %rd3892, 32;
	and.b64  	%rd3894, %rd3864, 4294967295;
	mul.wide.u32 	%rd3895, %r4314, %r4303;
	add.s64 	%rd3896, %rd3893, %rd3894;
	add.s64 	%rd3897, %rd3896, %rd3895;
	shr.u64 	%rd3898, %rd3897, 32;
	and.b64  	%rd3899, %rd3869, 4294967295;
	mul.wide.u32 	%rd3900, %r4315, %r4303;
	add.s64 	%rd3901, %rd3898, %rd3899;
	add.s64 	%rd3902, %rd3901, %rd3900;
	shr.u64 	%rd3903, %rd3902, 32;
	and.b64  	%rd3904, %rd3873, 4294967295;
	mul.wide.u32 	%rd3905, %r4316, %r4303;
	add.s64 	%rd3906, %rd3903, %rd3904;
	add.s64 	%rd3907, %rd3906, %rd3905;
	shr.u64 	%rd3908, %rd3907, 32;
	mul.wide.u32 	%rd3909, %r4317, %r4303;
	add.s64 	%rd3910, %rd3908, %rd3874;
	add.s64 	%rd3911, %rd3910, %rd3909;
	shr.u64 	%rd3912, %rd3911, 32;
	and.b64  	%rd3913, %rd3882, 4294967295;
	mul.wide.u32 	%rd3914, %r4275, %r4304;
	add.s64 	%rd3915, %rd3914, %rd3913;
	shr.u64 	%rd3916, %rd3915, 32;
	and.b64  	%rd3917, %rd3887, 4294967295;
	mul.wide.u32 	%rd3918, %r4311, %r4304;
	add.s64 	%rd3919, %rd3916, %rd3917;
	add.s64 	%rd3920, %rd3919, %rd3918;
	shr.u64 	%rd3921, %rd3920, 32;
	and.b64  	%rd3922, %rd3892, 4294967295;
	mul.wide.u32 	%rd3923, %r4312, %r4304;
	add.s64 	%rd3924, %rd3921, %rd3922;
	add.s64 	%rd3925, %rd3924, %rd3923;
	shr.u64 	%rd3926, %rd3925, 32;
	and.b64  	%rd3927, %rd3897, 4294967295;
	mul.wide.u32 	%rd3928, %r4313, %r4304;
	add.s64 	%rd3929, %rd3926, %rd3927;
	add.s64 	%rd3930, %rd3929, %rd3928;
	shr.u64 	%rd3931, %rd3930, 32;
	and.b64  	%rd3932, %rd3902, 4294967295;
	mul.wide.u32 	%rd3933, %r4314, %r4304;
	add.s64 	%rd3934, %rd3931, %rd3932;
	add.s64 	%rd3935, %rd3934, %rd3933;
	shr.u64 	%rd3936, %rd3935, 32;
	and.b64  	%rd3937, %rd3907, 4294967295;
	mul.wide.u32 	%rd3938, %r4315, %r4304;
	add.s64 	%rd3939, %rd3936, %rd3937;
	add.s64 	%rd3940, %rd3939, %rd3938;
	shr.u64 	%rd3941, %rd3940, 32;
	and.b64  	%rd3942, %rd3911, 4294967295;
	mul.wide.u32 	%rd3943, %r4316, %r4304;
	add.s64 	%rd3944, %rd3941, %rd3942;
	add.s64 	%rd3945, %rd3944, %rd3943;
	shr.u64 	%rd3946, %rd3945, 32;
	mul.wide.u32 	%rd3947, %r4317, %r4304;
	add.s64 	%rd3948, %rd3946, %rd3912;
	add.s64 	%rd3949, %rd3948, %rd3947;
	shr.u64 	%rd3950, %rd3949, 32;
	and.b64  	%rd3951, %rd3920, 4294967295;
	mul.wide.u32 	%rd3952, %r4275, %r4305;
	add.s64 	%rd3953, %rd3952, %rd3951;
	shr.u64 	%rd3954, %rd3953, 32;
	and.b64  	%rd3955, %rd3925, 4294967295;
	mul.wide.u32 	%rd3956, %r4311, %r4305;
	add.s64 	%rd3957, %rd3954, %rd3955;
	add.s64 	%rd3958, %rd3957, %rd3956;
	shr.u64 	%rd3959, %rd3958, 32;
	and.b64  	%rd3960, %rd3930, 4294967295;
	mul.wide.u32 	%rd3961, %r4312, %r4305;
	add.s64 	%rd3962, %rd3959, %rd3960;
	add.s64 	%rd3963, %rd3962, %rd3961;
	shr.u64 	%rd3964, %rd3963, 32;
	and.b64  	%rd3965, %rd3935, 4294967295;
	mul.wide.u32 	%rd3966, %r4313, %r4305;
	add.s64 	%rd3967, %rd3964, %rd3965;
	add.s64 	%rd3968, %rd3967, %rd3966;
	shr.u64 	%rd3969, %rd3968, 32;
	and.b64  	%rd3970, %rd3940, 4294967295;
	mul.wide.u32 	%rd3971, %r4314, %r4305;
	add.s64 	%rd3972, %rd3969, %rd3970;
	add.s64 	%rd3973, %rd3972, %rd3971;
	shr.u64 	%rd3974, %rd3973, 32;
	and.b64  	%rd3975, %rd3945, 4294967295;
	mul.wide.u32 	%rd3976, %r4315, %r4305;
	add.s64 	%rd3977, %rd3974, %rd3975;
	add.s64 	%rd3978, %rd3977, %rd3976;
	shr.u64 	%rd3979, %rd3978, 32;
	and.b64  	%rd3980, %rd3949, 4294967295;
	mul.wide.u32 	%rd3981, %r4316, %r4305;
	add.s64 	%rd3982, %rd3979, %rd3980;
	add.s64 	%rd3983, %rd3982, %rd3981;
	shr.u64 	%rd3984, %rd3983, 32;
	mul.wide.u32 	%rd3985, %r4317, %r4305;
	add.s64 	%rd3986, %rd3984, %rd3950;
	add.s64 	%rd3987, %rd3986, %rd3985;
	shr.u64 	%rd3988, %rd3987, 32;
	and.b64  	%rd3989, %rd3958, 4294967295;
	mul.wide.u32 	%rd3990, %r4275, %r4306;
	add.s64 	%rd3991, %rd3990, %rd3989;
	shr.u64 	%rd3992, %rd3991, 32;
	and.b64  	%rd3993, %rd3963, 4294967295;
	mul.wide.u32 	%rd3994, %r4311, %r4306;
	add.s64 	%rd3995, %rd3992, %rd3993;
	add.s64 	%rd3996, %rd3995, %rd3994;
	shr.u64 	%rd3997, %rd3996, 32;
	and.b64  	%rd3998, %rd3968, 4294967295;
	mul.wide.u32 	%rd3999, %r4312, %r4306;
	add.s64 	%rd4000, %rd3997, %rd3998;
	add.s64 	%rd4001, %rd4000, %rd3999;
	shr.u64 	%rd4002, %rd4001, 32;
	and.b64  	%rd4003, %rd3973, 4294967295;
	mul.wide.u32 	%rd4004, %r4313, %r4306;
	add.s64 	%rd4005, %rd4002, %rd4003;
	add.s64 	%rd4006, %rd4005, %rd4004;
	shr.u64 	%rd4007, %rd4006, 32;
	and.b64  	%rd4008, %rd3978, 4294967295;
	mul.wide.u32 	%rd4009, %r4314, %r4306;
	add.s64 	%rd4010, %rd4007, %rd4008;
	add.s64 	%rd4011, %rd4010, %rd4009;
	shr.u64 	%rd4012, %rd4011, 32;
	and.b64  	%rd4013, %rd3983, 4294967295;
	mul.wide.u32 	%rd4014, %r4315, %r4306;
	add.s64 	%rd4015, %rd4012, %rd4013;
	add.s64 	%rd4016, %rd4015, %rd4014;
	shr.u64 	%rd4017, %rd4016, 32;
	and.b64  	%rd4018, %rd3987, 4294967295;
	mul.wide.u32 	%rd4019, %r4316, %r4306;
	add.s64 	%rd4020, %rd4017, %rd4018;
	add.s64 	%rd4021, %rd4020, %rd4019;
	shr.u64 	%rd4022, %rd4021, 32;
	mul.wide.u32 	%rd4023, %r4317, %r4306;
	add.s64 	%rd4024, %rd4022, %rd3988;
	add.s64 	%rd4025, %rd4024, %rd4023;
	shr.u64 	%rd4026, %rd4025, 32;
	and.b64  	%rd4027, %rd3996, 4294967295;
	mul.wide.u32 	%rd4028, %r4275, %r4307;
	add.s64 	%rd4029, %rd4028, %rd4027;
	shr.u64 	%rd4030, %rd4029, 32;
	and.b64  	%rd4031, %rd4001, 4294967295;
	mul.wide.u32 	%rd4032, %r4311, %r4307;
	add.s64 	%rd4033, %rd4030, %rd4031;
	add.s64 	%rd4034, %rd4033, %rd4032;
	shr.u64 	%rd4035, %rd4034, 32;
	and.b64  	%rd4036, %rd4006, 4294967295;
	mul.wide.u32 	%rd4037, %r4312, %r4307;
	add.s64 	%rd4038, %rd4035, %rd4036;
	add.s64 	%rd4039, %rd4038, %rd4037;
	shr.u64 	%rd4040, %rd4039, 32;
	and.b64  	%rd4041, %rd4011, 4294967295;
	mul.wide.u32 	%rd4042, %r4313, %r4307;
	add.s64 	%rd4043, %rd4040, %rd4041;
	add.s64 	%rd4044, %rd4043, %rd4042;
	shr.u64 	%rd4045, %rd4044, 32;
	and.b64  	%rd4046, %rd4016, 4294967295;
	mul.wide.u32 	%rd4047, %r4314, %r4307;
	add.s64 	%rd4048, %rd4045, %rd4046;
	add.s64 	%rd4049, %rd4048, %rd4047;
	shr.u64 	%rd4050, %rd4049, 32;
	and.b64  	%rd4051, %rd4021, 4294967295;
	mul.wide.u32 	%rd4052, %r4315, %r4307;
	add.s64 	%rd4053, %rd4050, %rd4051;
	add.s64 	%rd4054, %rd4053, %rd4052;
	shr.u64 	%rd4055, %rd4054, 32;
	and.b64  	%rd4056, %rd4025, 4294967295;
	mul.wide.u32 	%rd4057, %r4316, %r4307;
	add.s64 	%rd4058, %rd4055, %rd4056;
	add.s64 	%rd4059, %rd4058, %rd4057;
	shr.u64 	%rd4060, %rd4059, 32;
	mul.wide.u32 	%rd4061, %r4317, %r4307;
	add.s64 	%rd4062, %rd4060, %rd4026;
	add.s64 	%rd4063, %rd4062, %rd4061;
	shr.u64 	%rd4064, %rd4063, 32;
	and.b64  	%rd4065, %rd4034, 4294967295;
	mul.wide.u32 	%rd4066, %r4275, %r4308;
	add.s64 	%rd4067, %rd4066, %rd4065;
	shr.u64 	%rd4068, %rd4067, 32;
	and.b64  	%rd4069, %rd4039, 4294967295;
	mul.wide.u32 	%rd4070, %r4311, %r4308;
	add.s64 	%rd4071, %rd4068, %rd4069;
	add.s64 	%rd4072, %rd4071, %rd4070;
	shr.u64 	%rd4073, %rd4072, 32;
	and.b64  	%rd4074, %rd4044, 4294967295;
	mul.wide.u32 	%rd4075, %r4312, %r4308;
	add.s64 	%rd4076, %rd4073, %rd4074;
	add.s64 	%rd4077, %rd4076, %rd4075;
	shr.u64 	%rd4078, %rd4077, 32;
	and.b64  	%rd4079, %rd4049, 4294967295;
	mul.wide.u32 	%rd4080, %r4313, %r4308;
	add.s64 	%rd4081, %rd4078, %rd4079;
	add.s64 	%rd4082, %rd4081, %rd4080;
	shr.u64 	%rd4083, %rd4082, 32;
	and.b64  	%rd4084, %rd4054, 4294967295;
	mul.wide.u32 	%rd4085, %r4314, %r4308;
	add.s64 	%rd4086, %rd4083, %rd4084;
	add.s64 	%rd4087, %rd4086, %rd4085;
	shr.u64 	%rd4088, %rd4087, 32;
	and.b64  	%rd4089, %rd4059, 4294967295;
	mul.wide.u32 	%rd4090, %r4315, %r4308;
	add.s64 	%rd4091, %rd4088, %rd4089;
	add.s64 	%rd4092, %rd4091, %rd4090;
	shr.u64 	%rd4093, %rd4092, 32;
	and.b64  	%rd4094, %rd4063, 4294967295;
	mul.wide.u32 	%rd4095, %r4316, %r4308;
	add.s64 	%rd4096, %rd4093, %rd4094;
	add.s64 	%rd4097, %rd4096, %rd4095;
	shr.u64 	%rd4098, %rd4097, 32;
	mul.wide.u32 	%rd4099, %r4317, %r4308;
	add.s64 	%rd4100, %rd4098, %rd4064;
	add.s64 	%rd4101, %rd4100, %rd4099;
	shr.u64 	%rd4102, %rd4101, 32;
	{ .reg .b32 tmp; mov.b64 {tmp, %r2633}, %rd4101; }
	and.b64  	%rd4103, %rd4072, 4294967295;
	mul.lo.s64 	%rd4104, %rd4103, 977;
	cvt.u32.u64 	%r2634, %rd4104;
	shr.u64 	%rd4105, %rd4104, 32;
	and.b64  	%rd4106, %rd4077, 4294967295;
	mad.lo.s64 	%rd4107, %rd4106, 977, %rd4105;
	shr.u64 	%rd4108, %rd4107, 32;
	and.b64  	%rd4109, %rd4082, 4294967295;
	mad.lo.s64 	%rd4110, %rd4109, 977, %rd4108;
	shr.u64 	%rd4111, %rd4110, 32;
	and.b64  	%rd4112, %rd4087, 4294967295;
	mad.lo.s64 	%rd4113, %rd4112, 977, %rd4111;
	shr.u64 	%rd4114, %rd4113, 32;
	and.b64  	%rd4115, %rd4092, 4294967295;
	mad.lo.s64 	%rd4116, %rd4115, 977, %rd4114;
	shr.u64 	%rd4117, %rd4116, 32;
	and.b64  	%rd4118, %rd4097, 4294967295;
	mad.lo.s64 	%rd4119, %rd4118, 977, %rd4117;
	shr.u64 	%rd4120, %rd4119, 32;
	and.b64  	%rd4121, %rd4101, 4294967295;
	mad.lo.s64 	%rd4122, %rd4121, 977, %rd4120;
	shr.u64 	%rd4123, %rd4122, 32;
	mad.lo.s64 	%rd4124, %rd4102, 977, %rd4123;
	{ .reg .b32 tmp; mov.b64 {tmp, %r2635}, %rd4124; }
	add.s32 	%r4293, %r2632, %r2634;
	setp.lt.u32 	%p763, %r4293, %r2632;
	selp.u64 	%rd4125, 1, 0, %p763;
	and.b64  	%rd4126, %rd3839, 4294967295;
	and.b64  	%rd4127, %rd4107, 4294967295;
	add.s64 	%rd4128, %rd4126, %rd4125;
	add.s64 	%rd4129, %rd4128, %rd4127;
	shr.u64 	%rd4130, %rd4129, 32;
	and.b64  	%rd4131, %rd3877, 4294967295;
	and.b64  	%rd4132, %rd4110, 4294967295;
	add.s64 	%rd4133, %rd4130, %rd4131;
	add.s64 	%rd4134, %rd4133, %rd4132;
	shr.u64 	%rd4135, %rd4134, 32;
	and.b64  	%rd4136, %rd3915, 4294967295;
	and.b64  	%rd4137, %rd4113, 4294967295;
	add.s64 	%rd4138, %rd4135, %rd4136;
	add.s64 	%rd4139, %rd4138, %rd4137;
	shr.u64 	%rd4140, %rd4139, 32;
	and.b64  	%rd4141, %rd3953, 4294967295;
	and.b64  	%rd4142, %rd4116, 4294967295;
	add.s64 	%rd4143, %rd4140, %rd4141;
	add.s64 	%rd4144, %rd4143, %rd4142;
	shr.u64 	%rd4145, %rd4144, 32;
	and.b64  	%rd4146, %rd3991, 4294967295;
	and.b64  	%rd4147, %rd4119, 4294967295;
	add.s64 	%rd4148, %rd4145, %rd4146;
	add.s64 	%rd4149, %rd4148, %rd4147;
	shr.u64 	%rd4150, %rd4149, 32;
	and.b64  	%rd4151, %rd4029, 4294967295;
	and.b64  	%rd4152, %rd4122, 4294967295;
	add.s64 	%rd4153, %rd4150, %rd4151;
	add.s64 	%rd4154, %rd4153, %rd4152;
	shr.u64 	%rd4155, %rd4154, 32;
	and.b64  	%rd4156, %rd4067, 4294967295;
	and.b64  	%rd4157, %rd4124, 4294967295;
	add.s64 	%rd4158, %rd4155, %rd4156;
	add.s64 	%rd4159, %rd4158, %rd4157;
	{ .reg .b32 tmp; mov.b64 {tmp, %r2636}, %rd4159; }
	add.s32 	%r2637, %r2636, %r2635;
	and.b64  	%rd4160, %rd4129, 4294967295;
	add.s64 	%rd12046, %rd4160, %rd4103;
	shr.u64 	%rd4161, %rd12046, 32;
	and.b64  	%rd4162, %rd4134, 4294967295;
	add.s64 	%rd4163, %rd4161, %rd4162;
	add.s64 	%rd12047, %rd4163, %rd4106;
	shr.u64 	%rd4164, %rd12047, 32;
	and.b64  	%rd4165, %rd4139, 4294967295;
	add.s64 	%rd4166, %rd4164, %rd4165;
	add.s64 	%rd12048, %rd4166, %rd4109;
	shr.u64 	%rd4167, %rd12048, 32;
	and.b64  	%rd4168, %rd4144, 4294967295;
	add.s64 	%rd4169, %rd4167, %rd4168;
	add.s64 	%rd12049, %rd4169, %rd4112;
	shr.u64 	%rd4170, %rd12049, 32;
	and.b64  	%rd4171, %rd4149, 4294967295;
	add.s64 	%rd4172, %rd4170, %rd4171;
	add.s64 	%rd12050, %rd4172, %rd4115;
	shr.u64 	%rd4173, %rd12050, 32;
	and.b64  	%rd4174, %rd4154, 4294967295;
	add.s64 	%rd4175, %rd4173, %rd4174;
	add.s64 	%rd12051, %rd4175, %rd4118;
	shr.u64 	%rd4176, %rd12051, 32;
	and.b64  	%rd4177, %rd4159, 4294967295;
	add.s64 	%rd4178, %rd4176, %rd4177;
	add.s64 	%rd12052, %rd4178, %rd4121;
	{ .reg .b32 tmp; mov.b64 {tmp, %r2638}, %rd12052; }
	add.s32 	%r2639, %r2637, %r2638;
	add.s32 	%r708, %r2639, %r2633;
	setp.eq.s32 	%p764, %r708, 0;
	mov.pred 	%p2377, 0;
	@%p764 bra 	$L__BB0_430;
	cvt.u64.u32 	%rd4179, %r708;
	mul.wide.u32 	%rd4180, %r708, 977;
	cvt.u32.u64 	%r2640, %rd4180;
	shr.u64 	%rd4181, %rd4180, 32;
	add.s64 	%rd4182, %rd4181, %rd4179;
	shr.u64 	%rd4183, %rd4182, 32;
	add.s32 	%r709, %r4293, %r2640;
	setp.lt.u32 	%p765, %r709, %r4293;
	selp.u64 	%rd4184, 1, 0, %p765;
	and.b64  	%rd4185, %rd12046, 4294967295;
	and.b64  	%rd4186, %rd4182, 4294967295;
	add.s64 	%rd4187, %rd4185, %rd4184;
	add.s64 	%rd12046, %rd4187, %rd4186;
	shr.u64 	%rd4188, %rd12046, 32;
	and.b64  	%rd4189, %rd12047, 4294967295;
	add.s64 	%rd4190, %rd4188, %rd4189;
	add.s64 	%rd12047, %rd4190, %rd4183;
	shr.u64 	%rd4191, %rd12047, 32;
	and.b64  	%rd4192, %rd12048, 4294967295;
	add.s64 	%rd12048, %rd4191, %rd4192;
	shr.u64 	%rd4193, %rd12048, 32;
	and.b64  	%rd4194, %rd12049, 4294967295;
	add.s64 	%rd12049, %rd4193, %rd4194;
	shr.u64 	%rd4195, %rd12049, 32;
	and.b64  	%rd4196, %rd12050, 4294967295;
	add.s64 	%rd12050, %rd4195, %rd4196;
	shr.u64 	%rd4197, %rd12050, 32;
	and.b64  	%rd4198, %rd12051, 4294967295;
	add.s64 	%rd12051, %rd4197, %rd4198;
	shr.u64 	%rd4199, %rd12051, 32;
	and.b64  	%rd4200, %rd12052, 4294967295;
	add.s64 	%rd12052, %rd4199, %rd4200;
	setp.gt.u64 	%p2377, %rd12052, 4294967295;
	mov.u32 	%r4293, %r709;
$L__BB0_430:
	cvt.u32.u64 	%r4308, %rd12052;
	cvt.u32.u64 	%r4307, %rd12051;
	cvt.u32.u64 	%r4306, %rd12050;
	cvt.u32.u64 	%r4305, %rd12049;
	cvt.u32.u64 	%r4304, %rd12048;
	cvt.u32.u64 	%r4303, %rd12047;
	cvt.u32.u64 	%r4302, %rd12046;
$L__BB0_431:
	mov.u32 	%r4283, %r4293;
	setp.gt.u32 	%p766, %r4308, %r2082;
	or.pred  	%p767, %p2377, %p766;
	@%p767 bra 	$L__BB0_445;
	setp.lt.u32 	%p768, %r4308, %r2082;
	@%p768 bra 	$L__BB0_446;
	setp.gt.u32 	%p769, %r4307, %r2081;
	@%p769 bra 	$L__BB0_445;
	setp.lt.u32 	%p770, %r4307, %r2081;
	@%p770 bra 	$L__BB0_446;
	setp.gt.u32 	%p771, %r4306, %r2080;
	@%p771 bra 	$L__BB0_445;
	setp.lt.u32 	%p772, %r4306, %r2080;
	@%p772 bra 	$L__BB0_446;
	setp.gt.u32 	%p773, %r4305, %r2079;
	@%p773 bra 	$L__BB0_445;
	setp.lt.u32 	%p774, %r4305, %r2079;
	@%p774 bra 	$L__BB0_446;
	setp.gt.u32 	%p775, %r4304, %r2078;
	@%p775 bra 	$L__BB0_445;
	setp.lt.u32 	%p776, %r4304, %r2078;
	@%p776 bra 	$L__BB0_446;
	setp.gt.u32 	%p777, %r4303, %r2077;
	@%p777 bra 	$L__BB0_445;
	setp.lt.u32 	%p778, %r4303, %r2077;
	@%p778 bra 	$L__BB0_446;
	setp.gt.u32 	%p779, %r4302, %r2076;
	@%p779 bra 	$L__BB0_445;
	setp.lt.u32 	%p780, %r4302, %r2076;
	setp.lt.u32 	%p781, %r4283, %r2075;
	or.pred  	%p782, %p780, %p781;
	@%p782 bra 	$L__BB0_446;
$L__BB0_445:
	sub.s32 	%r4293, %r4283, %r2075;
	setp.lt.u32 	%p784, %r4283, %r2075;
	selp.u32 	%r2641, 1, 0, %p784;
	cvt.u64.u32 	%rd4201, %r4302;
	add.s32 	%r2642, %r2076, %r2641;
	sub.s32 	%r4302, %r4302, %r2642;
	selp.u64 	%rd4202, 1, 0, %p784;
	cvt.u64.u32 	%rd4203, %r2076;
	add.s64 	%rd4204, %rd4203, %rd4202;
	setp.gt.u64 	%p785, %rd4204, %rd4201;
	selp.u32 	%r2643, 1, 0, %p785;
	cvt.u64.u32 	%rd4205, %r4303;
	add.s32 	%r2644, %r2077, %r2643;
	sub.s32 	%r4303, %r4303, %r2644;
	selp.u64 	%rd4206, 1, 0, %p785;
	cvt.u64.u32 	%rd4207, %r2077;
	add.s64 	%rd4208, %rd4207, %rd4206;
	setp.gt.u64 	%p786, %rd4208, %rd4205;
	selp.u32 	%r2645, 1, 0, %p786;
	cvt.u64.u32 	%rd4209, %r4304;
	add.s32 	%r2646, %r2078, %r2645;
	sub.s32 	%r4304, %r4304, %r2646;
	selp.u64 	%rd4210, 1, 0, %p786;
	cvt.u64.u32 	%rd4211, %r2078;
	add.s64 	%rd4212, %rd4211, %rd4210;
	setp.gt.u64 	%p787, %rd4212, %rd4209;
	selp.u32 	%r2647, 1, 0, %p787;
	cvt.u64.u32 	%rd4213, %r4305;
	add.s32 	%r2648, %r2079, %r2647;
	sub.s32 	%r4305, %r4305, %r2648;
	selp.u64 	%rd4214, 1, 0, %p787;
	cvt.u64.u32 	%rd4215, %r2079;
	add.s64 	%rd4216, %rd4215, %rd4214;
	setp.gt.u64 	%p788, %rd4216, %rd4213;
	selp.u32 	%r2649, 1, 0, %p788;
	cvt.u64.u32 	%rd4217, %r4306;
	add.s32 	%r2650, %r2080, %r2649;
	sub.s32 	%r4306, %r4306, %r2650;
	selp.u64 	%rd4218, 1, 0, %p788;
	cvt.u64.u32 	%rd4219, %r2080;
	add.s64 	%rd4220, %rd4219, %rd4218;
	setp.gt.u64 	%p789, %rd4220, %rd4217;
	selp.u32 	%r2651, 1, 0, %p789;
	cvt.u64.u32 	%rd4221, %r4307;
	add.s32 	%r2652, %r2081, %r2651;
	sub.s32 	%r4307, %r4307, %r2652;
	selp.u64 	%rd4222, 1, 0, %p789;
	cvt.u64.u32 	%rd4223, %r2081;
	add.s64 	%rd4224, %rd4223, %rd4222;
	setp.gt.u64 	%p790, %rd4224, %rd4221;
	selp.u32 	%r2653, 1, 0, %p790;
	add.s32 	%r2654, %r2082, %r2653;
	sub.s32 	%r4308, %r4308, %r2654;
	mov.pred 	%p2377, 0;
	bra.uni 	$L__BB0_431;
$L__BB0_446:
	mul.wide.u32 	%rd4225, %r4275, %r4275;
	cvt.u32.u64 	%r2655, %rd4225;
	shr.u64 	%rd4226, %rd4225, 32;
	mul.wide.u32 	%rd4227, %r4311, %r4275;
	add.s64 	%rd4228, %rd4226, %rd4227;
	shr.u64 	%rd4229, %rd4228, 32;
	mul.wide.u32 	%rd4230, %r4312, %r4275;
	add.s64 	%rd4231, %rd4229, %rd4230;
	shr.u64 	%rd4232, %rd4231, 32;
	mul.wide.u32 	%rd4233, %r4313, %r4275;
	add.s64 	%rd4234, %rd4232, %rd4233;
	shr.u64 	%rd4235, %rd4234, 32;
	mul.wide.u32 	%rd4236, %r4314, %r4275;
	add.s64 	%rd4237, %rd4235, %rd4236;
	shr.u64 	%rd4238, %rd4237, 32;
	mul.wide.u32 	%rd4239, %r4315, %r4275;
	add.s64 	%rd4240, %rd4238, %rd4239;
	shr.u64 	%rd4241, %rd4240, 32;
	mul.wide.u32 	%rd4242, %r4316, %r4275;
	add.s64 	%rd4243, %rd4241, %rd4242;
	shr.u64 	%rd4244, %rd4243, 32;
	mul.wide.u32 	%rd4245, %r4317, %r4275;
	add.s64 	%rd4246, %rd4244, %rd4245;
	shr.u64 	%rd4247, %rd4246, 32;
	and.b64  	%rd4248, %rd4228, 4294967295;
	add.s64 	%rd4249, %rd4227, %rd4248;
	shr.u64 	%rd4250, %rd4249, 32;
	and.b64  	%rd4251, %rd4231, 4294967295;
	mul.wide.u32 	%rd4252, %r4311, %r4311;
	add.s64 	%rd4253, %rd4250, %rd4251;
	add.s64 	%rd4254, %rd4253, %rd4252;
	shr.u64 	%rd4255, %rd4254, 32;
	and.b64  	%rd4256, %rd4234, 4294967295;
	mul.wide.u32 	%rd4257, %r4312, %r4311;
	add.s64 	%rd4258, %rd4255, %rd4256;
	add.s64 	%rd4259, %rd4258, %rd4257;
	shr.u64 	%rd4260, %rd4259, 32;
	and.b64  	%rd4261, %rd4237, 4294967295;
	mul.wide.u32 	%rd4262, %r4313, %r4311;
	add.s64 	%rd4263, %rd4260, %rd4261;
	add.s64 	%rd4264, %rd4263, %rd4262;
	shr.u64 	%rd4265, %rd4264, 32;
	and.b64  	%rd4266, %rd4240, 4294967295;
	mul.wide.u32 	%rd4267, %r4314, %r4311;
	add.s64 	%rd4268, %rd4265, %rd4266;
	add.s64 	%rd4269, %rd4268, %rd4267;
	shr.u64 	%rd4270, %rd4269, 32;
	and.b64  	%rd4271, %rd4243, 4294967295;
	mul.wide.u32 	%rd4272, %r4315, %r4311;
	add.s64 	%rd4273, %rd4270, %rd4271;
	add.s64 	%rd4274, %rd4273, %rd4272;
	shr.u64 	%rd4275, %rd4274, 32;
	and.b64  	%rd4276, %rd4246, 4294967295;
	mul.wide.u32 	%rd4277, %r4316, %r4311;
	add.s64 	%rd4278, %rd4275, %rd4276;
	add.s64 	%rd4279, %rd4278, %rd4277;
	shr.u64 	%rd4280, %rd4279, 32;
	mul.wide.u32 	%rd4281, %r4317, %r4311;
	add.s64 	%rd4282, %rd4280, %rd4247;
	add.s64 	%rd4283, %rd4282, %rd4281;
	shr.u64 	%rd4284, %rd4283, 32;
	and.b64  	%rd4285, %rd4254, 4294967295;
	add.s64 	%rd4286, %rd4230, %rd4285;
	shr.u64 	%rd4287, %rd4286, 32;
	and.b64  	%rd4288, %rd4259, 4294967295;
	add.s64 	%rd4289, %rd4287, %rd4288;
	add.s64 	%rd4290, %rd4289, %rd4257;
	shr.u64 	%rd4291, %rd4290, 32;
	and.b64  	%rd4292, %rd4264, 4294967295;
	mul.wide.u32 	%rd4293, %r4312, %r4312;
	add.s64 	%rd4294, %rd4291, %rd4292;
	add.s64 	%rd4295, %rd4294, %rd4293;
	shr.u64 	%rd4296, %rd4295, 32;
	and.b64  	%rd4297, %rd4269, 4294967295;
	mul.wide.u32 	%rd4298, %r4313, %r4312;
	add.s64 	%rd4299, %rd4296, %rd4297;
	add.s64 	%rd4300, %rd4299, %rd4298;
	shr.u64 	%rd4301, %rd4300, 32;
	and.b64  	%rd4302, %rd4274, 4294967295;
	mul.wide.u32 	%rd4303, %r4314, %r4312;
	add.s64 	%rd4304, %rd4301, %rd4302;
	add.s64 	%rd4305, %rd4304, %rd4303;
	shr.u64 	%rd4306, %rd4305, 32;
	and.b64  	%rd4307, %rd4279, 4294967295;
	mul.wide.u32 	%rd4308, %r4315, %r4312;
	add.s64 	%rd4309, %rd4306, %rd4307;
	add.s64 	%rd4310, %rd4309, %rd4308;
	shr.u64 	%rd4311, %rd4310, 32;
	and.b64  	%rd4312, %rd4283, 4294967295;
	mul.wide.u32 	%rd4313, %r4316, %r4312;
	add.s64 	%rd4314, %rd4311, %rd4312;
	add.s64 	%rd4315, %rd4314, %rd4313;
	shr.u64 	%rd4316, %rd4315, 32;
	mul.wide.u32 	%rd4317, %r4317, %r4312;
	add.s64 	%rd4318, %rd4316, %rd4284;
	add.s64 	%rd4319, %rd4318, %rd4317;
	shr.u64 	%rd4320, %rd4319, 32;
	and.b64  	%rd4321, %rd4290, 4294967295;
	add.s64 	%rd4322, %rd4233, %rd4321;
	shr.u64 	%rd4323, %rd4322, 32;
	and.b64  	%rd4324, %rd4295, 4294967295;
	add.s64 	%rd4325, %rd4323, %rd4324;
	add.s64 	%rd4326, %rd4325, %rd4262;
	shr.u64 	%rd4327, %rd4326, 32;
	and.b64  	%rd4328, %rd4300, 4294967295;
	add.s64 	%rd4329, %rd4327, %rd4328;
	add.s64 	%rd4330, %rd4329, %rd4298;
	shr.u64 	%rd4331, %rd4330, 32;
	and.b64  	%rd4332, %rd4305, 4294967295;
	mul.wide.u32 	%rd4333, %r4313, %r4313;
	add.s64 	%rd4334, %rd4331, %rd4332;
	add.s64 	%rd4335, %rd4334, %rd4333;
	shr.u64 	%rd4336, %rd4335, 32;
	and.b64  	%rd4337, %rd4310, 4294967295;
	mul.wide.u32 	%rd4338, %r4314, %r4313;
	add.s64 	%rd4339, %rd4336, %rd4337;
	add.s64 	%rd4340, %rd4339, %rd4338;
	shr.u64 	%rd4341, %rd4340, 32;
	and.b64  	%rd4342, %rd4315, 4294967295;
	mul.wide.u32 	%rd4343, %r4315, %r4313;
	add.s64 	%rd4344, %rd4341, %rd4342;
	add.s64 	%rd4345, %rd4344, %rd4343;
	shr.u64 	%rd4346, %rd4345, 32;
	and.b64  	%rd4347, %rd4319, 4294967295;
	mul.wide.u32 	%rd4348, %r4316, %r4313;
	add.s64 	%rd4349, %rd4346, %rd4347;
	add.s64 	%rd4350, %rd4349, %rd4348;
	shr.u64 	%rd4351, %rd4350, 32;
	mul.wide.u32 	%rd4352, %r4317, %r4313;
	add.s64 	%rd4353, %rd4351, %rd4320;
	add.s64 	%rd4354, %rd4353, %rd4352;
	shr.u64 	%rd4355, %rd4354, 32;
	and.b64  	%rd4356, %rd4326, 4294967295;
	add.s64 	%rd4357, %rd4236, %rd4356;
	shr.u64 	%rd4358, %rd4357, 32;
	and.b64  	%rd4359, %rd4330, 4294967295;
	add.s64 	%rd4360, %rd4358, %rd4359;
	add.s64 	%rd4361, %rd4360, %rd4267;
	shr.u64 	%rd4362, %rd4361, 32;
	and.b64  	%rd4363, %rd4335, 4294967295;
	add.s64 	%rd4364, %rd4362, %rd4363;
	add.s64 	%rd4365, %rd4364, %rd4303;
	shr.u64 	%rd4366, %rd4365, 32;
	and.b64  	%rd4367, %rd4340, 4294967295;
	add.s64 	%rd4368, %rd4366, %rd4367;
	add.s64 	%rd4369, %rd4368, %rd4338;
	shr.u64 	%rd4370, %rd4369, 32;
	and.b64  	%rd4371, %rd4345, 4294967295;
	mul.wide.u32 	%rd4372, %r4314, %r4314;
	add.s64 	%rd4373, %rd4370, %rd4371;
	add.s64 	%rd4374, %rd4373, %rd4372;
	shr.u64 	%rd4375, %rd4374, 32;
	and.b64  	%rd4376, %rd4350, 4294967295;
	mul.wide.u32 	%rd4377, %r4315, %r4314;
	add.s64 	%rd4378, %rd4375, %rd4376;
	add.s64 	%rd4379, %rd4378, %rd4377;
	shr.u64 	%rd4380, %rd4379, 32;
	and.b64  	%rd4381, %rd4354, 4294967295;
	mul.wide.u32 	%rd4382, %r4316, %r4314;
	add.s64 	%rd4383, %rd4380, %rd4381;
	add.s64 	%rd4384, %rd4383, %rd4382;
	shr.u64 	%rd4385, %rd4384, 32;
	mul.wide.u32 	%rd4386, %r4317, %r4314;
	add.s64 	%rd4387, %rd4385, %rd4355;
	add.s64 	%rd4388, %rd4387, %rd4386;
	shr.u64 	%rd4389, %rd4388, 32;
	and.b64  	%rd4390, %rd4361, 4294967295;
	add.s64 	%rd4391, %rd4239, %rd4390;
	shr.u64 	%rd4392, %rd4391, 32;
	and.b64  	%rd4393, %rd4365, 4294967295;
	add.s64 	%rd4394, %rd4392, %rd4393;
	add.s64 	%rd4395, %rd4394, %rd4272;
	shr.u64 	%rd4396, %rd4395, 32;
	and.b64  	%rd4397, %rd4369, 4294967295;
	add.s64 	%rd4398, %rd4396, %rd4397;
	add.s64 	%rd4399, %rd4398, %rd4308;
	shr.u64 	%rd4400, %rd4399, 32;
	and.b64  	%rd4401, %rd4374, 4294967295;
	add.s64 	%rd4402, %rd4400, %rd4401;
	add.s64 	%rd4403, %rd4402, %rd4343;
	shr.u64 	%rd4404, %rd4403, 32;
	and.b64  	%rd4405, %rd4379, 4294967295;
	add.s64 	%rd4406, %rd4404, %rd4405;
	add.s64 	%rd4407, %rd4406, %rd4377;
	shr.u64 	%rd4408, %rd4407, 32;
	and.b64  	%rd4409, %rd4384, 4294967295;
	mul.wide.u32 	%rd4410, %r4315, %r4315;
	add.s64 	%rd4411, %rd4408, %rd4409;
	add.s64 	%rd4412, %rd4411, %rd4410;
	shr.u64 	%rd4413, %rd4412, 32;
	and.b64  	%rd4414, %rd4388, 4294967295;
	mul.wide.u32 	%rd4415, %r4316, %r4315;
	add.s64 	%rd4416, %rd4413, %rd4414;
	add.s64 	%rd4417, %rd4416, %rd4415;
	shr.u64 	%rd4418, %rd4417, 32;
	mul.wide.u32 	%rd4419, %r4317, %r4315;
	add.s64 	%rd4420, %rd4418, %rd4389;
	add.s64 	%rd4421, %rd4420, %rd4419;
	shr.u64 	%rd4422, %rd4421, 32;
	and.b64  	%rd4423, %rd4395, 4294967295;
	add.s64 	%rd4424, %rd4242, %rd4423;
	shr.u64 	%rd4425, %rd4424, 32;
	and.b64  	%rd4426, %rd4399, 4294967295;
	add.s64 	%rd4427, %rd4425, %rd4426;
	add.s64 	%rd4428, %rd4427, %rd4277;
	shr.u64 	%rd4429, %rd4428, 32;
	and.b64  	%rd4430, %rd4403, 4294967295;
	add.s64 	%rd4431, %rd4429, %rd4430;
	add.s64 	%rd4432, %rd4431, %rd4313;
	shr.u64 	%rd4433, %rd4432, 32;
	and.b64  	%rd4434, %rd4407, 4294967295;
	add.s64 	%rd4435, %rd4433, %rd4434;
	add.s64 	%rd4436, %rd4435, %rd4348;
	shr.u64 	%rd4437, %rd4436, 32;
	and.b64  	%rd4438, %rd4412, 4294967295;
	add.s64 	%rd4439, %rd4437, %rd4438;
	add.s64 	%rd4440, %rd4439, %rd4382;
	shr.u64 	%rd4441, %rd4440, 32;
	and.b64  	%rd4442, %rd4417, 4294967295;
	add.s64 	%rd4443, %rd4441, %rd4442;
	add.s64 	%rd4444, %rd4443, %rd4415;
	shr.u64 	%rd4445, %rd4444, 32;
	and.b64  	%rd4446, %rd4421, 4294967295;
	mul.wide.u32 	%rd4447, %r4316, %r4316;
	add.s64 	%rd4448, %rd4445, %rd4446;
	add.s64 	%rd4449, %rd4448, %rd4447;
	shr.u64 	%rd4450, %rd4449, 32;
	mul.wide.u32 	%rd4451, %r4317, %r4316;
	add.s64 	%rd4452, %rd4450, %rd4422;
	add.s64 	%rd4453, %rd4452, %rd4451;
	shr.u64 	%rd4454, %rd4453, 32;
	and.b64  	%rd4455, %rd4428, 4294967295;
	add.s64 	%rd4456, %rd4245, %rd4455;
	shr.u64 	%rd4457, %rd4456, 32;
	and.b64  	%rd4458, %rd4432, 4294967295;
	add.s64 	%rd4459, %rd4457, %rd4458;
	add.s64 	%rd4460, %rd4459, %rd4281;
	shr.u64 	%rd4461, %rd4460, 32;
	and.b64  	%rd4462, %rd4436, 4294967295;
	add.s64 	%rd4463, %rd4461, %rd4462;
	add.s64 	%rd4464, %rd4463, %rd4317;
	shr.u64 	%rd4465, %rd4464, 32;
	and.b64  	%rd4466, %rd4440, 4294967295;
	add.s64 	%rd4467, %rd4465, %rd4466;
	add.s64 	%rd4468, %rd4467, %rd4352;
	shr.u64 	%rd4469, %rd4468, 32;
	and.b64  	%rd4470, %rd4444, 4294967295;
	add.s64 	%rd4471, %rd4469, %rd4470;
	add.s64 	%rd4472, %rd4471, %rd4386;
	shr.u64 	%rd4473, %rd4472, 32;
	and.b64  	%rd4474, %rd4449, 4294967295;
	add.s64 	%rd4475, %rd4473, %rd4474;
	add.s64 	%rd4476, %rd4475, %rd4419;
	shr.u64 	%rd4477, %rd4476, 32;
	and.b64  	%rd4478, %rd4453, 4294967295;
	add.s64 	%rd4479, %rd4477, %rd4478;
	add.s64 	%rd4480, %rd4479, %rd4451;
	shr.u64 	%rd4481, %rd4480, 32;
	mul.wide.u32 	%rd4482, %r4317, %r4317;
	add.s64 	%rd4483, %rd4481, %rd4454;
	add.s64 	%rd4484, %rd4483, %rd4482;
	shr.u64 	%rd4485, %rd4484, 32;
	{ .reg .b32 tmp; mov.b64 {tmp, %r2656}, %rd4484; }
	and.b64  	%rd4486, %rd4460, 4294967295;
	mul.lo.s64 	%rd4487, %rd4486, 977;
	cvt.u32.u64 	%r2657, %rd4487;
	shr.u64 	%rd4488, %rd4487, 32;
	and.b64  	%rd4489, %rd4464, 4294967295;
	mad.lo.s64 	%rd4490, %rd4489, 977, %rd4488;
	shr.u64 	%rd4491, %rd4490, 32;
	and.b64  	%rd4492, %rd4468, 4294967295;
	mad.lo.s64 	%rd4493, %rd4492, 977, %rd4491;
	shr.u64 	%rd4494, %rd4493, 32;
	and.b64  	%rd4495, %rd4472, 4294967295;
	mad.lo.s64 	%rd4496, %rd4495, 977, %rd4494;
	shr.u64 	%rd4497, %rd4496, 32;
	and.b64  	%rd4498, %rd4476, 4294967295;
	mad.lo.s64 	%rd4499, %rd4498, 977, %rd4497;
	shr.u64 	%rd4500, %rd4499, 32;
	and.b64  	%rd4501, %rd4480, 4294967295;
	mad.lo.s64 	%rd4502, %rd4501, 977, %rd4500;
	shr.u64 	%rd4503, %rd4502, 32;
	and.b64  	%rd4504, %rd4484, 4294967295;
	mad.lo.s64 	%rd4505, %rd4504, 977, %rd4503;
	shr.u64 	%rd4506, %rd4505, 32;
	mad.lo.s64 	%rd4507, %rd4485, 977, %rd4506;
	{ .reg .b32 tmp; mov.b64 {tmp, %r2658}, %rd4507; }
	add.s32 	%r4310, %r2655, %r2657;
	setp.lt.u32 	%p792, %r4310, %r2655;
	selp.u64 	%rd4508, 1, 0, %p792;
	and.b64  	%rd4509, %rd4249, 4294967295;
	and.b64  	%rd4510, %rd4490, 4294967295;
	add.s64 	%rd4511, %rd4509, %rd4508;
	add.s64 	%rd4512, %rd4511, %rd4510;
	shr.u64 	%rd4513, %rd4512, 32;
	and.b64  	%rd4514, %rd4286, 4294967295;
	and.b64  	%rd4515, %rd4493, 4294967295;
	add.s64 	%rd4516, %rd4513, %rd4514;
	add.s64 	%rd4517, %rd4516, %rd4515;
	shr.u64 	%rd4518, %rd4517, 32;
	and.b64  	%rd4519, %rd4322, 4294967295;
	and.b64  	%rd4520, %rd4496, 4294967295;
	add.s64 	%rd4521, %rd4518, %rd4519;
	add.s64 	%rd4522, %rd4521, %rd4520;
	shr.u64 	%rd4523, %rd4522, 32;
	and.b64  	%rd4524, %rd4357, 4294967295;
	and.b64  	%rd4525, %rd4499, 4294967295;
	add.s64 	%rd4526, %rd4523, %rd4524;
	add.s64 	%rd4527, %rd4526, %rd4525;
	shr.u64 	%rd4528, %rd4527, 32;
	and.b64  	%rd4529, %rd4391, 4294967295;
	and.b64  	%rd4530, %rd4502, 4294967295;
	add.s64 	%rd4531, %rd4528, %rd4529;
	add.s64 	%rd4532, %rd4531, %rd4530;
	shr.u64 	%rd4533, %rd4532, 32;
	and.b64  	%rd4534, %rd4424, 4294967295;
	and.b64  	%rd4535, %rd4505, 4294967295;
	add.s64 	%rd4536, %rd4533, %rd4534;
	add.s64 	%rd4537, %rd4536, %rd4535;
	shr.u64 	%rd4538, %rd4537, 32;
	and.b64  	%rd4539, %rd4456, 4294967295;
	and.b64  	%rd4540, %rd4507, 4294967295;
	add.s64 	%rd4541, %rd4538, %rd4539;
	add.s64 	%rd4542, %rd4541, %rd4540;
	{ .reg .b32 tmp; mov.b64 {tmp, %r2659}, %rd4542; }
	add.s32 	%r2660, %r2659, %r2658;
	and.b64  	%rd4543, %rd4512, 4294967295;
	add.s64 	%rd12053, %rd4543, %rd4486;
	shr.u64 	%rd4544, %rd12053, 32;
	and.b64  	%rd4545, %rd4517, 4294967295;
	add.s64 	%rd4546, %rd4544, %rd4545;
	add.s64 	%rd12054, %rd4546, %rd4489;
	shr.u64 	%rd4547, %rd12054, 32;
	and.b64  	%rd4548, %rd4522, 4294967295;
	add.s64 	%rd4549, %rd4547, %rd4548;
	add.s64 	%rd12055, %rd4549, %rd4492;
	shr.u64 	%rd4550, %rd12055, 32;
	and.b64  	%rd4551, %rd4527, 4294967295;
	add.s64 	%rd4552, %rd4550, %rd4551;
	add.s64 	%rd12056, %rd4552, %rd4495;
	shr.u64 	%rd4553, %rd12056, 32;
	and.b64  	%rd4554, %rd4532, 4294967295;
	add.s64 	%rd4555, %rd4553, %rd4554;
	add.s64 	%rd12057, %rd4555, %rd4498;
	shr.u64 	%rd4556, %rd12057, 32;
	and.b64  	%rd4557, %rd4537, 4294967295;
	add.s64 	%rd4558, %rd4556, %rd4557;
	add.s64 	%rd12058, %rd4558, %rd4501;
	shr.u64 	%rd4559, %rd12058, 32;
	and.b64  	%rd4560, %rd4542, 4294967295;
	add.s64 	%rd4561, %rd4559, %rd4560;
	add.s64 	%rd12059, %rd4561, %rd4504;
	{ .reg .b32 tmp; mov.b64 {tmp, %r2661}, %rd12059; }
	add.s32 	%r2662, %r2660, %r2661;
	add.s32 	%r751, %r2662, %r2656;
	setp.eq.s32 	%p793, %r751, 0;
	mov.pred 	%p2379, 0;
	@%p793 bra 	$L__BB0_448;
	cvt.u64.u32 	%rd4562, %r751;
	mul.wide.u32 	%rd4563, %r751, 977;
	cvt.u32.u64 	%r2663, %rd4563;
	shr.u64 	%rd4564, %rd4563, 32;
	add.s64 	%rd4565, %rd4564, %rd4562;
	shr.u64 	%rd4566, %rd4565, 32;
	add.s32 	%r752, %r4310, %r2663;
	setp.lt.u32 	%p794, %r752, %r4310;
	selp.u64 	%rd4567, 1, 0, %p794;
	and.b64  	%rd4568, %rd12053, 4294967295;
	and.b64  	%rd4569, %rd4565, 4294967295;
	add.s64 	%rd4570, %rd4568, %rd4567;
	add.s64 	%rd12053, %rd4570, %rd4569;
	shr.u64 	%rd4571, %rd12053, 32;
	and.b64  	%rd4572, %rd12054, 4294967295;
	add.s64 	%rd4573, %rd4571, %rd4572;
	add.s64 	%rd12054, %rd4573, %rd4566;
	shr.u64 	%rd4574, %rd12054, 32;
	and.b64  	%rd4575, %rd12055, 4294967295;
	add.s64 	%rd12055, %rd4574, %rd4575;
	shr.u64 	%rd4576, %rd12055, 32;
	and.b64  	%rd4577, %rd12056, 4294967295;
	add.s64 	%rd12056, %rd4576, %rd4577;
	shr.u64 	%rd4578, %rd12056, 32;
	and.b64  	%rd4579, %rd12057, 4294967295;
	add.s64 	%rd12057, %rd4578, %rd4579;
	shr.u64 	%rd4580, %rd12057, 32;
	and.b64  	%rd4581, %rd12058, 4294967295;
	add.s64 	%rd12058, %rd4580, %rd4581;
	shr.u64 	%rd4582, %rd12058, 32;
	and.b64  	%rd4583, %rd12059, 4294967295;
	add.s64 	%rd12059, %rd4582, %rd4583;
	setp.gt.u64 	%p2379, %rd12059, 4294967295;
	mov.u32 	%r4310, %r752;
$L__BB0_448:
	cvt.u32.u64 	%r4317, %rd12059;
	cvt.u32.u64 	%r4316, %rd12058;
	cvt.u32.u64 	%r4315, %rd12057;
	cvt.u32.u64 	%r4314, %rd12056;
	cvt.u32.u64 	%r4313, %rd12055;
	cvt.u32.u64 	%r4312, %rd12054;
	cvt.u32.u64 	%r4311, %rd12053;
$L__BB0_449:
	mov.u32 	%r4275, %r4310;
	setp.gt.u32 	%p795, %r4317, %r2082;
	or.pred  	%p796, %p2379, %p795;
	@%p796 bra 	$L__BB0_463;
	setp.lt.u32 	%p797, %r4317, %r2082;
	@%p797 bra 	$L__BB0_464;
	setp.gt.u32 	%p798, %r4316, %r2081;
	@%p798 bra 	$L__BB0_463;
	setp.lt.u32 	%p799, %r4316, %r2081;
	@%p799 bra 	$L__BB0_464;
	setp.gt.u32 	%p800, %r4315, %r2080;
	@%p800 bra 	$L__BB0_463;
	setp.lt.u32 	%p801, %r4315, %r2080;
	@%p801 bra 	$L__BB0_464;
	setp.gt.u32 	%p802, %r4314, %r2079;
	@%p802 bra 	$L__BB0_463;
	setp.lt.u32 	%p803, %r4314, %r2079;
	@%p803 bra 	$L__BB0_464;
	setp.gt.u32 	%p804, %r4313, %r2078;
	@%p804 bra 	$L__BB0_463;
	setp.lt.u32 	%p805, %r4313, %r2078;
	@%p805 bra 	$L__BB0_464;
	setp.gt.u32 	%p806, %r4312, %r2077;
	@%p806 bra 	$L__BB0_463;
	setp.lt.u32 	%p807, %r4312, %r2077;
	@%p807 bra 	$L__BB0_464;
	setp.gt.u32 	%p808, %r4311, %r2076;
	@%p808 bra 	$L__BB0_463;
	setp.lt.u32 	%p809, %r4311, %r2076;
	setp.lt.u32 	%p810, %r4275, %r2075;
	or.pred  	%p811, %p809, %p810;
	@%p811 bra 	$L__BB0_464;
$L__BB0_463:
	sub.s32 	%r4310, %r4275, %r2075;
	setp.lt.u32 	%p1161, %r4275, %r2075;
	selp.u32 	%r2947, 1, 0, %p1161;
	cvt.u64.u32 	%rd6190, %r4311;
	add.s32 	%r2948, %r2076, %r2947;
	sub.s32 	%r4311, %r4311, %r2948;
	selp.u64 	%rd6191, 1, 0, %p1161;
	cvt.u64.u32 	%rd6192, %r2076;
	add.s64 	%rd6193, %rd6192, %rd6191;
	setp.gt.u64 	%p1162, %rd6193, %rd6190;
	selp.u32 	%r2949, 1, 0, %p1162;
	cvt.u64.u32 	%rd6194, %r4312;
	add.s32 	%r2950, %r2077, %r2949;
	sub.s32 	%r4312, %r4312, %r2950;
	selp.u64 	%rd6195, 1, 0, %p1162;
	cvt.u64.u32 	%rd6196, %r2077;
	add.s64 	%rd6197, %rd6196, %rd6195;
	setp.gt.u64 	%p1163, %rd6197, %rd6194;
	selp.u32 	%r2951, 1, 0, %p1163;
	cvt.u64.u32 	%rd6198, %r4313;
	add.s32 	%r2952, %r2078, %r2951;
	sub.s32 	%r4313, %r4313, %r2952;
	selp.u64 	%rd6199, 1, 0, %p1163;
	cvt.u64.u32 	%rd6200, %r2078;
	add.s64 	%rd6201, %rd6200, %rd6199;
	setp.gt.u64 	%p1164, %rd6201, %rd6198;
	selp.u32 	%r2953, 1, 0, %p1164;
	cvt.u64.u32 	%rd6202, %r4314;
	add.s32 	%r2954, %r2079, %r2953;
	sub.s32 	%r4314, %r4314, %r2954;
	selp.u64 	%rd6203, 1, 0, %p1164;
	cvt.u64.u32 	%rd6204, %r2079;
	add.s64 	%rd6205, %rd6204, %rd6203;
	setp.gt.u64 	%p1165, %rd6205, %rd6202;
	selp.u32 	%r2955, 1, 0, %p1165;
	cvt.u64.u32 	%rd6206, %r4315;
	add.s32 	%r2956, %r2080, %r2955;
	sub.s32 	%r4315, %r4315, %r2956;
	selp.u64 	%rd6207, 1, 0, %p1165;
	cvt.u64.u32 	%rd6208, %r2080;
	add.s64 	%rd6209, %rd6208, %rd6207;
	setp.gt.u64 	%p1166, %rd6209, %rd6206;
	selp.u32 	%r2957, 1, 0, %p1166;
	cvt.u64.u32 	%rd6210, %r4316;
	add.s32 	%r2958, %r2081, %r2957;
	sub.s32 	%r4316, %r4316, %r2958;
	selp.u64 	%rd6211, 1, 0, %p1166;
	cvt.u64.u32 	%rd6212, %r2081;
	add.s64 	%rd6213, %rd6212, %rd6211;
	setp.gt.u64 	%p1167, %rd6213, %rd6210;
	selp.u32 	%r2959, 1, 0, %p1167;
	add.s32 	%r2960, %r2082, %r2959;
	sub.s32 	%r4317, %r4317, %r2960;
	mov.pred 	%p2379, 0;
	bra.uni 	$L__BB0_449;
$L__BB0_464:
	add.s32 	%r4291, %r4291, 1;
	setp.ne.s32 	%p812, %r4291, 256;
	@%p812 bra 	$L__BB0_427;
	mul.wide.u32 	%rd4584, %r4283, %r647;
	cvt.u32.u64 	%r2664, %rd4584;
	shr.u64 	%rd4585, %rd4584, 32;
	mul.wide.u32 	%rd4586, %r4302, %r647;
	add.s64 	%rd4587, %rd4585, %rd4586;
	shr.u64 	%rd4588, %rd4587, 32;
	mul.wide.u32 	%rd4589, %r4303, %r647;
	add.s64 	%rd4590, %rd4588, %rd4589;
	shr.u64 	%rd4591, %rd4590, 32;
	mul.wide.u32 	%rd4592, %r4304, %r647;
	add.s64 	%rd4593, %rd4591, %rd4592;
	shr.u64 	%rd4594, %rd4593, 32;
	mul.wide.u32 	%rd4595, %r4305, %r647;
	add.s64 	%rd4596, %rd4594, %rd4595;
	shr.u64 	%rd4597, %rd4596, 32;
	mul.wide.u32 	%rd4598, %r4306, %r647;
	add.s64 	%rd4599, %rd4597, %rd4598;
	shr.u64 	%rd4600, %rd4599, 32;
	mul.wide.u32 	%rd4601, %r4307, %r647;
	add.s64 	%rd4602, %rd4600, %rd4601;
	shr.u64 	%rd4603, %rd4602, 32;
	mul.wide.u32 	%rd4604, %r4308, %r647;
	add.s64 	%rd4605, %rd4603, %rd4604;
	shr.u64 	%rd4606, %rd4605, 32;
	and.b64  	%rd4607, %rd4587, 4294967295;
	mul.wide.u32 	%rd4608, %r4283, %r4259;
	add.s64 	%rd4609, %rd4608, %rd4607;
	shr.u64 	%rd4610, %rd4609, 32;
	and.b64  	%rd4611, %rd4590, 4294967295;
	mul.wide.u32 	%rd4612, %r4302, %r4259;
	add.s64 	%rd4613, %rd4610, %rd4611;
	add.s64 	%rd4614, %rd4613, %rd4612;
	shr.u64 	%rd4615, %rd4614, 32;
	and.b64  	%rd4616, %rd4593, 4294967295;
	mul.wide.u32 	%rd4617, %r4303, %r4259;
	add.s64 	%rd4618, %rd4615, %rd4616;
	add.s64 	%rd4619, %rd4618, %rd4617;
	shr.u64 	%rd4620, %rd4619, 32;
	and.b64  	%rd4621, %rd4596, 4294967295;
	mul.wide.u32 	%rd4622, %r4304, %r4259;
	add.s64 	%rd4623, %rd4620, %rd4621;
	add.s64 	%rd4624, %rd4623, %rd4622;
	shr.u64 	%rd4625, %rd4624, 32;
	and.b64  	%rd4626, %rd4599, 4294967295;
	mul.wide.u32 	%rd4627, %r4305, %r4259;
	add.s64 	%rd4628, %rd4625, %rd4626;
	add.s64 	%rd4629, %rd4628, %rd4627;
	shr.u64 	%rd4630, %rd4629, 32;
	and.b64  	%rd4631, %rd4602, 4294967295;
	mul.wide.u32 	%rd4632, %r4306, %r4259;
	add.s64 	%rd4633, %rd4630, %rd4631;
	add.s64 	%rd4634, %rd4633, %rd4632;
	shr.u64 	%rd4635, %rd4634, 32;
	and.b64  	%rd4636, %rd4605, 4294967295;
	mul.wide.u32 	%rd4637, %r4307, %r4259;
	add.s64 	%rd4638, %rd4635, %rd4636;
	add.s64 	%rd4639, %rd4638, %rd4637;
	shr.u64 	%rd4640, %rd4639, 32;
	mul.wide.u32 	%rd4641, %r4308, %r4259;
	add.s64 	%rd4642, %rd4640, %rd4606;
	add.s64 	%rd4643, %rd4642, %rd4641;
	shr.u64 	%rd4644, %rd4643, 32;
	and.b64  	%rd4645, %rd4614, 4294967295;
	mul.wide.u32 	%rd4646, %r4283, %r4260;
	add.s64 	%rd4647, %rd4646, %rd4645;
	shr.u64 	%rd4648, %rd4647, 32;
	and.b64  	%rd4649, %rd4619, 4294967295;
	mul.wide.u32 	%rd4650, %r4302, %r4260;
	add.s64 	%rd4651, %rd4648, %rd4649;
	add.s64 	%rd4652, %rd4651, %rd4650;
	shr.u64 	%rd4653, %rd4652, 32;
	and.b64  	%rd4654, %rd4624, 4294967295;
	mul.wide.u32 	%rd4655, %r4303, %r4260;
	add.s64 	%rd4656, %rd4653, %rd4654;
	add.s64 	%rd4657, %rd4656, %rd4655;
	shr.u64 	%rd4658, %rd4657, 32;
	and.b64  	%rd4659, %rd4629, 4294967295;
	mul.wide.u32 	%rd4660, %r4304, %r4260;
	add.s64 	%rd4661, %rd4658, %rd4659;
	add.s64 	%rd4662, %rd4661, %rd4660;
	shr.u64 	%rd4663, %rd4662, 32;
	and.b64  	%rd4664, %rd4634, 4294967295;
	mul.wide.u32 	%rd4665, %r4305, %r4260;
	add.s64 	%rd4666, %rd4663, %rd4664;
	add.s64 	%rd4667, %rd4666, %rd4665;
	shr.u64 	%rd4668, %rd4667, 32;
	and.b64  	%rd4669, %rd4639, 4294967295;
	mul.wide.u32 	%rd4670, %r4306, %r4260;
	add.s64 	%rd4671, %rd4668, %rd4669;
	add.s64 	%rd4672, %rd4671, %rd4670;
	shr.u64 	%rd4673, %rd4672, 32;
	and.b64  	%rd4674, %rd4643, 4294967295;
	mul.wide.u32 	%rd4675, %r4307, %r4260;
	add.s64 	%rd4676, %rd4673, %rd4674;
	add.s64 	%rd4677, %rd4676, %rd4675;
	shr.u64 	%rd4678, %rd4677, 32;
	mul.wide.u32 	%rd4679, %r4308, %r4260;
	add.s64 	%rd4680, %rd4678, %rd4644;
	add.s64 	%rd4681, %rd4680, %rd4679;
	shr.u64 	%rd4682, %rd4681, 32;
	and.b64  	%rd4683, %rd4652, 4294967295;
	mul.wide.u32 	%rd4684, %r4283, %r4261;
	add.s64 	%rd4685, %rd4684, %rd4683;
	shr.u64 	%rd4686, %rd4685, 32;
	and.b64  	%rd4687, %rd4657, 4294967295;
	mul.wide.u32 	%rd4688, %r4302, %r4261;
	add.s64 	%rd4689, %rd4686, %rd4687;
	add.s64 	%rd4690, %rd4689, %rd4688;
	shr.u64 	%rd4691, %rd4690, 32;
	and.b64  	%rd4692, %rd4662, 4294967295;
	mul.wide.u32 	%rd4693, %r4303, %r4261;
	add.s64 	%rd4694, %rd4691, %rd4692;
	add.s64 	%rd4695, %rd4694, %rd4693;
	shr.u64 	%rd4696, %rd4695, 32;
	and.b64  	%rd4697, %rd4667, 4294967295;
	mul.wide.u32 	%rd4698, %r4304, %r4261;
	add.s64 	%rd4699, %rd4696, %rd4697;
	add.s64 	%rd4700, %rd4699, %rd4698;
	shr.u64 	%rd4701, %rd4700, 32;
	and.b64  	%rd4702, %rd4672, 4294967295;
	mul.wide.u32 	%rd4703, %r4305, %r4261;
	add.s64 	%rd4704, %rd4701, %rd4702;
	add.s64 	%rd4705, %rd4704, %rd4703;
	shr.u64 	%rd4706, %rd4705, 32;
	and.b64  	%rd4707, %rd4677, 4294967295;
	mul.wide.u32 	%rd4708, %r4306, %r4261;
	add.s64 	%rd4709, %rd4706, %rd4707;
	add.s64 	%rd4710, %rd4709, %rd4708;
	shr.u64 	%rd4711, %rd4710, 32;
	and.b64  	%rd4712, %rd4681, 4294967295;
	mul.wide.u32 	%rd4713, %r4307, %r4261;
	add.s64 	%rd4714, %rd4711, %rd4712;
	add.s64 	%rd4715, %rd4714, %rd4713;
	shr.u64 	%rd4716, %rd4715, 32;
	mul.wide.u32 	%rd4717, %r4308, %r4261;
	add.s64 	%rd4718, %rd4716, %rd4682;
	add.s64 	%rd4719, %rd4718, %rd4717;
	shr.u64 	%rd4720, %rd4719, 32;
	and.b64  	%rd4721, %rd4690, 4294967295;
	mul.wide.u32 	%rd4722, %r4283, %r4262;
	add.s64 	%rd4723, %rd4722, %rd4721;
	shr.u64 	%rd4724, %rd4723, 32;
	and.b64  	%rd4725, %rd4695, 4294967295;
	mul.wide.u32 	%rd4726, %r4302, %r4262;
	add.s64 	%rd4727, %rd4724, %rd4725;
	add.s64 	%rd4728, %rd4727, %rd4726;
	shr.u64 	%rd4729, %rd4728, 32;
	and.b64  	%rd4730, %rd4700, 4294967295;
	mul.wide.u32 	%rd4731, %r4303, %r4262;
	add.s64 	%rd4732, %rd4729, %rd4730;
	add.s64 	%rd4733, %rd4732, %rd4731;
	shr.u64 	%rd4734, %rd4733, 32;
	and.b64  	%rd4735, %rd4705, 4294967295;
	mul.wide.u32 	%rd4736, %r4304, %r4262;
	add.s64 	%rd4737, %rd4734, %rd4735;
	add.s64 	%rd4738, %rd4737, %rd4736;
	shr.u64 	%rd4739, %rd4738, 32;
	and.b64  	%rd4740, %rd4710, 4294967295;
	mul.wide.u32 	%rd4741, %r4305, %r4262;
	add.s64 	%rd4742, %rd4739, %rd4740;
	add.s64 	%rd4743, %rd4742, %rd4741;
	shr.u64 	%rd4744, %rd4743, 32;
	and.b64  	%rd4745, %rd4715, 4294967295;
	mul.wide.u32 	%rd4746, %r4306, %r4262;
	add.s64 	%rd4747, %rd4744, %rd4745;
	add.s64 	%rd4748, %rd4747, %rd4746;
	shr.u64 	%rd4749, %rd4748, 32;
	and.b64  	%rd4750, %rd4719, 4294967295;
	mul.wide.u32 	%rd4751, %r4307, %r4262;
	add.s64 	%rd4752, %rd4749, %rd4750;
	add.s64 	%rd4753, %rd4752, %rd4751;
	shr.u64 	%rd4754, %rd4753, 32;
	mul.wide.u32 	%rd4755, %r4308, %r4262;
	add.s64 	%rd4756, %rd4754, %rd4720;
	add.s64 	%rd4757, %rd4756, %rd4755;
	shr.u64 	%rd4758, %rd4757, 32;
	and.b64  	%rd4759, %rd4728, 4294967295;
	mul.wide.u32 	%rd4760, %r4283, %r4263;
	add.s64 	%rd4761, %rd4760, %rd4759;
	shr.u64 	%rd4762, %rd4761, 32;
	and.b64  	%rd4763, %rd4733, 4294967295;
	mul.wide.u32 	%rd4764, %r4302, %r4263;
	add.s64 	%rd4765, %rd4762, %rd4763;
	add.s64 	%rd4766, %rd4765, %rd4764;
	shr.u64 	%rd4767, %rd4766, 32;
	and.b64  	%rd4768, %rd4738, 4294967295;
	mul.wide.u32 	%rd4769, %r4303, %r4263;
	add.s64 	%rd4770, %rd4767, %rd4768;
	add.s64 	%rd4771, %rd4770, %rd4769;
	shr.u64 	%rd4772, %rd4771, 32;
	and.b64  	%rd4773, %rd4743, 4294967295;
	mul.wide.u32 	%rd4774, %r4304, %r4263;
	add.s64 	%rd4775, %rd4772, %rd4773;
	add.s64 	%rd4776, %rd4775, %rd4774;
	shr.u64 	%rd4777, %rd4776, 32;
	and.b64  	%rd4778, %rd4748, 4294967295;
	mul.wide.u32 	%rd4779, %r4305, %r4263;
	add.s64 	%rd4780, %rd4777, %rd4778;
	add.s64 	%rd4781, %rd4780, %rd4779;
	shr.u64 	%rd4782, %rd4781, 32;
	and.b64  	%rd4783, %rd4753, 4294967295;
	mul.wide.u32 	%rd4784, %r4306, %r4263;
	add.s64 	%rd4785, %rd4782, %rd4783;
	add.s64 	%rd4786, %rd4785, %rd4784;
	shr.u64 	%rd4787, %rd4786, 32;
	and.b64  	%rd4788, %rd4757, 4294967295;
	mul.wide.u32 	%rd4789, %r4307, %r4263;
	add.s64 	%rd4790, %rd4787, %rd4788;
	add.s64 	%rd4791, %rd4790, %rd4789;
	shr.u64 	%rd4792, %rd4791, 32;
	mul.wide.u32 	%rd4793, %r4308, %r4263;
	add.s64 	%rd4794, %rd4792, %rd4758;
	add.s64 	%rd4795, %rd4794, %rd4793;
	shr.u64 	%rd4796, %rd4795, 32;
	and.b64  	%rd4797, %rd4766, 4294967295;
	mul.wide.u32 	%rd4798, %r4283, %r4264;
	add.s64 	%rd4799, %rd4798, %rd4797;
	shr.u64 	%rd4800, %rd4799, 32;
	and.b64  	%rd4801, %rd4771, 4294967295;
	mul.wide.u32 	%rd4802, %r4302, %r4264;
	add.s64 	%rd4803, %rd4800, %rd4801;
	add.s64 	%rd4804, %rd4803, %rd4802;
	shr.u64 	%rd4805, %rd4804, 32;
	and.b64  	%rd4806, %rd4776, 4294967295;
	mul.wide.u32 	%rd4807, %r4303, %r4264;
	add.s64 	%rd4808, %rd4805, %rd4806;
	add.s64 	%rd4809, %rd4808, %rd4807;
	shr.u64 	%rd4810, %rd4809, 32;
	and.b64  	%rd4811, %rd4781, 4294967295;
	mul.wide.u32 	%rd4812, %r4304, %r4264;
	add.s64 	%rd4813, %rd4810, %rd4811;
	add.s64 	%rd4814, %rd4813, %rd4812;
	shr.u64 	%rd4815, %rd4814, 32;
	and.b64  	%rd4816, %rd4786, 4294967295;
	mul.wide.u32 	%rd4817, %r4305, %r4264;
	add.s64 	%rd4818, %rd4815, %rd4816;
	add.s64 	%rd4819, %rd4818, %rd4817;
	shr.u64 	%rd4820, %rd4819, 32;
	and.b64  	%rd4821, %rd4791, 4294967295;
	mul.wide.u32 	%rd4822, %r4306, %r4264;
	add.s64 	%rd4823, %rd4820, %rd4821;
	add.s64 	%rd4824, %rd4823, %rd4822;
	shr.u64 	%rd4825, %rd4824, 32;
	and.b64  	%rd4826, %rd4795, 4294967295;
	mul.wide.u32 	%rd4827, %r4307, %r4264;
	add.s64 	%rd4828, %rd4825, %rd4826;
	add.s64 	%rd4829, %rd4828, %rd4827;
	shr.u64 	%rd4830, %rd4829, 32;
	mul.wide.u32 	%rd4831, %r4308, %r4264;
	add.s64 	%rd4832, %rd4830, %rd4796;
	add.s64 	%rd4833, %rd4832, %rd4831;
	shr.u64 	%rd4834, %rd4833, 32;
	and.b64  	%rd4835, %rd4804, 4294967295;
	mul.wide.u32 	%rd4836, %r4283, %r4265;
	add.s64 	%rd4837, %rd4836, %rd4835;
	shr.u64 	%rd4838, %rd4837, 32;
	and.b64  	%rd4839, %rd4809, 4294967295;
	mul.wide.u32 	%rd4840, %r4302, %r4265;
	add.s64 	%rd4841, %rd4838, %rd4839;
	add.s64 	%rd4842, %rd4841, %rd4840;
	shr.u64 	%rd4843, %rd4842, 32;
	and.b64  	%rd4844, %rd4814, 4294967295;
	mul.wide.u32 	%rd4845, %r4303, %r4265;
	add.s64 	%rd4846, %rd4843, %rd4844;
	add.s64 	%rd4847, %rd4846, %rd4845;
	shr.u64 	%rd4848, %rd4847, 32;
	and.b64  	%rd4849, %rd4819, 4294967295;
	mul.wide.u32 	%rd4850, %r4304, %r4265;
	add.s64 	%rd4851, %rd4848, %rd4849;
	add.s64 	%rd4852, %rd4851, %rd4850;
	shr.u64 	%rd4853, %rd4852, 32;
	and.b64  	%rd4854, %rd4824, 4294967295;
	mul.wide.u32 	%rd4855, %r4305, %r4265;
	add.s64 	%rd4856, %rd4853, %rd4854;
	add.s64 	%rd4857, %rd4856, %rd4855;
	shr.u64 	%rd4858, %rd4857, 32;
	and.b64  	%rd4859, %rd4829, 4294967295;
	mul.wide.u32 	%rd4860, %r4306, %r4265;
	add.s64 	%rd4861, %rd4858, %rd4859;
	add.s64 	%rd4862, %rd4861, %rd4860;
	shr.u64 	%rd4863, %rd4862, 32;
	and.b64  	%rd4864, %rd4833, 4294967295;
	mul.wide.u32 	%rd4865, %r4307, %r4265;
	add.s64 	%rd4866, %rd4863, %rd4864;
	add.s64 	%rd4867, %rd4866, %rd4865;
	shr.u64 	%rd4868, %rd4867, 32;
	mul.wide.u32 	%rd4869, %r4308, %r4265;
	add.s64 	%rd4870, %rd4868, %rd4834;
	add.s64 	%rd4871, %rd4870, %rd4869;
	shr.u64 	%rd4872, %rd4871, 32;
	{ .reg .b32 tmp; mov.b64 {tmp, %r2665}, %rd4871; }
	and.b64  	%rd4873, %rd4842, 4294967295;
	mul.lo.s64 	%rd4874, %rd4873, 977;
	cvt.u32.u64 	%r2666, %rd4874;
	shr.u64 	%rd4875, %rd4874, 32;
	and.b64  	%rd4876, %rd4847, 4294967295;
	mad.lo.s64 	%rd4877, %rd4876, 977, %rd4875;
	shr.u64 	%rd4878, %rd4877, 32;
	and.b64  	%rd4879, %rd4852, 4294967295;
	mad.lo.s64 	%rd4880, %rd4879, 977, %rd4878;
	shr.u64 	%rd4881, %rd4880, 32;
	and.b64  	%rd4882, %rd4857, 4294967295;
	mad.lo.s64 	%rd4883, %rd4882, 977, %rd4881;
	shr.u64 	%rd4884, %rd4883, 32;
	and.b64  	%rd4885, %rd4862, 4294967295;
	mad.lo.s64 	%rd4886, %rd4885, 977, %rd4884;
	shr.u64 	%rd4887, %rd4886, 32;
	and.b64  	%rd4888, %rd4867, 4294967295;
	mad.lo.s64 	%rd4889, %rd4888, 977, %rd4887;
	shr.u64 	%rd4890, %rd4889, 32;
	and.b64  	%rd4891, %rd4871, 4294967295;
	mad.lo.s64 	%rd4892, %rd4891, 977, %rd4890;
	shr.u64 	%rd4893, %rd4892, 32;
	mad.lo.s64 	%rd4894, %rd4872, 977, %rd4893;
	{ .reg .b32 tmp; mov.b64 {tmp, %r2667}, %rd4894; }
	add.s32 	%r4319, %r2664, %r2666;
	setp.lt.u32 	%p814, %r4319, %r2664;
	selp.u64 	%rd4895, 1, 0, %p814;
	and.b64  	%rd4896, %rd4609, 4294967295;
	and.b64  	%rd4897, %rd4877, 4294967295;
	add.s64 	%rd4898, %rd4896, %rd4895;
	add.s64 	%rd4899, %rd4898, %rd4897;
	shr.u64 	%rd4900, %rd4899, 32;
	and.b64  	%rd4901, %rd4647, 4294967295;
	and.b64  	%rd4902, %rd4880, 4294967295;
	add.s64 	%rd4903, %rd4900, %rd4901;
	add.s64 	%rd4904, %rd4903, %rd4902;
	shr.u64 	%rd4905, %rd4904, 32;
	and.b64  	%rd4906, %rd4685, 4294967295;
	and.b64  	%rd4907, %rd4883, 4294967295;
	add.s64 	%rd4908, %rd4905, %rd4906;
	add.s64 	%rd4909, %rd4908, %rd4907;
	shr.u64 	%rd4910, %rd4909, 32;
	and.b64  	%rd4911, %rd4723, 4294967295;
	and.b64  	%rd4912, %rd4886, 4294967295;
	add.s64 	%rd4913, %rd4910, %rd4911;
	add.s64 	%rd4914, %rd4913, %rd4912;
	shr.u64 	%rd4915, %rd4914, 32;
	and.b64  	%rd4916, %rd4761, 4294967295;
	and.b64  	%rd4917, %rd4889, 4294967295;
	add.s64 	%rd4918, %rd4915, %rd4916;
	add.s64 	%rd4919, %rd4918, %rd4917;
	shr.u64 	%rd4920, %rd4919, 32;
	and.b64  	%rd4921, %rd4799, 4294967295;
	and.b64  	%rd4922, %rd4892, 4294967295;
	add.s64 	%rd4923, %rd4920, %rd4921;
	add.s64 	%rd4924, %rd4923, %rd4922;
	shr.u64 	%rd4925, %rd4924, 32;
	and.b64  	%rd4926, %rd4837, 4294967295;
	and.b64  	%rd4927, %rd4894, 4294967295;
	add.s64 	%rd4928, %rd4925, %rd4926;
	add.s64 	%rd4929, %rd4928, %rd4927;
	{ .reg .b32 tmp; mov.b64 {tmp, %r2668}, %rd4929; }
	add.s32 	%r2669, %r2668, %r2667;
	and.b64  	%rd4930, %rd4899, 4294967295;
	add.s64 	%rd12060, %rd4930, %rd4873;
	shr.u64 	%rd4931, %rd12060, 32;
	and.b64  	%rd4932, %rd4904, 4294967295;
	add.s64 	%rd4933, %rd4931, %rd4932;
	add.s64 	%rd12061, %rd4933, %rd4876;
	shr.u64 	%rd4934, %rd12061, 32;
	and.b64  	%rd4935, %rd4909, 4294967295;
	add.s64 	%rd4936, %rd4934, %rd4935;
	add.s64 	%rd12062, %rd4936, %rd4879;
	shr.u64 	%rd4937, %rd12062, 32;
	and.b64  	%rd4938, %rd4914, 4294967295;
	add.s64 	%rd4939, %rd4937, %rd4938;
	add.s64 	%rd12063, %rd4939, %rd4882;
	shr.u64 	%rd4940, %rd12063, 32;
	and.b64  	%rd4941, %rd4919, 4294967295;
	add.s64 	%rd4942, %rd4940, %rd4941;
	add.s64 	%rd12064, %rd4942, %rd4885;
	shr.u64 	%rd4943, %rd12064, 32;
	and.b64  	%rd4944, %rd4924, 4294967295;
	add.s64 	%rd4945, %rd4943, %rd4944;
	add.s64 	%rd12065, %rd4945, %rd4888;
	shr.u64 	%rd4946, %rd12065, 32;
	and.b64  	%rd4947, %rd4929, 4294967295;
	add.s64 	%rd4948, %rd4946, %rd4947;
	add.s64 	%rd12066, %rd4948, %rd4891;
	{ .reg .b32 tmp; mov.b64 {tmp, %r2670}, %rd12066; }
	add.s32 	%r2671, %r2669, %r2670;
	add.s32 	%r787, %r2671, %r2665;
	setp.eq.s32 	%p815, %r787, 0;
	mov.pred 	%p2381, 0;
	@%p815 bra 	$L__BB0_467;
	cvt.u64.u32 	%rd4949, %r787;
	mul.wide.u32 	%rd4950, %r787, 977;
	cvt.u32.u64 	%r2672, %rd4950;
	shr.u64 	%rd4951, %rd4950, 32;
	add.s64 	%rd4952, %rd4951, %rd4949;
	shr.u64 	%rd4953, %rd4952, 32;
	add.s32 	%r788, %r4319, %r2672;
	setp.lt.u32 	%p816, %r788, %r4319;
	selp.u64 	%rd4954, 1, 0, %p816;
	and.b64  	%rd4955, %rd12060, 4294967295;
	and.b64  	%rd4956, %rd4952, 4294967295;
	add.s64 	%rd4957, %rd4955, %rd4954;
	add.s64 	%rd12060, %rd4957, %rd4956;
	shr.u64 	%rd4958, %rd12060, 32;
	and.b64  	%rd4959, %rd12061, 4294967295;
	add.s64 	%rd4960, %rd4958, %rd4959;
	add.s64 	%rd12061, %rd4960, %rd4953;
	shr.u64 	%rd4961, %rd12061, 32;
	and.b64  	%rd4962, %rd12062, 4294967295;
	add.s64 	%rd12062, %rd4961, %rd4962;
	shr.u64 	%rd4963, %rd12062, 32;
	and.b64  	%rd4964, %rd12063, 4294967295;
	add.s64 	%rd12063, %rd4963, %rd4964;
	shr.u64 	%rd4965, %rd12063, 32;
	and.b64  	%rd4966, %rd12064, 4294967295;
	add.s64 	%rd12064, %rd4965, %rd4966;
	shr.u64 	%rd4967, %rd12064, 32;
	and.b64  	%rd4968, %rd12065, 4294967295;
	add.s64 	%rd12065, %rd4967, %rd4968;
	shr.u64 	%rd4969, %rd12065, 32;
	and.b64  	%rd4970, %rd12066, 4294967295;
	add.s64 	%rd12066, %rd4969, %rd4970;
	setp.gt.u64 	%p2381, %rd12066, 4294967295;
	mov.u32 	%r4319, %r788;
$L__BB0_467:
	cvt.u32.u64 	%r4326, %rd12066;
	cvt.u32.u64 	%r4325, %rd12065;
	cvt.u32.u64 	%r4324, %rd12064;
	cvt.u32.u64 	%r4323, %rd12063;
	cvt.u32.u64 	%r4322, %rd12062;
	cvt.u32.u64 	%r4321, %rd12061;
	cvt.u32.u64 	%r4320, %rd12060;
$L__BB0_468:
	mov.u32 	%r797, %r4319;
	setp.gt.u32 	%p817, %r4326, %r2082;
	or.pred  	%p818, %p2381, %p817;
	@%p818 bra 	$L__BB0_482;
	setp.lt.u32 	%p819, %r4326, %r2082;
	@%p819 bra 	$L__BB0_483;
	setp.gt.u32 	%p820, %r4325, %r2081;
	@%p820 bra 	$L__BB0_482;
	setp.lt.u32 	%p821, %r4325, %r2081;
	@%p821 bra 	$L__BB0_483;
	setp.gt.u32 	%p822, %r4324, %r2080;
	@%p822 bra 	$L__BB0_482;
	setp.lt.u32 	%p823, %r4324, %r2080;
	@%p823 bra 	$L__BB0_483;
	setp.gt.u32 	%p824, %r4323, %r2079;
	@%p824 bra 	$L__BB0_482;
	setp.lt.u32 	%p825, %r4323, %r2079;
	@%p825 bra 	$L__BB0_483;
	setp.gt.u32 	%p826, %r4322, %r2078;
	@%p826 bra 	$L__BB0_482;
	setp.lt.u32 	%p827, %r4322, %r2078;
	@%p827 bra 	$L__BB0_483;
	setp.gt.u32 	%p828, %r4321, %r2077;
	@%p828 bra 	$L__BB0_482;
	setp.lt.u32 	%p829, %r4321, %r2077;
	@%p829 bra 	$L__BB0_483;
	setp.gt.u32 	%p830, %r4320, %r2076;
	@%p830 bra 	$L__BB0_482;
	setp.lt.u32 	%p831, %r4320, %r2076;
	setp.lt.u32 	%p832, %r797, %r2075;
	or.pred  	%p833, %p831, %p832;
	@%p833 bra 	$L__BB0_483;
$L__BB0_482:
	sub.s32 	%r4319, %r797, %r2075;
	setp.lt.u32 	%p1153, %r797, %r2075;
	selp.u32 	%r2933, 1, 0, %p1153;
	cvt.u64.u32 	%rd6166, %r4320;
	add.s32 	%r2934, %r2076, %r2933;
	sub.s32 	%r4320, %r4320, %r2934;
	selp.u64 	%rd6167, 1, 0, %p1153;
	cvt.u64.u32 	%rd6168, %r2076;
	add.s64 	%rd6169, %rd6168, %rd6167;
	setp.gt.u64 	%p1154, %rd6169, %rd6166;
	selp.u32 	%r2935, 1, 0, %p1154;
	cvt.u64.u32 	%rd6170, %r4321;
	add.s32 	%r2936, %r2077, %r2935;
	sub.s32 	%r4321, %r4321, %r2936;
	selp.u64 	%rd6171, 1, 0, %p1154;
	cvt.u64.u32 	%rd6172, %r2077;
	add.s64 	%rd6173, %rd6172, %rd6171;
	setp.gt.u64 	%p1155, %rd6173, %rd6170;
	selp.u32 	%r2937, 1, 0, %p1155;
	cvt.u64.u32 	%rd6174, %r4322;
	add.s32 	%r2938, %r2078, %r2937;
	sub.s32 	%r4322, %r4322, %r2938;
	selp.u64 	%rd6175, 1, 0, %p1155;
	cvt.u64.u32 	%rd6176, %r2078;
	add.s64 	%rd6177, %rd6176, %rd6175;
	setp.gt.u64 	%p1156, %rd6177, %rd6174;
	selp.u32 	%r2939, 1, 0, %p1156;
	cvt.u64.u32 	%rd6178, %r4323;
	add.s32 	%r2940, %r2079, %r2939;
	sub.s32 	%r4323, %r4323, %r2940;
	selp.u64 	%rd6179, 1, 0, %p1156;
	cvt.u64.u32 	%rd6180, %r2079;
	add.s64 	%rd6181, %rd6180, %rd6179;
	setp.gt.u64 	%p1157, %rd6181, %rd6178;
	selp.u32 	%r2941, 1, 0, %p1157;
	cvt.u64.u32 	%rd6182, %r4324;
	add.s32 	%r2942, %r2080, %r2941;
	sub.s32 	%r4324, %r4324, %r2942;
	selp.u64 	%rd6183, 1, 0, %p1157;
	cvt.u64.u32 	%rd6184, %r2080;
	add.s64 	%rd6185, %rd6184, %rd6183;
	setp.gt.u64 	%p1158, %rd6185, %rd6182;
	selp.u32 	%r2943, 1, 0, %p1158;
	cvt.u64.u32 	%rd6186, %r4325;
	add.s32 	%r2944, %r2081, %r2943;
	sub.s32 	%r4325, %r4325, %r2944;
	selp.u64 	%rd6187, 1, 0, %p1158;
	cvt.u64.u32 	%rd6188, %r2081;
	add.s64 	%rd6189, %rd6188, %rd6187;
	setp.gt.u64 	%p1159, %rd6189, %rd6186;
	selp.u32 	%r2945, 1, 0, %p1159;
	add.s32 	%r2946, %r2082, %r2945;
	sub.s32 	%r4326, %r4326, %r2946;
	mov.pred 	%p2381, 0;
	bra.uni 	$L__BB0_468;
$L__BB0_483:
	mul.wide.u32 	%rd4971, %r797, %r797;
	cvt.u32.u64 	%r2673, %rd4971;
	shr.u64 	%rd4972, %rd4971, 32;
	mul.wide.u32 	%rd4973, %r4320, %r797;
	add.s64 	%rd4974, %rd4972, %rd4973;
	shr.u64 	%rd4975, %rd4974, 32;
	mul.wide.u32 	%rd4976, %r4321, %r797;
	add.s64 	%rd4977, %rd4975, %rd4976;
	shr.u64 	%rd4978, %rd4977, 32;
	mul.wide.u32 	%rd4979, %r4322, %r797;
	add.s64 	%rd4980, %rd4978, %rd4979;
	shr.u64 	%rd4981, %rd4980, 32;
	mul.wide.u32 	%rd4982, %r4323, %r797;
	add.s64 	%rd4983, %rd4981, %rd4982;
	shr.u64 	%rd4984, %rd4983, 32;
	mul.wide.u32 	%rd4985, %r4324, %r797;
	add.s64 	%rd4986, %rd4984, %rd4985;
	shr.u64 	%rd4987, %rd4986, 32;
	mul.wide.u32 	%rd4988, %r4325, %r797;
	add.s64 	%rd4989, %rd4987, %rd4988;
	shr.u64 	%rd4990, %rd4989, 32;
	mul.wide.u32 	%rd4991, %r4326, %r797;
	add.s64 	%rd4992, %rd4990, %rd4991;
	shr.u64 	%rd4993, %rd4992, 32;
	and.b64  	%rd4994, %rd4974, 4294967295;
	add.s64 	%rd4995, %rd4973, %rd4994;
	shr.u64 	%rd4996, %rd4995, 32;
	and.b64  	%rd4997, %rd4977, 4294967295;
	mul.wide.u32 	%rd4998, %r4320, %r4320;
	add.s64 	%rd4999, %rd4996, %rd4997;
	add.s64 	%rd5000, %rd4999, %rd4998;
	shr.u64 	%rd5001, %rd5000, 32;
	and.b64  	%rd5002, %rd4980, 4294967295;
	mul.wide.u32 	%rd5003, %r4321, %r4320;
	add.s64 	%rd5004, %rd5001, %rd5002;
	add.s64 	%rd5005, %rd5004, %rd5003;
	shr.u64 	%rd5006, %rd5005, 32;
	and.b64  	%rd5007, %rd4983, 4294967295;
	mul.wide.u32 	%rd5008, %r4322, %r4320;
	add.s64 	%rd5009, %rd5006, %rd5007;
	add.s64 	%rd5010, %rd5009, %rd5008;
	shr.u64 	%rd5011, %rd5010, 32;
	and.b64  	%rd5012, %rd4986, 4294967295;
	mul.wide.u32 	%rd5013, %r4323, %r4320;
	add.s64 	%rd5014, %rd5011, %rd5012;
	add.s64 	%rd5015, %rd5014, %rd5013;
	shr.u64 	%rd5016, %rd5015, 32;
	and.b64  	%rd5017, %rd4989, 4294967295;
	mul.wide.u32 	%rd5018, %r4324, %r4320;
	add.s64 	%rd5019, %rd5016, %rd5017;
	add.s64 	%rd5020, %rd5019, %rd5018;
	shr.u64 	%rd5021, %rd5020, 32;
	and.b64  	%rd5022, %rd4992, 4294967295;
	mul.wide.u32 	%rd5023, %r4325, %r4320;
	add.s64 	%rd5024, %rd5021, %rd5022;
	add.s64 	%rd5025, %rd5024, %rd5023;
	shr.u64 	%rd5026, %rd5025, 32;
	mul.wide.u32 	%rd5027, %r4326, %r4320;
	add.s64 	%rd5028, %rd5026, %rd4993;
	add.s64 	%rd5029, %rd5028, %rd5027;
	shr.u64 	%rd5030, %rd5029, 32;
	and.b64  	%rd5031, %rd5000, 4294967295;
	add.s64 	%rd5032, %rd4976, %rd5031;
	shr.u64 	%rd5033, %rd5032, 32;
	and.b64  	%rd5034, %rd5005, 4294967295;
	add.s64 	%rd5035, %rd5033, %rd5034;
	add.s64 	%rd5036, %rd5035, %rd5003;
	shr.u64 	%rd5037, %rd5036, 32;
	and.b64  	%rd5038, %rd5010, 4294967295;
	mul.wide.u32 	%rd5039, %r4321, %r4321;
	add.s64 	%rd5040, %rd5037, %rd5038;
	add.s64 	%rd5041, %rd5040, %rd5039;
	shr.u64 	%rd5042, %rd5041, 32;
	and.b64  	%rd5043, %rd5015, 4294967295;
	mul.wide.u32 	%rd5044, %r4322, %r4321;
	add.s64 	%rd5045, %rd5042, %rd5043;
	add.s64 	%rd5046, %rd5045, %rd5044;
	shr.u64 	%rd5047, %rd5046, 32;
	and.b64  	%rd5048, %rd5020, 4294967295;
	mul.wide.u32 	%rd5049, %r4323, %r4321;
	add.s64 	%rd5050, %rd5047, %rd5048;
	add.s64 	%rd5051, %rd5050, %rd5049;
	shr.u64 	%rd5052, %rd5051, 32;
	and.b64  	%rd5053, %rd5025, 4294967295;
	mul.wide.u32 	%rd5054, %r4324, %r4321;
	add.s64 	%rd5055, %rd5052, %rd5053;
	add.s64 	%rd5056, %rd5055, %rd5054;
	shr.u64 	%rd5057, %rd5056, 32;
	and.b64  	%rd5058, %rd5029, 4294967295;
	mul.wide.u32 	%rd5059, %r4325, %r4321;
	add.s64 	%rd5060, %rd5057, %rd5058;
	add.s64 	%rd5061, %rd5060, %rd5059;
	shr.u64 	%rd5062, %rd5061, 32;
	mul.wide.u32 	%rd5063, %r4326, %r4321;
	add.s64 	%rd5064, %rd5062, %rd5030;
	add.s64 	%rd5065, %rd5064, %rd5063;
	shr.u64 	%rd5066, %rd5065, 32;
	and.b64  	%rd5067, %rd5036, 4294967295;
	add.s64 	%rd5068, %rd4979, %rd5067;
	shr.u64 	%rd5069, %rd5068, 32;
	and.b64  	%rd5070, %rd5041, 4294967295;
	add.s64 	%rd5071, %rd5069, %rd5070;
	add.s64 	%rd5072, %rd5071, %rd5008;
	shr.u64 	%rd5073, %rd5072, 32;
	and.b64  	%rd5074, %rd5046, 4294967295;
	add.s64 	%rd5075, %rd5073, %rd5074;
	add.s64 	%rd5076, %rd5075, %rd5044;
	shr.u64 	%rd5077, %rd5076, 32;
	and.b64  	%rd5078, %rd5051, 4294967295;
	mul.wide.u32 	%rd5079, %r4322, %r4322;
	add.s64 	%rd5080, %rd5077, %rd5078;
	add.s64 	%rd5081, %rd5080, %rd5079;
	shr.u64 	%rd5082, %rd5081, 32;
	and.b64  	%rd5083, %rd5056, 4294967295;
	mul.wide.u32 	%rd5084, %r4323, %r4322;
	add.s64 	%rd5085, %rd5082, %rd5083;
	add.s64 	%rd5086, %rd5085, %rd5084;
	shr.u64 	%rd5087, %rd5086, 32;
	and.b64  	%rd5088, %rd5061, 4294967295;
	mul.wide.u32 	%rd5089, %r4324, %r4322;
	add.s64 	%rd5090, %rd5087, %rd5088;
	add.s64 	%rd5091, %rd5090, %rd5089;
	shr.u64 	%rd5092, %rd5091, 32;
	and.b64  	%rd5093, %rd5065, 4294967295;
	mul.wide.u32 	%rd5094, %r4325, %r4322;
	add.s64 	%rd5095, %rd5092, %rd5093;
	add.s64 	%rd5096, %rd5095, %rd5094;
	shr.u64 	%rd5097, %rd5096, 32;
	mul.wide.u32 	%rd5098, %r4326, %r4322;
	add.s64 	%rd5099, %rd5097, %rd5066;
	add.s64 	%rd5100, %rd5099, %rd5098;
	shr.u64 	%rd5101, %rd5100, 32;
	and.b64  	%rd5102, %rd5072, 4294967295;
	add.s64 	%rd5103, %rd4982, %rd5102;
	shr.u64 	%rd5104, %rd5103, 32;
	and.b64  	%rd5105, %rd5076, 4294967295;
	add.s64 	%rd5106, %rd5104, %rd5105;
	add.s64 	%rd5107, %rd5106, %rd5013;
	shr.u64 	%rd5108, %rd5107, 32;
	and.b64  	%rd5109, %rd5081, 4294967295;
	add.s64 	%rd5110, %rd5108, %rd5109;
	add.s64 	%rd5111, %rd5110, %rd5049;
	shr.u64 	%rd5112, %rd5111, 32;
	and.b64  	%rd5113, %rd5086, 4294967295;
	add.s64 	%rd5114, %rd5112, %rd5113;
	add.s64 	%rd5115, %rd5114, %rd5084;
	shr.u64 	%rd5116, %rd5115, 32;
	and.b64  	%rd5117, %rd5091, 4294967295;
	mul.wide.u32 	%rd5118, %r4323, %r4323;
	add.s64 	%rd5119, %rd5116, %rd5117;
	add.s64 	%rd5120, %rd5119, %rd5118;
	shr.u64 	%rd5121, %rd5120, 32;
	and.b64  	%rd5122, %rd5096, 4294967295;
	mul.wide.u32 	%rd5123, %r4324, %r4323;
	add.s64 	%rd5124, %rd5121, %rd5122;
	add.s64 	%rd5125, %rd5124, %rd5123;
	shr.u64 	%rd5126, %rd5125, 32;
	and.b64  	%rd5127, %rd5100, 4294967295;
	mul.wide.u32 	%rd5128, %r4325, %r4323;
	add.s64 	%rd5129, %rd5126, %rd5127;
	add.s64 	%rd5130, %rd5129, %rd5128;
	shr.u64 	%rd5131, %rd5130, 32;
	mul.wide.u32 	%rd5132, %r4326, %r4323;
	add.s64 	%rd5133, %rd5131, %rd5101;
	add.s64 	%rd5134, %rd5133, %rd5132;
	shr.u64 	%rd5135, %rd5134, 32;
	and.b64  	%rd5136, %rd5107, 4294967295;
	add.s64 	%rd5137, %rd4985, %rd5136;
	shr.u64 	%rd5138, %rd5137, 32;
	and.b64  	%rd5139, %rd5111, 4294967295;
	add.s64 	%rd5140, %rd5138, %rd5139;
	add.s64 	%rd5141, %rd5140, %rd5018;
	shr.u64 	%rd5142, %rd5141, 32;
	and.b64  	%rd5143, %rd5115, 4294967295;
	add.s64 	%rd5144, %rd5142, %rd5143;
	add.s64 	%rd5145, %rd5144, %rd5054;
	shr.u64 	%rd5146, %rd5145, 32;
	and.b64  	%rd5147, %rd5120, 4294967295;
	add.s64 	%rd5148, %rd5146, %rd5147;
	add.s64 	%rd5149, %rd5148, %rd5089;
	shr.u64 	%rd5150, %rd5149, 32;
	and.b64  	%rd5151, %rd5125, 4294967295;
	add.s64 	%rd5152, %rd5150, %rd5151;
	add.s64 	%rd5153, %rd5152, %rd5123;
	shr.u64 	%rd5154, %rd5153, 32;
	and.b64  	%rd5155, %rd5130, 4294967295;
	mul.wide.u32 	%rd5156, %r4324, %r4324;
	add.s64 	%rd5157, %rd5154, %rd5155;
	add.s64 	%rd5158, %rd5157, %rd5156;
	shr.u64 	%rd5159, %rd5158, 32;
	and.b64  	%rd5160, %rd5134, 4294967295;
	mul.wide.u32 	%rd5161, %r4325, %r4324;
	add.s64 	%rd5162, %rd5159, %rd5160;
	add.s64 	%rd5163, %rd5162, %rd5161;
	shr.u64 	%rd5164, %rd5163, 32;
	mul.wide.u32 	%rd5165, %r4326, %r4324;
	add.s64 	%rd5166, %rd5164, %rd5135;
	add.s64 	%rd5167, %rd5166, %rd5165;
	shr.u64 	%rd5168, %rd5167, 32;
	and.b64  	%rd5169, %rd5141, 4294967295;
	add.s64 	%rd5170, %rd4988, %rd5169;
	shr.u64 	%rd5171, %rd5170, 32;
	and.b64  	%rd5172, %rd5145, 4294967295;
	add.s64 	%rd5173, %rd5171, %rd5172;
	add.s64 	%rd5174, %rd5173, %rd5023;
	shr.u64 	%rd5175, %rd5174, 32;
	and.b64  	%rd5176, %rd5149, 4294967295;
	add.s64 	%rd5177, %rd5175, %rd5176;
	add.s64 	%rd5178, %rd5177, %rd5059;
	shr.u64 	%rd5179, %rd5178, 32;
	and.b64  	%rd5180, %rd5153, 4294967295;
	add.s64 	%rd5181, %rd5179, %rd5180;
	add.s64 	%rd5182, %rd5181, %rd5094;
	shr.u64 	%rd5183, %rd5182, 32;
	and.b64  	%rd5184, %rd5158, 4294967295;
	add.s64 	%rd5185, %rd5183, %rd5184;
	add.s64 	%rd5186, %rd5185, %rd5128;
	shr.u64 	%rd5187, %rd5186, 32;
	and.b64  	%rd5188, %rd5163, 4294967295;
	add.s64 	%rd5189, %rd5187, %rd5188;
	add.s64 	%rd5190, %rd5189, %rd5161;
	shr.u64 	%rd5191, %rd5190, 32;
	and.b64  	%rd5192, %rd5167, 4294967295;
	mul.wide.u32 	%rd5193, %r4325, %r4325;
	add.s64 	%rd5194, %rd5191, %rd5192;
	add.s64 	%rd5195, %rd5194, %rd5193;
	shr.u64 	%rd5196, %rd5195, 32;
	mul.wide.u32 	%rd5197, %r4326, %r4325;
	add.s64 	%rd5198, %rd5196, %rd5168;
	add.s64 	%rd5199, %rd5198, %rd5197;
	shr.u64 	%rd5200, %rd5199, 32;
	and.b64  	%rd5201, %rd5174, 4294967295;
	add.s64 	%rd5202, %rd4991, %rd5201;
	shr.u64 	%rd5203, %rd5202, 32;
	and.b64  	%rd5204, %rd5178, 4294967295;
	add.s64 	%rd5205, %rd5203, %rd5204;
	add.s64 	%rd5206, %rd5205, %rd5027;
	shr.u64 	%rd5207, %rd5206, 32;
	and.b64  	%rd5208, %rd5182, 4294967295;
	add.s64 	%rd5209, %rd5207, %rd5208;
	add.s64 	%rd5210, %rd5209, %rd5063;
	shr.u64 	%rd5211, %rd5210, 32;
	and.b64  	%rd5212, %rd5186, 4294967295;
	add.s64 	%rd5213, %rd5211, %rd5212;
	add.s64 	%rd5214, %rd5213, %rd5098;
	shr.u64 	%rd5215, %rd5214, 32;
	and.b64  	%rd5216, %rd5190, 4294967295;
	add.s64 	%rd5217, %rd5215, %rd5216;
	add.s64 	%rd5218, %rd5217, %rd5132;
	shr.u64 	%rd5219, %rd5218, 32;
	and.b64  	%rd5220, %rd5195, 4294967295;
	add.s64 	%rd5221, %rd5219, %rd5220;
	add.s64 	%rd5222, %rd5221, %rd5165;
	shr.u64 	%rd5223, %rd5222, 32;
	and.b64  	%rd5224, %rd5199, 4294967295;
	add.s64 	%rd5225, %rd5223, %rd5224;
	add.s64 	%rd5226, %rd5225, %rd5197;
	shr.u64 	%rd5227, %rd5226, 32;
	mul.wide.u32 	%rd5228, %r4326, %r4326;
	add.s64 	%rd5229, %rd5227, %rd5200;
	add.s64 	%rd5230, %rd5229, %rd5228;
	shr.u64 	%rd5231, %rd5230, 32;
	{ .reg .b32 tmp; mov.b64 {tmp, %r2674}, %rd5230; }
	and.b64  	%rd5232, %rd5206, 4294967295;
	mul.lo.s64 	%rd5233, %rd5232, 977;
	cvt.u32.u64 	%r2675, %rd5233;
	shr.u64 	%rd5234, %rd5233, 32;
	and.b64  	%rd5235, %rd5210, 4294967295;
	mad.lo.s64 	%rd5236, %rd5235, 977, %rd5234;
	shr.u64 	%rd5237, %rd5236, 32;
	and.b64  	%rd5238, %rd5214, 4294967295;
	mad.lo.s64 	%rd5239, %rd5238, 977, %rd5237;
	shr.u64 	%rd5240, %rd5239, 32;
	and.b64  	%rd5241, %rd5218, 4294967295;
	mad.lo.s64 	%rd5242, %rd5241, 977, %rd5240;
	shr.u64 	%rd5243, %rd5242, 32;
	and.b64  	%rd5244, %rd5222, 4294967295;
	mad.lo.s64 	%rd5245, %rd5244, 977, %rd5243;
	shr.u64 	%rd5246, %rd5245, 32;
	and.b64  	%rd5247, %rd5226, 4294967295;
	mad.lo.s64 	%rd5248, %rd5247, 977, %rd5246;
	shr.u64 	%rd5249, %rd5248, 32;
	and.b64  	%rd5250, %rd5230, 4294967295;
	mad.lo.s64 	%rd5251, %rd5250, 977, %rd5249;
	shr.u64 	%rd5252, %rd5251, 32;
	mad.lo.s64 	%rd5253, %rd5231, 977, %rd5252;
	{ .reg .b32 tmp; mov.b64 {tmp, %r2676}, %rd5253; }
	add.s32 	%r4328, %r2673, %r2675;
	setp.lt.u32 	%p835, %r4328, %r2673;
	selp.u64 	%rd5254, 1, 0, %p835;
	and.b64  	%rd5255, %rd4995, 4294967295;
	and.b64  	%rd5256, %rd5236, 4294967295;
	add.s64 	%rd5257, %rd5255, %rd5254;
	add.s64 	%rd5258, %rd5257, %rd5256;
	shr.u64 	%rd5259, %rd5258, 32;
	and.b64  	%rd5260, %rd5032, 4294967295;
	and.b64  	%rd5261, %rd5239, 4294967295;
	add.s64 	%rd5262, %rd5259, %rd5260;
	add.s64 	%rd5263, %rd5262, %rd5261;
	shr.u64 	%rd5264, %rd5263, 32;
	and.b64  	%rd5265, %rd5068, 4294967295;
	and.b64  	%rd5266, %rd5242, 4294967295;
	add.s64 	%rd5267, %rd5264, %rd5265;
	add.s64 	%rd5268, %rd5267, %rd5266;
	shr.u64 	%rd5269, %rd5268, 32;
	and.b64  	%rd5270, %rd5103, 4294967295;
	and.b64  	%rd5271, %rd5245, 4294967295;
	add.s64 	%rd5272, %rd5269, %rd5270;
	add.s64 	%rd5273, %rd5272, %rd5271;
	shr.u64 	%rd5274, %rd5273, 32;
	and.b64  	%rd5275, %rd5137, 4294967295;
	and.b64  	%rd5276, %rd5248, 4294967295;
	add.s64 	%rd5277, %rd5274, %rd5275;
	add.s64 	%rd5278, %rd5277, %rd5276;
	shr.u64 	%rd5279, %rd5278, 32;
	and.b64  	%rd5280, %rd5170, 4294967295;
	and.b64  	%rd5281, %rd5251, 4294967295;
	add.s64 	%rd5282, %rd5279, %rd5280;
	add.s64 	%rd5283, %rd5282, %rd5281;
	shr.u64 	%rd5284, %rd5283, 32;
	and.b64  	%rd5285, %rd5202, 4294967295;
	and.b64  	%rd5286, %rd5253, 4294967295;
	add.s64 	%rd5287, %rd5284, %rd5285;
	add.s64 	%rd5288, %rd5287, %rd5286;
	{ .reg .b32 tmp; mov.b64 {tmp, %r2677}, %rd5288; }
	add.s32 	%r2678, %r2677, %r2676;
	and.b64  	%rd5289, %rd5258, 4294967295;
	add.s64 	%rd12067, %rd5289, %rd5232;
	shr.u64 	%rd5290, %rd12067, 32;
	and.b64  	%rd5291, %rd5263, 4294967295;
	add.s64 	%rd5292, %rd5290, %rd5291;
	add.s64 	%rd12068, %rd5292, %rd5235;
	shr.u64 	%rd5293, %rd12068, 32;
	and.b64  	%rd5294, %rd5268, 4294967295;
	add.s64 	%rd5295, %rd5293, %rd5294;
	add.s64 	%rd12069, %rd5295, %rd5238;
	shr.u64 	%rd5296, %rd12069, 32;
	and.b64  	%rd5297, %rd5273, 4294967295;
	add.s64 	%rd5298, %rd5296, %rd5297;
	add.s64 	%rd12070, %rd5298, %rd5241;
	shr.u64 	%rd5299, %rd12070, 32;
	and.b64  	%rd5300, %rd5278, 4294967295;
	add.s64 	%rd5301, %rd5299, %rd5300;
	add.s64 	%rd12071, %rd5301, %rd5244;
	shr.u64 	%rd5302, %rd12071, 32;
	and.b64  	%rd5303, %rd5283, 4294967295;
	add.s64 	%rd5304, %rd5302, %rd5303;
	add.s64 	%rd12072, %rd5304, %rd5247;
	shr.u64 	%rd5305, %rd12072, 32;
	and.b64  	%rd5306, %rd5288, 4294967295;
	add.s64 	%rd5307, %rd5305, %rd5306;
	add.s64 	%rd12073, %rd5307, %rd5250;
	{ .reg .b32 tmp; mov.b64 {tmp, %r2679}, %rd12073; }
	add.s32 	%r2680, %r2678, %r2679;
	add.s32 	%r819, %r2680, %r2674;
	setp.eq.s32 	%p836, %r819, 0;
	mov.pred 	%p2383, 0;
	@%p836 bra 	$L__BB0_485;
	cvt.u64.u32 	%rd5308, %r819;
	mul.wide.u32 	%rd5309, %r819, 977;
	cvt.u32.u64 	%r2681, %rd5309;
	shr.u64 	%rd5310, %rd5309, 32;
	add.s64 	%rd5311, %rd5310, %rd5308;
	shr.u64 	%rd5312, %rd5311, 32;
	add.s32 	%r820, %r4328, %r2681;
	setp.lt.u32 	%p837, %r820, %r4328;
	selp.u64 	%rd5313, 1, 0, %p837;
	and.b64  	%rd5314, %rd12067, 4294967295;
	and.b64  	%rd5315, %rd5311, 4294967295;
	add.s64 	%rd5316, %rd5314, %rd5313;
	add.s64 	%rd12067, %rd5316, %rd5315;
	shr.u64 	%rd5317, %rd12067, 32;
	and.b64  	%rd5318, %rd12068, 4294967295;
	add.s64 	%rd5319, %rd5317, %rd5318;
	add.s64 	%rd12068, %rd5319, %rd5312;
	shr.u64 	%rd5320, %rd12068, 32;
	and.b64  	%rd5321, %rd12069, 4294967295;
	add.s64 	%rd12069, %rd5320, %rd5321;
	shr.u64 	%rd5322, %rd12069, 32;
	and.b64  	%rd5323, %rd12070, 4294967295;
	add.s64 	%rd12070, %rd5322, %rd5323;
	shr.u64 	%rd5324, %rd12070, 32;
	and.b64  	%rd5325, %rd12071, 4294967295;
	add.s64 	%rd12071, %rd5324, %rd5325;
	shr.u64 	%rd5326, %rd12071, 32;
	and.b64  	%rd5327, %rd12072, 4294967295;
	add.s64 	%rd12072, %rd5326, %rd5327;
	shr.u64 	%rd5328, %rd12072, 32;
	and.b64  	%rd5329, %rd12073, 4294967295;
	add.s64 	%rd12073, %rd5328, %rd5329;
	setp.gt.u64 	%p2383, %rd12073, 4294967295;
	mov.u32 	%r4328, %r820;
$L__BB0_485:
	cvt.u32.u64 	%r836, %rd12073;
	cvt.u32.u64 	%r835, %rd12072;
	cvt.u32.u64 	%r834, %rd12071;
	cvt.u32.u64 	%r833, %rd12070;
	cvt.u32.u64 	%r832, %rd12069;
	cvt.u32.u64 	%r831, %rd12068;
	cvt.u32.u64 	%r830, %rd12067;
$L__BB0_486:
	mov.u32 	%r4345, %r4328;
	cvt.u64.u32 	%rd292, %r2079;
	cvt.u64.u32 	%rd293, %r2080;
	cvt.u64.u32 	%rd294, %r2081;
	cvt.u64.u32 	%rd295, %r2076;
	cvt.u64.u32 	%rd296, %r2077;
	setp.gt.u32 	%p838, %r836, %r2082;
	or.pred  	%p839, %p2383, %p838;
	@%p839 bra 	$L__BB0_500;
	setp.lt.u32 	%p840, %r836, %r2082;
	@%p840 bra 	$L__BB0_501;
	setp.gt.u32 	%p841, %r835, %r2081;
	@%p841 bra 	$L__BB0_500;
	setp.lt.u32 	%p842, %r835, %r2081;
	@%p842 bra 	$L__BB0_501;
	setp.gt.u32 	%p843, %r834, %r2080;
	@%p843 bra 	$L__BB0_500;
	setp.lt.u32 	%p844, %r834, %r2080;
	@%p844 bra 	$L__BB0_501;
	setp.gt.u32 	%p845, %r833, %r2079;
	@%p845 bra 	$L__BB0_500;
	setp.lt.u32 	%p846, %r833, %r2079;
	@%p846 bra 	$L__BB0_501;
	setp.gt.u32 	%p847, %r832, %r2078;
	@%p847 bra 	$L__BB0_500;
	setp.lt.u32 	%p848, %r832, %r2078;
	@%p848 bra 	$L__BB0_501;
	setp.gt.u32 	%p849, %r831, %r2077;
	@%p849 bra 	$L__BB0_500;
	setp.lt.u32 	%p850, %r831, %r2077;
	@%p850 bra 	$L__BB0_501;
	setp.gt.u32 	%p851, %r830, %r2076;
	@%p851 bra 	$L__BB0_500;
	setp.lt.u32 	%p852, %r830, %r2076;
	setp.lt.u32 	%p853, %r4345, %r2075;
	or.pred  	%p854, %p852, %p853;
	@%p854 bra 	$L__BB0_501;
$L__BB0_500:
	sub.s32 	%r4328, %r4345, %r2075;
	setp.lt.u32 	%p1145, %r4345, %r2075;
	selp.u32 	%r2919, 1, 0, %p1145;
	cvt.u64.u32 	%rd6147, %r830;
	add.s32 	%r2920, %r2076, %r2919;
	sub.s32 	%r830, %r830, %r2920;
	selp.u64 	%rd6148, 1, 0, %p1145;
	add.s64 	%rd6149, %rd295, %rd6148;
	setp.gt.u64 	%p1146, %rd6149, %rd6147;
	selp.u32 	%r2921, 1, 0, %p1146;
	cvt.u64.u32 	%rd6150, %r831;
	add.s32 	%r2922, %r2077, %r2921;
	sub.s32 	%r831, %r831, %r2922;
	selp.u64 	%rd6151, 1, 0, %p1146;
	add.s64 	%rd6152, %rd296, %rd6151;
	setp.gt.u64 	%p1147, %rd6152, %rd6150;
	selp.u32 	%r2923, 1, 0, %p1147;
	cvt.u64.u32 	%rd6153, %r832;
	add.s32 	%r2924, %r2078, %r2923;
	sub.s32 	%r832, %r832, %r2924;
	selp.u64 	%rd6154, 1, 0, %p1147;
	cvt.u64.u32 	%rd6155, %r2078;
	add.s64 	%rd6156, %rd6155, %rd6154;
	setp.gt.u64 	%p1148, %rd6156, %rd6153;
	selp.u32 	%r2925, 1, 0, %p1148;
	cvt.u64.u32 	%rd6157, %r833;
	add.s32 	%r2926, %r2079, %r2925;
	sub.s32 	%r833, %r833, %r2926;
	selp.u64 	%rd6158, 1, 0, %p1148;
	add.s64 	%rd6159, %rd292, %rd6158;
	setp.gt.u64 	%p1149, %rd6159, %rd6157;
	selp.u32 	%r2927, 1, 0, %p1149;
	cvt.u64.u32 	%rd6160, %r834;
	add.s32 	%r2928, %r2080, %r2927;
	sub.s32 	%r834, %r834, %r2928;
	selp.u64 	%rd6161, 1, 0, %p1149;
	add.s64 	%rd6162, %rd293, %rd6161;
	setp.gt.u64 	%p1150, %rd6162, %rd6160;
	selp.u32 	%r2929, 1, 0, %p1150;
	cvt.u64.u32 	%rd6163, %r835;
	add.s32 	%r2930, %r2081, %r2929;
	sub.s32 	%r835, %r835, %r2930;
	selp.u64 	%rd6164, 1, 0, %p1150;
	add.s64 	%rd6165, %rd294, %rd6164;
	setp.gt.u64 	%p1151, %rd6165, %rd6163;
	selp.u32 	%r2931, 1, 0, %p1151;
	add.s32 	%r2932, %r2082, %r2931;
	sub.s32 	%r836, %r836, %r2932;
	mov.pred 	%p2383, 0;
	bra.uni 	$L__BB0_486;
$L__BB0_501:
	shl.b32 	%r2682, %r4361, 1;
	shr.u32 	%r2683, %r4361, 31;
	cvt.u64.u32 	%rd5330, %r2683;
	mul.wide.u32 	%rd5331, %r49, 2;
	or.b64  	%rd5332, %rd5331, %rd5330;
	shr.u64 	%rd5333, %rd5331, 32;
	mul.wide.u32 	%rd5334, %r48, 2;
	or.b64  	%rd5335, %rd5333, %rd5334;
	shr.u64 	%rd5336, %rd5334, 32;
	mul.wide.u32 	%rd5337, %r47, 2;
	or.b64  	%rd5338, %rd5336, %rd5337;
	shr.u64 	%rd5339, %rd5337, 32;
	mul.wide.u32 	%rd5340, %r46, 2;
	add.s64 	%rd5341, %rd5339, %rd5340;
	shr.u64 	%rd5342, %rd5341, 32;
	mul.wide.u32 	%rd5343, %r45, 2;
	add.s64 	%rd5344, %rd5342, %rd5343;
	shr.u64 	%rd5345, %rd5344, 32;
	mul.wide.u32 	%rd5346, %r44, 2;
	add.s64 	%rd5347, %rd5345, %rd5346;
	shr.u64 	%rd5348, %rd5347, 32;
	mul.wide.u32 	%rd5349, %r43, 2;
	add.s64 	%rd5350, %rd5348, %rd5349;
	shr.u64 	%rd5351, %rd5350, 32;
	{ .reg .b32 tmp; mov.b64 {tmp, %r2684}, %rd5350; }
	mad.lo.s32 	%r4337, %r2684, 977, %r2682;
	setp.lt.u32 	%p856, %r4337, %r2682;
	selp.u64 	%rd5352, 1, 0, %p856;
	and.b64  	%rd5353, %rd5332, 4294967295;
	add.s64 	%rd5354, %rd5353, %rd5352;
	shr.u64 	%rd5355, %rd5354, 32;
	and.b64  	%rd5356, %rd5335, 4294967295;
	add.s64 	%rd5357, %rd5355, %rd5356;
	shr.u64 	%rd5358, %rd5357, 32;
	and.b64  	%rd5359, %rd5338, 4294967295;
	add.s64 	%rd5360, %rd5358, %rd5359;
	shr.u64 	%rd5361, %rd5360, 32;
	and.b64  	%rd5362, %rd5341, 4294967295;
	add.s64 	%rd5363, %rd5361, %rd5362;
	shr.u64 	%rd5364, %rd5363, 32;
	and.b64  	%rd5365, %rd5344, 4294967295;
	add.s64 	%rd5366, %rd5364, %rd5365;
	shr.u64 	%rd5367, %rd5366, 32;
	and.b64  	%rd5368, %rd5347, 4294967295;
	add.s64 	%rd5369, %rd5367, %rd5368;
	shr.u64 	%rd5370, %rd5369, 32;
	and.b64  	%rd5371, %rd5350, 4294967295;
	add.s64 	%rd5372, %rd5370, %rd5371;
	{ .reg .b32 tmp; mov.b64 {tmp, %r2685}, %rd5372; }
	and.b64  	%rd5373, %rd5354, 4294967295;
	add.s64 	%rd12074, %rd5373, %rd5351;
	shr.u64 	%rd5374, %rd12074, 32;
	and.b64  	%rd5375, %rd5357, 4294967295;
	add.s64 	%rd12075, %rd5374, %rd5375;
	shr.u64 	%rd5376, %rd12075, 32;
	and.b64  	%rd5377, %rd5360, 4294967295;
	add.s64 	%rd12076, %rd5376, %rd5377;
	shr.u64 	%rd5378, %rd12076, 32;
	and.b64  	%rd5379, %rd5363, 4294967295;
	add.s64 	%rd12077, %rd5378, %rd5379;
	shr.u64 	%rd5380, %rd12077, 32;
	and.b64  	%rd5381, %rd5366, 4294967295;
	add.s64 	%rd12078, %rd5380, %rd5381;
	shr.u64 	%rd5382, %rd12078, 32;
	and.b64  	%rd5383, %rd5369, 4294967295;
	add.s64 	%rd12079, %rd5382, %rd5383;
	shr.u64 	%rd5384, %rd12079, 32;
	and.b64  	%rd5385, %rd5372, 4294967295;
	add.s64 	%rd12080, %rd5384, %rd5385;
	{ .reg .b32 tmp; mov.b64 {tmp, %r2686}, %rd12080; }
	add.s32 	%r854, %r2685, %r2686;
	setp.eq.s32 	%p857, %r854, 0;
	mov.pred 	%p2385, 0;
	@%p857 bra 	$L__BB0_503;
	mad.lo.s32 	%r855, %r854, 977, %r4337;
	setp.lt.u32 	%p858, %r855, %r4337;
	selp.u64 	%rd5386, 1, 0, %p858;
	and.b64  	%rd5387, %rd12074, 4294967295;
	cvt.u64.u32 	%rd5388, %r854;
	add.s64 	%rd5389, %rd5387, %rd5386;
	add.s64 	%rd12074, %rd5389, %rd5388;
	shr.u64 	%rd5390, %rd12074, 32;
	and.b64  	%rd5391, %rd12075, 4294967295;
	add.s64 	%rd12075, %rd5390, %rd5391;
	shr.u64 	%rd5392, %rd12075, 32;
	and.b64  	%rd5393, %rd12076, 4294967295;
	add.s64 	%rd12076, %rd5392, %rd5393;
	shr.u64 	%rd5394, %rd12076, 32;
	and.b64  	%rd5395, %rd12077, 4294967295;
	add.s64 	%rd12077, %rd5394, %rd5395;
	shr.u64 	%rd5396, %rd12077, 32;
	and.b64  	%rd5397, %rd12078, 4294967295;
	add.s64 	%rd12078, %rd5396, %rd5397;
	shr.u64 	%rd5398, %rd12078, 32;
	and.b64  	%rd5399, %rd12079, 4294967295;
	add.s64 	%rd12079, %rd5398, %rd5399;
	shr.u64 	%rd5400, %rd12079, 32;
	and.b64  	%rd5401, %rd12080, 4294967295;
	add.s64 	%rd12080, %rd5400, %rd5401;
	setp.gt.u64 	%p2385, %rd12080, 4294967295;
	mov.u32 	%r4337, %r855;
$L__BB0_503:
	cvt.u32.u64 	%r871, %rd12080;
	cvt.u32.u64 	%r870, %rd12079;
	cvt.u32.u64 	%r869, %rd12078;
	cvt.u32.u64 	%r868, %rd12077;
	cvt.u32.u64 	%r867, %rd12076;
	cvt.u32.u64 	%r866, %rd12075;
	cvt.u32.u64 	%r865, %rd12074;
$L__BB0_504:
	mov.u32 	%r864, %r4337;
	setp.gt.u32 	%p859, %r871, %r2082;
	or.pred  	%p860, %p2385, %p859;
	@%p860 bra 	$L__BB0_518;
	setp.lt.u32 	%p861, %r871, %r2082;
	@%p861 bra 	$L__BB0_532;
	setp.gt.u32 	%p862, %r870, %r2081;
	@%p862 bra 	$L__BB0_518;
	setp.lt.u32 	%p863, %r870, %r2081;
	@%p863 bra 	$L__BB0_532;
	setp.gt.u32 	%p864, %r869, %r2080;
	@%p864 bra 	$L__BB0_518;
	setp.lt.u32 	%p865, %r869, %r2080;
	@%p865 bra 	$L__BB0_532;
	setp.gt.u32 	%p866, %r868, %r2079;
	@%p866 bra 	$L__BB0_518;
	setp.lt.u32 	%p867, %r868, %r2079;
	@%p867 bra 	$L__BB0_532;
	setp.gt.u32 	%p868, %r867, %r2078;
	@%p868 bra 	$L__BB0_518;
	setp.lt.u32 	%p869, %r867, %r2078;
	@%p869 bra 	$L__BB0_532;
	setp.gt.u32 	%p870, %r866, %r2077;
	@%p870 bra 	$L__BB0_518;
	setp.lt.u32 	%p871, %r866, %r2077;
	@%p871 bra 	$L__BB0_532;
	setp.gt.u32 	%p872, %r865, %r2076;
	@%p872 bra 	$L__BB0_518;
	setp.lt.u32 	%p873, %r865, %r2076;
	setp.lt.u32 	%p874, %r864, %r2075;
	or.pred  	%p875, %p873, %p874;
	@%p875 bra 	$L__BB0_532;
$L__BB0_518:
	sub.s32 	%r4337, %r864, %r2075;
	setp.lt.u32 	%p1137, %r864, %r2075;
	selp.u32 	%r2905, 1, 0, %p1137;
	cvt.u64.u32 	%rd6128, %r865;
	add.s32 	%r2906, %r2076, %r2905;
	sub.s32 	%r865, %r865, %r2906;
	selp.u64 	%rd6129, 1, 0, %p1137;
	add.s64 	%rd6130, %rd295, %rd6129;
	setp.gt.u64 	%p1138, %rd6130, %rd6128;
	selp.u32 	%r2907, 1, 0, %p1138;
	cvt.u64.u32 	%rd6131, %r866;
	add.s32 	%r2908, %r2077, %r2907;
	sub.s32 	%r866, %r866, %r2908;
	selp.u64 	%rd6132, 1, 0, %p1138;
	add.s64 	%rd6133, %rd296, %rd6132;
	setp.gt.u64 	%p1139, %rd6133, %rd6131;
	selp.u32 	%r2909, 1, 0, %p1139;
	cvt.u64.u32 	%rd6134, %r867;
	add.s32 	%r2910, %r2078, %r2909;
	sub.s32 	%r867, %r867, %r2910;
	selp.u64 	%rd6135, 1, 0, %p1139;
	cvt.u64.u32 	%rd6136, %r2078;
	add.s64 	%rd6137, %rd6136, %rd6135;
	setp.gt.u64 	%p1140, %rd6137, %rd6134;
	selp.u32 	%r2911, 1, 0, %p1140;
	cvt.u64.u32 	%rd6138, %r868;
	add.s32 	%r2912, %r2079, %r2911;
	sub.s32 	%r868, %r868, %r2912;
	selp.u64 	%rd6139, 1, 0, %p1140;
	add.s64 	%rd6140, %rd292, %rd6139;
	setp.gt.u64 	%p1141, %rd6140, %rd6138;
	selp.u32 	%r2913, 1, 0, %p1141;
	cvt.u64.u32 	%rd6141, %r869;
	add.s32 	%r2914, %r2080, %r2913;
	sub.s32 	%r869, %r869, %r2914;
	selp.u64 	%rd6142, 1, 0, %p1141;
	add.s64 	%rd6143, %rd293, %rd6142;
	setp.gt.u64 	%p1142, %rd6143, %rd6141;
	selp.u32 	%r2915, 1, 0, %p1142;
	cvt.u64.u32 	%rd6144, %r870;
	add.s32 	%r2916, %r2081, %r2915;
	sub.s32 	%r870, %r870, %r2916;
	selp.u64 	%rd6145, 1, 0, %p1142;
	add.s64 	%rd6146, %rd294, %rd6145;
	setp.gt.u64 	%p1143, %rd6146, %rd6144;
	selp.u32 	%r2917, 1, 0, %p1143;
	add.s32 	%r2918, %r2082, %r2917;
	sub.s32 	%r871, %r871, %r2918;
	mov.pred 	%p2385, 0;
	bra.uni 	$L__BB0_504;
$L__BB0_519:
	setp.gt.u32 	%p878, %r835, %r870;
	@%p878 bra 	$L__BB0_531;
	setp.lt.u32 	%p879, %r835, %r870;
	@%p879 bra 	$L__BB0_534;
	setp.gt.u32 	%p880, %r834, %r869;
	@%p880 bra 	$L__BB0_531;
	setp.lt.u32 	%p881, %r834, %r869;
	@%p881 bra 	$L__BB0_534;
	setp.gt.u32 	%p882, %r833, %r868;
	@%p882 bra 	$L__BB0_531;
	setp.lt.u32 	%p883, %r833, %r868;
	@%p883 bra 	$L__BB0_534;
	setp.gt.u32 	%p884, %r832, %r867;
	@%p884 bra 	$L__BB0_531;
	setp.lt.u32 	%p885, %r832, %r867;
	@%p885 bra 	$L__BB0_534;
	setp.gt.u32 	%p886, %r831, %r866;
	@%p886 bra 	$L__BB0_531;
	setp.lt.u32 	%p887, %r831, %r866;
	@%p887 bra 	$L__BB0_534;
	setp.gt.u32 	%p888, %r830, %r865;
	@%p888 bra 	$L__BB0_531;
	setp.lt.u32 	%p889, %r830, %r865;
	setp.lt.u32 	%p890, %r4345, %r864;
	or.pred  	%p891, %p889, %p890;
	@%p891 bra 	$L__BB0_534;
$L__BB0_531:
	setp.gt.u32 	%p900, %r864, %r4345;
	selp.u32 	%r2710, 1, 0, %p900;
	cvt.u64.u32 	%rd5453, %r830;
	cvt.u64.u32 	%rd5454, %r865;
	add.s32 	%r2711, %r865, %r2710;
	sub.s32 	%r4744, %r830, %r2711;
	selp.u64 	%rd5455, 1, 0, %p900;
	add.s64 	%rd5456, %rd5454, %rd5455;
	setp.gt.u64 	%p901, %rd5456, %rd5453;
	selp.u32 	%r2712, 1, 0, %p901;
	cvt.u64.u32 	%rd5457, %r831;
	cvt.u64.u32 	%rd5458, %r866;
	add.s32 	%r2713, %r866, %r2712;
	sub.s32 	%r4743, %r831, %r2713;
	selp.u64 	%rd5459, 1, 0, %p901;
	add.s64 	%rd5460, %rd5458, %rd5459;
	setp.gt.u64 	%p902, %rd5460, %rd5457;
	selp.u32 	%r2714, 1, 0, %p902;
	cvt.u64.u32 	%rd5461, %r832;
	cvt.u64.u32 	%rd5462, %r867;
	add.s32 	%r2715, %r867, %r2714;
	sub.s32 	%r4742, %r832, %r2715;
	selp.u64 	%rd5463, 1, 0, %p902;
	add.s64 	%rd5464, %rd5462, %rd5463;
	setp.gt.u64 	%p903, %rd5464, %rd5461;
	selp.u32 	%r2716, 1, 0, %p903;
	cvt.u64.u32 	%rd5465, %r833;
	cvt.u64.u32 	%rd5466, %r868;
	add.s32 	%r2717, %r868, %r2716;
	sub.s32 	%r4741, %r833, %r2717;
	selp.u64 	%rd5467, 1, 0, %p903;
	add.s64 	%rd5468, %rd5466, %rd5467;
	setp.gt.u64 	%p904, %rd5468, %rd5465;
	selp.u32 	%r2718, 1, 0, %p904;
	cvt.u64.u32 	%rd5469, %r834;
	cvt.u64.u32 	%rd5470, %r869;
	add.s32 	%r2719, %r869, %r2718;
	sub.s32 	%r4740, %r834, %r2719;
	selp.u64 	%rd5471, 1, 0, %p904;
	add.s64 	%rd5472, %rd5470, %rd5471;
	setp.gt.u64 	%p905, %rd5472, %rd5469;
	selp.u32 	%r2720, 1, 0, %p905;
	cvt.u64.u32 	%rd5473, %r835;
	cvt.u64.u32 	%rd5474, %r870;
	add.s32 	%r2721, %r870, %r2720;
	sub.s32 	%r4739, %r835, %r2721;
	selp.u64 	%rd5475, 1, 0, %p905;
	add.s64 	%rd5476, %rd5474, %rd5475;
	setp.gt.u64 	%p906, %rd5476, %rd5473;
	selp.u32 	%r2722, 1, 0, %p906;
	add.s32 	%r2723, %r871, %r2722;
	sub.s32 	%r4738, %r836, %r2723;
	bra.uni 	$L__BB0_535;
$L__BB0_532:
	setp.gt.u32 	%p876, %r836, %r871;
	@%p876 bra 	$L__BB0_531;
	setp.ge.u32 	%p877, %r836, %r871;
	@%p877 bra 	$L__BB0_519;
$L__BB0_534:
	add.s32 	%r880, %r4345, %r2075;
	setp.lt.u32 	%p892, %r880, %r4345;
	selp.u64 	%rd5402, 1, 0, %p892;
	cvt.u64.u32 	%rd5403, %r830;
	add.s64 	%rd5404, %rd5402, %rd5403;
	add.s64 	%rd5406, %rd5404, %rd295;
	cvt.u32.u64 	%r2687, %rd5406;
	shr.u64 	%rd5407, %rd5406, 32;
	cvt.u64.u32 	%rd5408, %r831;
	add.s64 	%rd5409, %rd5407, %rd5408;
	add.s64 	%rd5411, %rd5409, %rd296;
	cvt.u32.u64 	%r2688, %rd5411;
	shr.u64 	%rd5412, %rd5411, 32;
	cvt.u64.u32 	%rd5413, %r832;
	add.s64 	%rd5414, %rd5412, %rd5413;
	cvt.u64.u32 	%rd5415, %r2078;
	add.s64 	%rd5416, %rd5414, %rd5415;
	cvt.u32.u64 	%r2689, %rd5416;
	shr.u64 	%rd5417, %rd5416, 32;
	cvt.u64.u32 	%rd5418, %r833;
	add.s64 	%rd5419, %rd5417, %rd5418;
	add.s64 	%rd5420, %rd5419, %rd292;
	cvt.u32.u64 	%r2690, %rd5420;
	shr.u64 	%rd5421, %rd5420, 32;
	cvt.u64.u32 	%rd5422, %r834;
	add.s64 	%rd5423, %rd5421, %rd5422;
	add.s64 	%rd5424, %rd5423, %rd293;
	cvt.u32.u64 	%r2691, %rd5424;
	shr.u64 	%rd5425, %rd5424, 32;
	cvt.u64.u32 	%rd5426, %r835;
	add.s64 	%rd5427, %rd5425, %rd5426;
	add.s64 	%rd5428, %rd5427, %rd294;
	cvt.u32.u64 	%r2692, %rd5428;
	{ .reg .b32 tmp; mov.b64 {tmp, %r2693}, %rd5428; }
	add.s32 	%r2694, %r836, %r2693;
	add.s32 	%r2695, %r2694, %r2082;
	setp.gt.u32 	%p893, %r864, %r880;
	selp.u32 	%r2696, 1, 0, %p893;
	and.b64  	%rd5429, %rd5406, 4294967295;
	cvt.u64.u32 	%rd5430, %r865;
	add.s32 	%r2697, %r865, %r2696;
	sub.s32 	%r4744, %r2687, %r2697;
	selp.u64 	%rd5431, 1, 0, %p893;
	add.s64 	%rd5432, %rd5430, %rd5431;
	setp.gt.u64 	%p894, %rd5432, %rd5429;
	selp.u32 	%r2698, 1, 0, %p894;
	and.b64  	%rd5433, %rd5411, 4294967295;
	cvt.u64.u32 	%rd5434, %r866;
	add.s32 	%r2699, %r866, %r2698;
	sub.s32 	%r4743, %r2688, %r2699;
	selp.u64 	%rd5435, 1, 0, %p894;
	add.s64 	%rd5436, %rd5434, %rd5435;
	setp.gt.u64 	%p895, %rd5436, %rd5433;
	selp.u32 	%r2700, 1, 0, %p895;
	and.b64  	%rd5437, %rd5416, 4294967295;
	cvt.u64.u32 	%rd5438, %r867;
	add.s32 	%r2701, %r867, %r2700;
	sub.s32 	%r4742, %r2689, %r2701;
	selp.u64 	%rd5439, 1, 0, %p895;
	add.s64 	%rd5440, %rd5438, %rd5439;
	setp.gt.u64 	%p896, %rd5440, %rd5437;
	selp.u32 	%r2702, 1, 0, %p896;
	and.b64  	%rd5441, %rd5420, 4294967295;
	cvt.u64.u32 	%rd5442, %r868;
	add.s32 	%r2703, %r868, %r2702;
	sub.s32 	%r4741, %r2690, %r2703;
	selp.u64 	%rd5443, 1, 0, %p896;
	add.s64 	%rd5444, %rd5442, %rd5443;
	setp.gt.u64 	%p897, %rd5444, %rd5441;
	selp.u32 	%r2704, 1, 0, %p897;
	and.b64  	%rd5445, %rd5424, 4294967295;
	cvt.u64.u32 	%rd5446, %r869;
	add.s32 	%r2705, %r869, %r2704;
	sub.s32 	%r4740, %r2691, %r2705;
	selp.u64 	%rd5447, 1, 0, %p897;
	add.s64 	%rd5448, %rd5446, %rd5447;
	setp.gt.u64 	%p898, %rd5448, %rd5445;
	selp.u32 	%r2706, 1, 0, %p898;
	and.b64  	%rd5449, %rd5428, 4294967295;
	cvt.u64.u32 	%rd5450, %r870;
	add.s32 	%r2707, %r870, %r2706;
	sub.s32 	%r4739, %r2692, %r2707;
	selp.u64 	%rd5451, 1, 0, %p898;
	add.s64 	%rd5452, %rd5450, %rd5451;
	setp.gt.u64 	%p899, %rd5452, %rd5449;
	selp.u32 	%r2708, 1, 0, %p899;
	add.s32 	%r2709, %r871, %r2708;
	sub.s32 	%r4738, %r2695, %r2709;
	mov.u32 	%r4345, %r880;
$L__BB0_535:
	cvt.u64.u32 	%rd319, %r2077;
	cvt.u64.u32 	%rd320, %r2078;
	sub.s32 	%r4745, %r4345, %r864;
	setp.gt.u32 	%p907, %r4738, %r2082;
	@%p907 bra 	$L__BB0_549;
	setp.lt.u32 	%p908, %r4738, %r2082;
	@%p908 bra 	$L__BB0_564;
	setp.gt.u32 	%p909, %r4739, %r2081;
	@%p909 bra 	$L__BB0_549;
	setp.lt.u32 	%p910, %r4739, %r2081;
	@%p910 bra 	$L__BB0_564;
	setp.gt.u32 	%p911, %r4740, %r2080;
	@%p911 bra 	$L__BB0_549;
	setp.lt.u32 	%p912, %r4740, %r2080;
	@%p912 bra 	$L__BB0_564;
	setp.gt.u32 	%p913, %r4741, %r2079;
	@%p913 bra 	$L__BB0_549;
	setp.lt.u32 	%p914, %r4741, %r2079;
	@%p914 bra 	$L__BB0_564;
	setp.gt.u32 	%p915, %r4742, %r2078;
	@%p915 bra 	$L__BB0_549;
	setp.lt.u32 	%p916, %r4742, %r2078;
	@%p916 bra 	$L__BB0_564;
	setp.gt.u32 	%p917, %r4743, %r2077;
	@%p917 bra 	$L__BB0_549;
	setp.lt.u32 	%p918, %r4743, %r2077;
	@%p918 bra 	$L__BB0_564;
	setp.gt.u32 	%p919, %r4744, %r2076;
	@%p919 bra 	$L__BB0_549;
	setp.lt.u32 	%p920, %r4744, %r2076;
	setp.lt.u32 	%p921, %r4745, %r2075;
	or.pred  	%p922, %p920, %p921;
	@%p922 bra 	$L__BB0_564;
$L__BB0_549:
	sub.s32 	%r904, %r4745, %r2075;
	setp.lt.u32 	%p923, %r4745, %r2075;
	selp.u32 	%r2724, 1, 0, %p923;
	cvt.u64.u32 	%rd5477, %r4744;
	add.s32 	%r2725, %r2076, %r2724;
	sub.s32 	%r4744, %r4744, %r2725;
	selp.u64 	%rd5478, 1, 0, %p923;
	add.s64 	%rd5479, %rd295, %rd5478;
	setp.gt.u64 	%p924, %rd5479, %rd5477;
	selp.u32 	%r2726, 1, 0, %p924;
	cvt.u64.u32 	%rd5480, %r4743;
	add.s32 	%r2727, %r2077, %r2726;
	sub.s32 	%r4743, %r4743, %r2727;
	selp.u64 	%rd5481, 1, 0, %p924;
	add.s64 	%rd5482, %rd319, %rd5481;
	setp.gt.u64 	%p925, %rd5482, %rd5480;
	selp.u32 	%r2728, 1, 0, %p925;
	cvt.u64.u32 	%rd5483, %r4742;
	add.s32 	%r2729, %r2078, %r2728;
	sub.s32 	%r4742, %r4742, %r2729;
	selp.u64 	%rd5484, 1, 0, %p925;
	add.s64 	%rd5485, %rd320, %rd5484;
	setp.gt.u64 	%p926, %rd5485, %rd5483;
	selp.u32 	%r2730, 1, 0, %p926;
	cvt.u64.u32 	%rd5486, %r4741;
	add.s32 	%r2731, %r2079, %r2730;
	sub.s32 	%r4741, %r4741, %r2731;
	selp.u64 	%rd5487, 1, 0, %p926;
	add.s64 	%rd5488, %rd292, %rd5487;
	setp.gt.u64 	%p927, %rd5488, %rd5486;
	selp.u32 	%r2732, 1, 0, %p927;
	cvt.u64.u32 	%rd5489, %r4740;
	add.s32 	%r2733, %r2080, %r2732;
	sub.s32 	%r4740, %r4740, %r2733;
	selp.u64 	%rd5490, 1, 0, %p927;
	add.s64 	%rd5491, %rd293, %rd5490;
	setp.gt.u64 	%p928, %rd5491, %rd5489;
	selp.u32 	%r2734, 1, 0, %p928;
	cvt.u64.u32 	%rd5492, %r4739;
	add.s32 	%r2735, %r2081, %r2734;
	sub.s32 	%r4739, %r4739, %r2735;
	selp.u64 	%rd5493, 1, 0, %p928;
	add.s64 	%rd5494, %rd294, %rd5493;
	setp.gt.u64 	%p929, %rd5494, %rd5492;
	selp.u32 	%r2736, 1, 0, %p929;
	add.s32 	%r2737, %r2082, %r2736;
	sub.s32 	%r4738, %r4738, %r2737;
	setp.gt.u32 	%p930, %r4738, %r2082;
	@%p930 bra 	$L__BB0_563;
	setp.lt.u32 	%p931, %r4738, %r2082;
	mov.u32 	%r4745, %r904;
	@%p931 bra 	$L__BB0_564;
	setp.gt.u32 	%p932, %r4739, %r2081;
	@%p932 bra 	$L__BB0_563;
	setp.lt.u32 	%p933, %r4739, %r2081;
	mov.u32 	%r4745, %r904;
	@%p933 bra 	$L__BB0_564;
	setp.gt.u32 	%p934, %r4740, %r2080;
	@%p934 bra 	$L__BB0_563;
	setp.lt.u32 	%p935, %r4740, %r2080;
	mov.u32 	%r4745, %r904;
	@%p935 bra 	$L__BB0_564;
	setp.gt.u32 	%p936, %r4741, %r2079;
	@%p936 bra 	$L__BB0_563;
	setp.lt.u32 	%p937, %r4741, %r2079;
	mov.u32 	%r4745, %r904;
	@%p937 bra 	$L__BB0_564;
	setp.gt.u32 	%p938, %r4742, %r2078;
	@%p938 bra 	$L__BB0_563;
	setp.lt.u32 	%p939, %r4742, %r2078;
	mov.u32 	%r4745, %r904;
	@%p939 bra 	$L__BB0_564;
	setp.gt.u32 	%p940, %r4743, %r2077;
	@%p940 bra 	$L__BB0_563;
	setp.lt.u32 	%p941, %r4743, %r2077;
	mov.u32 	%r4745, %r904;
	@%p941 bra 	$L__BB0_564;
	setp.gt.u32 	%p942, %r4744, %r2076;
	@%p942 bra 	$L__BB0_563;
	setp.lt.u32 	%p943, %r4744, %r2076;
	setp.lt.u32 	%p944, %r904, %r2075;
	or.pred  	%p945, %p943, %p944;
	mov.u32 	%r4745, %r904;
	@%p945 bra 	$L__BB0_564;
$L__BB0_563:
	sub.s32 	%r4745, %r904, %r2075;
	setp.lt.u32 	%p946, %r904, %r2075;
	selp.u32 	%r2738, 1, 0, %p946;
	cvt.u64.u32 	%rd5495, %r4744;
	add.s32 	%r2739, %r2076, %r2738;
	sub.s32 	%r4744, %r4744, %r2739;
	selp.u64 	%rd5496, 1, 0, %p946;
	add.s64 	%rd5497, %rd295, %rd5496;
	setp.gt.u64 	%p947, %rd5497, %rd5495;
	selp.u32 	%r2740, 1, 0, %p947;
	cvt.u64.u32 	%rd5498, %r4743;
	add.s32 	%r2741, %r2077, %r2740;
	sub.s32 	%r4743, %r4743, %r2741;
	selp.u64 	%rd5499, 1, 0, %p947;
	add.s64 	%rd5500, %rd319, %rd5499;
	setp.gt.u64 	%p948, %rd5500, %rd5498;
	selp.u32 	%r2742, 1, 0, %p948;
	cvt.u64.u32 	%rd5501, %r4742;
	add.s32 	%r2743, %r2078, %r2742;
	sub.s32 	%r4742, %r4742, %r2743;
	selp.u64 	%rd5502, 1, 0, %p948;
	add.s64 	%rd5503, %rd320, %rd5502;
	setp.gt.u64 	%p949, %rd5503, %rd5501;
	selp.u32 	%r2744, 1, 0, %p949;
	cvt.u64.u32 	%rd5504, %r4741;
	add.s32 	%r2745, %r2079, %r2744;
	sub.s32 	%r4741, %r4741, %r2745;
	selp.u64 	%rd5505, 1, 0, %p949;
	add.s64 	%rd5506, %rd292, %rd5505;
	setp.gt.u64 	%p950, %rd5506, %rd5504;
	selp.u32 	%r2746, 1, 0, %p950;
	cvt.u64.u32 	%rd5507, %r4740;
	add.s32 	%r2747, %r2080, %r2746;
	sub.s32 	%r4740, %r4740, %r2747;
	selp.u64 	%rd5508, 1, 0, %p950;
	add.s64 	%rd5509, %rd293, %rd5508;
	setp.gt.u64 	%p951, %rd5509, %rd5507;
	selp.u32 	%r2748, 1, 0, %p951;
	cvt.u64.u32 	%rd5510, %r4739;
	add.s32 	%r2749, %r2081, %r2748;
	sub.s32 	%r4739, %r4739, %r2749;
	selp.u64 	%rd5511, 1, 0, %p951;
	add.s64 	%rd5512, %rd294, %rd5511;
	setp.gt.u64 	%p952, %rd5512, %rd5510;
	selp.u32 	%r2750, 1, 0, %p952;
	add.s32 	%r2751, %r2082, %r2750;
	sub.s32 	%r4738, %r4738, %r2751;
$L__BB0_564:
	cvt.u64.u32 	%rd321, %r47;
	setp.gt.u32 	%p953, %r43, %r4738;
	@%p953 bra 	$L__BB0_565;
	bra.uni 	$L__BB0_578;
$L__BB0_565:
	setp.gt.u32 	%p977, %r4745, %r4361;
	selp.u32 	%r2775, 1, 0, %p977;
	cvt.u64.u32 	%rd5560, %r4744;
	add.s32 	%r2776, %r4744, %r2775;
	sub.s32 	%r4375, %r49, %r2776;
	selp.u64 	%rd5561, 1, 0, %p977;
	add.s64 	%rd5562, %rd5560, %rd5561;
	cvt.u64.u32 	%rd5563, %r49;
	setp.gt.u64 	%p978, %rd5562, %rd5563;
	selp.u32 	%r2777, 1, 0, %p978;
	cvt.u64.u32 	%rd5564, %r4743;
	add.s32 	%r2778, %r4743, %r2777;
	sub.s32 	%r4374, %r48, %r2778;
	selp.u64 	%rd5565, 1, 0, %p978;
	add.s64 	%rd5566, %rd5564, %rd5565;
	cvt.u64.u32 	%rd5567, %r48;
	setp.gt.u64 	%p979, %rd5566, %rd5567;
	selp.u32 	%r2779, 1, 0, %p979;
	cvt.u64.u32 	%rd5568, %r4742;
	add.s32 	%r2780, %r4742, %r2779;
	sub.s32 	%r4373, %r47, %r2780;
	selp.u64 	%rd5569, 1, 0, %p979;
	add.s64 	%rd5570, %rd5568, %rd5569;
	setp.gt.u64 	%p980, %rd5570, %rd321;
	selp.u32 	%r2781, 1, 0, %p980;
	cvt.u64.u32 	%rd5571, %r4741;
	add.s32 	%r2782, %r4741, %r2781;
	sub.s32 	%r4372, %r46, %r2782;
	selp.u64 	%rd5572, 1, 0, %p980;
	add.s64 	%rd5573, %rd5571, %rd5572;
	cvt.u64.u32 	%rd5574, %r46;
	setp.gt.u64 	%p981, %rd5573, %rd5574;
	selp.u32 	%r2783, 1, 0, %p981;
	cvt.u64.u32 	%rd5575, %r4740;
	add.s32 	%r2784, %r4740, %r2783;
	sub.s32 	%r4371, %r45, %r2784;
	selp.u64 	%rd5576, 1, 0, %p981;
	add.s64 	%rd5577, %rd5575, %rd5576;
	cvt.u64.u32 	%rd5578, %r45;
	setp.gt.u64 	%p982, %rd5577, %rd5578;
	selp.u32 	%r2785, 1, 0, %p982;
	cvt.u64.u32 	%rd5579, %r4739;
	add.s32 	%r2786, %r4739, %r2785;
	sub.s32 	%r4370, %r44, %r2786;
	selp.u64 	%rd5580, 1, 0, %p982;
	add.s64 	%rd5581, %rd5579, %rd5580;
	cvt.u64.u32 	%rd5582, %r44;
	setp.gt.u64 	%p983, %rd5581, %rd5582;
	selp.u32 	%r2787, 1, 0, %p983;
	add.s32 	%r2788, %r4738, %r2787;
	sub.s32 	%r4369, %r43, %r2788;
	bra.uni 	$L__BB0_580;
$L__BB0_566:
	setp.gt.u32 	%p955, %r44, %r4739;
	@%p955 bra 	$L__BB0_565;
	setp.lt.u32 	%p956, %r44, %r4739;
	@%p956 bra 	$L__BB0_579;
	setp.gt.u32 	%p957, %r45, %r4740;
	@%p957 bra 	$L__BB0_565;
	setp.lt.u32 	%p958, %r45, %r4740;
	@%p958 bra 	$L__BB0_579;
	setp.gt.u32 	%p959, %r46, %r4741;
	@%p959 bra 	$L__BB0_565;
	setp.lt.u32 	%p960, %r46, %r4741;
	@%p960 bra 	$L__BB0_579;
	setp.gt.u32 	%p961, %r47, %r4742;
	@%p961 bra 	$L__BB0_565;
	setp.lt.u32 	%p962, %r47, %r4742;
	@%p962 bra 	$L__BB0_579;
	setp.gt.u32 	%p963, %r48, %r4743;
	@%p963 bra 	$L__BB0_565;
	setp.lt.u32 	%p964, %r48, %r4743;
	@%p964 bra 	$L__BB0_579;
	setp.gt.u32 	%p965, %r49, %r4744;
	@%p965 bra 	$L__BB0_565;
	setp.lt.u32 	%p966, %r49, %r4744;
	setp.lt.u32 	%p967, %r4361, %r4745;
	or.pred  	%p968, %p966, %p967;
	@%p968 bra 	$L__BB0_579;
	bra.uni 	$L__BB0_565;
$L__BB0_578:
	setp.ge.u32 	%p954, %r43, %r4738;
	@%p954 bra 	$L__BB0_566;
$L__BB0_579:
	add.s32 	%r928, %r4361, %r2075;
	setp.lt.u32 	%p969, %r928, %r4361;
	selp.u64 	%rd5513, 1, 0, %p969;
	cvt.u64.u32 	%rd5514, %r49;
	add.s64 	%rd5515, %rd5513, %rd5514;
	add.s64 	%rd5516, %rd5515, %rd295;
	cvt.u32.u64 	%r2752, %rd5516;
	shr.u64 	%rd5517, %rd5516, 32;
	cvt.u64.u32 	%rd5518, %r48;
	add.s64 	%rd5519, %rd5517, %rd5518;
	add.s64 	%rd5520, %rd5519, %rd319;
	cvt.u32.u64 	%r2753, %rd5520;
	shr.u64 	%rd5521, %rd5520, 32;
	add.s64 	%rd5522, %rd5521, %rd321;
	add.s64 	%rd5523, %rd5522, %rd320;
	cvt.u32.u64 	%r2754, %rd5523;
	shr.u64 	%rd5524, %rd5523, 32;
	cvt.u64.u32 	%rd5525, %r46;
	add.s64 	%rd5526, %rd5524, %rd5525;
	add.s64 	%rd5527, %rd5526, %rd292;
	cvt.u32.u64 	%r2755, %rd5527;
	shr.u64 	%rd5528, %rd5527, 32;
	cvt.u64.u32 	%rd5529, %r45;
	add.s64 	%rd5530, %rd5528, %rd5529;
	add.s64 	%rd5531, %rd5530, %rd293;
	cvt.u32.u64 	%r2756, %rd5531;
	shr.u64 	%rd5532, %rd5531, 32;
	cvt.u64.u32 	%rd5533, %r44;
	add.s64 	%rd5534, %rd5532, %rd5533;
	add.s64 	%rd5535, %rd5534, %rd294;
	cvt.u32.u64 	%r2757, %rd5535;
	{ .reg .b32 tmp; mov.b64 {tmp, %r2758}, %rd5535; }
	add.s32 	%r2759, %r43, %r2758;
	add.s32 	%r2760, %r2759, %r2082;
	setp.gt.u32 	%p970, %r4745, %r928;
	selp.u32 	%r2761, 1, 0, %p970;
	and.b64  	%rd5536, %rd5516, 4294967295;
	cvt.u64.u32 	%rd5537, %r4744;
	add.s32 	%r2762, %r4744, %r2761;
	sub.s32 	%r4375, %r2752, %r2762;
	selp.u64 	%rd5538, 1, 0, %p970;
	add.s64 	%rd5539, %rd5537, %rd5538;
	setp.gt.u64 	%p971, %rd5539, %rd5536;
	selp.u32 	%r2763, 1, 0, %p971;
	and.b64  	%rd5540, %rd5520, 4294967295;
	cvt.u64.u32 	%rd5541, %r4743;
	add.s32 	%r2764, %r4743, %r2763;
	sub.s32 	%r4374, %r2753, %r2764;
	selp.u64 	%rd5542, 1, 0, %p971;
	add.s64 	%rd5543, %rd5541, %rd5542;
	setp.gt.u64 	%p972, %rd5543, %rd5540;
	selp.u32 	%r2765, 1, 0, %p972;
	and.b64  	%rd5544, %rd5523, 4294967295;
	cvt.u64.u32 	%rd5545, %r4742;
	add.s32 	%r2766, %r4742, %r2765;
	sub.s32 	%r4373, %r2754, %r2766;
	selp.u64 	%rd5546, 1, 0, %p972;
	add.s64 	%rd5547, %rd5545, %rd5546;
	setp.gt.u64 	%p973, %rd5547, %rd5544;
	selp.u32 	%r2767, 1, 0, %p973;
	and.b64  	%rd5548, %rd5527, 4294967295;
	cvt.u64.u32 	%rd5549, %r4741;
	add.s32 	%r2768, %r4741, %r2767;
	sub.s32 	%r4372, %r2755, %r2768;
	selp.u64 	%rd5550, 1, 0, %p973;
	add.s64 	%rd5551, %rd5549, %rd5550;
	setp.gt.u64 	%p974, %rd5551, %rd5548;
	selp.u32 	%r2769, 1, 0, %p974;
	and.b64  	%rd5552, %rd5531, 4294967295;
	cvt.u64.u32 	%rd5553, %r4740;
	add.s32 	%r2770, %r4740, %r2769;
	sub.s32 	%r4371, %r2756, %r2770;
	selp.u64 	%rd5554, 1, 0, %p974;
	add.s64 	%rd5555, %rd5553, %rd5554;
	setp.gt.u64 	%p975, %rd5555, %rd5552;
	selp.u32 	%r2771, 1, 0, %p975;
	and.b64  	%rd5556, %rd5535, 4294967295;
	cvt.u64.u32 	%rd5557, %r4739;
	add.s32 	%r2772, %r4739, %r2771;
	sub.s32 	%r4370, %r2757, %r2772;
	selp.u64 	%rd5558, 1, 0, %p975;
	add.s64 	%rd5559, %rd5557, %rd5558;
	setp.gt.u64 	%p976, %rd5559, %rd5556;
	selp.u32 	%r2773, 1, 0, %p976;
	add.s32 	%r2774, %r4738, %r2773;
	sub.s32 	%r4369, %r2760, %r2774;
	mov.u32 	%r4361, %r928;
$L__BB0_580:
	sub.s32 	%r4376, %r4361, %r4745;
	setp.gt.u32 	%p984, %r4369, %r2082;
	@%p984 bra 	$L__BB0_594;
	setp.lt.u32 	%p985, %r4369, %r2082;
	@%p985 bra 	$L__BB0_609;
	setp.gt.u32 	%p986, %r4370, %r2081;
	@%p986 bra 	$L__BB0_594;
	setp.lt.u32 	%p987, %r4370, %r2081;
	@%p987 bra 	$L__BB0_609;
	setp.gt.u32 	%p988, %r4371, %r2080;
	@%p988 bra 	$L__BB0_594;
	setp.lt.u32 	%p989, %r4371, %r2080;
	@%p989 bra 	$L__BB0_609;
	setp.gt.u32 	%p990, %r4372, %r2079;
	@%p990 bra 	$L__BB0_594;
	setp.lt.u32 	%p991, %r4372, %r2079;
	@%p991 bra 	$L__BB0_609;
	setp.gt.u32 	%p992, %r4373, %r2078;
	@%p992 bra 	$L__BB0_594;
	setp.lt.u32 	%p993, %r4373, %r2078;
	@%p993 bra 	$L__BB0_609;
	setp.gt.u32 	%p994, %r4374, %r2077;
	@%p994 bra 	$L__BB0_594;
	setp.lt.u32 	%p995, %r4374, %r2077;
	@%p995 bra 	$L__BB0_609;
	setp.gt.u32 	%p996, %r4375, %r2076;
	@%p996 bra 	$L__BB0_594;
	setp.lt.u32 	%p997, %r4375, %r2076;
	setp.lt.u32 	%p998, %r4376, %r2075;
	or.pred  	%p999, %p997, %p998;
	@%p999 bra 	$L__BB0_609;
$L__BB0_594:
	sub.s32 	%r952, %r4376, %r2075;
	setp.lt.u32 	%p1000, %r4376, %r2075;
	selp.u32 	%r2789, 1, 0, %p1000;
	cvt.u64.u32 	%rd5583, %r4375;
	add.s32 	%r2790, %r2076, %r2789;
	sub.s32 	%r4375, %r4375, %r2790;
	selp.u64 	%rd5584, 1, 0, %p1000;
	add.s64 	%rd5585, %rd295, %rd5584;
	setp.gt.u64 	%p1001, %rd5585, %rd5583;
	selp.u32 	%r2791, 1, 0, %p1001;
	cvt.u64.u32 	%rd5586, %r4374;
	add.s32 	%r2792, %r2077, %r2791;
	sub.s32 	%r4374, %r4374, %r2792;
	selp.u64 	%rd5587, 1, 0, %p1001;
	add.s64 	%rd5588, %rd319, %rd5587;
	setp.gt.u64 	%p1002, %rd5588, %rd5586;
	selp.u32 	%r2793, 1, 0, %p1002;
	cvt.u64.u32 	%rd5589, %r4373;
	add.s32 	%r2794, %r2078, %r2793;
	sub.s32 	%r4373, %r4373, %r2794;
	selp.u64 	%rd5590, 1, 0, %p1002;
	add.s64 	%rd5591, %rd320, %rd5590;
	setp.gt.u64 	%p1003, %rd5591, %rd5589;
	selp.u32 	%r2795, 1, 0, %p1003;
	cvt.u64.u32 	%rd5592, %r4372;
	add.s32 	%r2796, %r2079, %r2795;
	sub.s32 	%r4372, %r4372, %r2796;
	selp.u64 	%rd5593, 1, 0, %p1003;
	add.s64 	%rd5594, %rd292, %rd5593;
	setp.gt.u64 	%p1004, %rd5594, %rd5592;
	selp.u32 	%r2797, 1, 0, %p1004;
	cvt.u64.u32 	%rd5595, %r4371;
	add.s32 	%r2798, %r2080, %r2797;
	sub.s32 	%r4371, %r4371, %r2798;
	selp.u64 	%rd5596, 1, 0, %p1004;
	add.s64 	%rd5597, %rd293, %rd5596;
	setp.gt.u64 	%p1005, %rd5597, %rd5595;
	selp.u32 	%r2799, 1, 0, %p1005;
	cvt.u64.u32 	%rd5598, %r4370;
	add.s32 	%r2800, %r2081, %r2799;
	sub.s32 	%r4370, %r4370, %r2800;
	selp.u64 	%rd5599, 1, 0, %p1005;
	add.s64 	%rd5600, %rd294, %rd5599;
	setp.gt.u64 	%p1006, %rd5600, %rd5598;
	selp.u32 	%r2801, 1, 0, %p1006;
	add.s32 	%r2802, %r2082, %r2801;
	sub.s32 	%r4369, %r4369, %r2802;
	setp.gt.u32 	%p1007, %r4369, %r2082;
	@%p1007 bra 	$L__BB0_608;
	setp.lt.u32 	%p1008, %r4369, %r2082;
	mov.u32 	%r4376, %r952;
	@%p1008 bra 	$L__BB0_609;
	setp.gt.u32 	%p1009, %r4370, %r2081;
	@%p1009 bra 	$L__BB0_608;
	setp.lt.u32 	%p1010, %r4370, %r2081;
	mov.u32 	%r4376, %r952;
	@%p1010 bra 	$L__BB0_609;
	setp.gt.u32 	%p1011, %r4371, %r2080;
	@%p1011 bra 	$L__BB0_608;
	setp.lt.u32 	%p1012, %r4371, %r2080;
	mov.u32 	%r4376, %r952;
	@%p1012 bra 	$L__BB0_609;
	setp.gt.u32 	%p1013, %r4372, %r2079;
	@%p1013 bra 	$L__BB0_608;
	setp.lt.u32 	%p1014, %r4372, %r2079;
	mov.u32 	%r4376, %r952;
	@%p1014 bra 	$L__BB0_609;
	setp.gt.u32 	%p1015, %r4373, %r2078;
	@%p1015 bra 	$L__BB0_608;
	setp.lt.u32 	%p1016, %r4373, %r2078;
	mov.u32 	%r4376, %r952;
	@%p1016 bra 	$L__BB0_609;
	setp.gt.u32 	%p1017, %r4374, %r2077;
	@%p1017 bra 	$L__BB0_608;
	setp.lt.u32 	%p1018, %r4374, %r2077;
	mov.u32 	%r4376, %r952;
	@%p1018 bra 	$L__BB0_609;
	setp.gt.u32 	%p1019, %r4375, %r2076;
	@%p1019 bra 	$L__BB0_608;
	setp.lt.u32 	%p1020, %r4375, %r2076;
	setp.lt.u32 	%p1021, %r952, %r2075;
	or.pred  	%p1022, %p1020, %p1021;
	mov.u32 	%r4376, %r952;
	@%p1022 bra 	$L__BB0_609;
$L__BB0_608:
	sub.s32 	%r4376, %r952, %r2075;
	setp.lt.u32 	%p1023, %r952, %r2075;
	selp.u32 	%r2803, 1, 0, %p1023;
	cvt.u64.u32 	%rd5601, %r4375;
	add.s32 	%r2804, %r2076, %r2803;
	sub.s32 	%r4375, %r4375, %r2804;
	selp.u64 	%rd5602, 1, 0, %p1023;
	add.s64 	%rd5603, %rd295, %rd5602;
	setp.gt.u64 	%p1024, %rd5603, %rd5601;
	selp.u32 	%r2805, 1, 0, %p1024;
	cvt.u64.u32 	%rd5604, %r4374;
	add.s32 	%r2806, %r2077, %r2805;
	sub.s32 	%r4374, %r4374, %r2806;
	selp.u64 	%rd5605, 1, 0, %p1024;
	add.s64 	%rd5606, %rd319, %rd5605;
	setp.gt.u64 	%p1025, %rd5606, %rd5604;
	selp.u32 	%r2807, 1, 0, %p1025;
	cvt.u64.u32 	%rd5607, %r4373;
	add.s32 	%r2808, %r2078, %r2807;
	sub.s32 	%r4373, %r4373, %r2808;
	selp.u64 	%rd5608, 1, 0, %p1025;
	add.s64 	%rd5609, %rd320, %rd5608;
	setp.gt.u64 	%p1026, %rd5609, %rd5607;
	selp.u32 	%r2809, 1, 0, %p1026;
	cvt.u64.u32 	%rd5610, %r4372;
	add.s32 	%r2810, %r2079, %r2809;
	sub.s32 	%r4372, %r4372, %r2810;
	selp.u64 	%rd5611, 1, 0, %p1026;
	add.s64 	%rd5612, %rd292, %rd5611;
	setp.gt.u64 	%p1027, %rd5612, %rd5610;
	selp.u32 	%r2811, 1, 0, %p1027;
	cvt.u64.u32 	%rd5613, %r4371;
	add.s32 	%r2812, %r2080, %r2811;
	sub.s32 	%r4371, %r4371, %r2812;
	selp.u64 	%rd5614, 1, 0, %p1027;
	add.s64 	%rd5615, %rd293, %rd5614;
	setp.gt.u64 	%p1028, %rd5615, %rd5613;
	selp.u32 	%r2813, 1, 0, %p1028;
	cvt.u64.u32 	%rd5616, %r4370;
	add.s32 	%r2814, %r2081, %r2813;
	sub.s32 	%r4370, %r4370, %r2814;
	selp.u64 	%rd5617, 1, 0, %p1028;
	add.s64 	%rd5618, %rd294, %rd5617;
	setp.gt.u64 	%p1029, %rd5618, %rd5616;
	selp.u32 	%r2815, 1, 0, %p1029;
	add.s32 	%r2816, %r2082, %r2815;
	sub.s32 	%r4369, %r4369, %r2816;
$L__BB0_609:
	mul.wide.u32 	%rd5619, %r4376, %r797;
	cvt.u32.u64 	%r2817, %rd5619;
	shr.u64 	%rd5620, %rd5619, 32;
	mul.wide.u32 	%rd5621, %r4375, %r797;
	add.s64 	%rd5622, %rd5620, %rd5621;
	shr.u64 	%rd5623, %rd5622, 32;
	mul.wide.u32 	%rd5624, %r4374, %r797;
	add.s64 	%rd5625, %rd5623, %rd5624;
	shr.u64 	%rd5626, %rd5625, 32;
	mul.wide.u32 	%rd5627, %r4373, %r797;
	add.s64 	%rd5628, %rd5626, %rd5627;
	shr.u64 	%rd5629, %rd5628, 32;
	mul.wide.u32 	%rd5630, %r4372, %r797;
	add.s64 	%rd5631, %rd5629, %rd5630;
	shr.u64 	%rd5632, %rd5631, 32;
	mul.wide.u32 	%rd5633, %r4371, %r797;
	add.s64 	%rd5634, %rd5632, %rd5633;
	shr.u64 	%rd5635, %rd5634, 32;
	mul.wide.u32 	%rd5636, %r4370, %r797;
	add.s64 	%rd5637, %rd5635, %rd5636;
	shr.u64 	%rd5638, %rd5637, 32;
	mul.wide.u32 	%rd5639, %r4369, %r797;
	add.s64 	%rd5640, %rd5638, %rd5639;
	shr.u64 	%rd5641, %rd5640, 32;
	and.b64  	%rd5642, %rd5622, 4294967295;
	mul.wide.u32 	%rd5643, %r4376, %r4320;
	add.s64 	%rd5644, %rd5643, %rd5642;
	shr.u64 	%rd5645, %rd5644, 32;
	and.b64  	%rd5646, %rd5625, 4294967295;
	mul.wide.u32 	%rd5647, %r4375, %r4320;
	add.s64 	%rd5648, %rd5645, %rd5646;
	add.s64 	%rd5649, %rd5648, %rd5647;
	shr.u64 	%rd5650, %rd5649, 32;
	and.b64  	%rd5651, %rd5628, 4294967295;
	mul.wide.u32 	%rd5652, %r4374, %r4320;
	add.s64 	%rd5653, %rd5650, %rd5651;
	add.s64 	%rd5654, %rd5653, %rd5652;
	shr.u64 	%rd5655, %rd5654, 32;
	and.b64  	%rd5656, %rd5631, 4294967295;
	mul.wide.u32 	%rd5657, %r4373, %r4320;
	add.s64 	%rd5658, %rd5655, %rd5656;
	add.s64 	%rd5659, %rd5658, %rd5657;
	shr.u64 	%rd5660, %rd5659, 32;
	and.b64  	%rd5661, %rd5634, 4294967295;
	mul.wide.u32 	%rd5662, %r4372, %r4320;
	add.s64 	%rd5663, %rd5660, %rd5661;
	add.s64 	%rd5664, %rd5663, %rd5662;
	shr.u64 	%rd5665, %rd5664, 32;
	and.b64  	%rd5666, %rd5637, 4294967295;
	mul.wide.u32 	%rd5667, %r4371, %r4320;
	add.s64 	%rd5668, %rd5665, %rd5666;
	add.s64 	%rd5669, %rd5668, %rd5667;
	shr.u64 	%rd5670, %rd5669, 32;
	and.b64  	%rd5671, %rd5640, 4294967295;
	mul.wide.u32 	%rd5672, %r4370, %r4320;
	add.s64 	%rd5673, %rd5670, %rd5671;
	add.s64 	%rd5674, %rd5673, %rd5672;
	shr.u64 	%rd5675, %rd5674, 32;
	mul.wide.u32 	%rd5676, %r4369, %r4320;
	add.s64 	%rd5677, %rd5675, %rd5641;
	add.s64 	%rd5678, %rd5677, %rd5676;
	shr.u64 	%rd5679, %rd5678, 32;
	and.b64  	%rd5680, %rd5649, 4294967295;
	mul.wide.u32 	%rd5681, %r4376, %r4321;
	add.s64 	%rd5682, %rd5681, %rd5680;
	shr.u64 	%rd5683, %rd5682, 32;
	and.b64  	%rd5684, %rd5654, 4294967295;
	mul.wide.u32 	%rd5685, %r4375, %r4321;
	add.s64 	%rd5686, %rd5683, %rd5684;
	add.s64 	%rd5687, %rd5686, %rd5685;
	shr.u64 	%rd5688, %rd5687, 32;
	and.b64  	%rd5689, %rd5659, 4294967295;
	mul.wide.u32 	%rd5690, %r4374, %r4321;
	add.s64 	%rd5691, %rd5688, %rd5689;
	add.s64 	%rd5692, %rd5691, %rd5690;
	shr.u64 	%rd5693, %rd5692, 32;
	and.b64  	%rd5694, %rd5664, 4294967295;
	mul.wide.u32 	%rd5695, %r4373, %r4321;
	add.s64 	%rd5696, %rd5693, %rd5694;
	add.s64 	%rd5697, %rd5696, %rd5695;
	shr.u64 	%rd5698, %rd5697, 32;
	and.b64  	%rd5699, %rd5669, 4294967295;
	mul.wide.u32 	%rd5700, %r4372, %r4321;
	add.s64 	%rd5701, %rd5698, %rd5699;
	add.s64 	%rd5702, %rd5701, %rd5700;
	shr.u64 	%rd5703, %rd5702, 32;
	and.b64  	%rd5704, %rd5674, 4294967295;
	mul.wide.u32 	%rd5705, %r4371, %r4321;
	add.s64 	%rd5706, %rd5703, %rd5704;
	add.s64 	%rd5707, %rd5706, %rd5705;
	shr.u64 	%rd5708, %rd5707, 32;
	and.b64  	%rd5709, %rd5678, 4294967295;
	mul.wide.u32 	%rd5710, %r4370, %r4321;
	add.s64 	%rd5711, %rd5708, %rd5709;
	add.s64 	%rd5712, %rd5711, %rd5710;
	shr.u64 	%rd5713, %rd5712, 32;
	mul.wide.u32 	%rd5714, %r4369, %r4321;
	add.s64 	%rd5715, %rd5713, %rd5679;
	add.s64 	%rd5716, %rd5715, %rd5714;
	shr.u64 	%rd5717, %rd5716, 32;
	and.b64  	%rd5718, %rd5687, 4294967295;
	mul.wide.u32 	%rd5719, %r4376, %r4322;
	add.s64 	%rd5720, %rd5719, %rd5718;
	shr.u64 	%rd5721, %rd5720, 32;
	and.b64  	%rd5722, %rd5692, 4294967295;
	mul.wide.u32 	%rd5723, %r4375, %r4322;
	add.s64 	%rd5724, %rd5721, %rd5722;
	add.s64 	%rd5725, %rd5724, %rd5723;
	shr.u64 	%rd5726, %rd5725, 32;
	and.b64  	%rd5727, %rd5697, 4294967295;
	mul.wide.u32 	%rd5728, %r4374, %r4322;
	add.s64 	%rd5729, %rd5726, %rd5727;
	add.s64 	%rd5730, %rd5729, %rd5728;
	shr.u64 	%rd5731, %rd5730, 32;
	and.b64  	%rd5732, %rd5702, 4294967295;
	mul.wide.u32 	%rd5733, %r4373, %r4322;
	add.s64 	%rd5734, %rd5731, %rd5732;
	add.s64 	%rd5735, %rd5734, %rd5733;
	shr.u64 	%rd5736, %rd5735, 32;
	and.b64  	%rd5737, %rd5707, 4294967295;
	mul.wide.u32 	%rd5738, %r4372, %r4322;
	add.s64 	%rd5739, %rd5736, %rd5737;
	add.s64 	%rd5740, %rd5739, %rd5738;
	shr.u64 	%rd5741, %rd5740, 32;
	and.b64  	%rd5742, %rd5712, 4294967295;
	mul.wide.u32 	%rd5743, %r4371, %r4322;
	add.s64 	%rd5744, %rd5741, %rd5742;
	add.s64 	%rd5745, %rd5744, %rd5743;
	shr.u64 	%rd5746, %rd5745, 32;
	and.b64  	%rd5747, %rd5716, 4294967295;
	mul.wide.u32 	%rd5748, %r4370, %r4322;
	add.s64 	%rd5749, %rd5746, %rd5747;
	add.s64 	%rd5750, %rd5749, %rd5748;
	shr.u64 	%rd5751, %rd5750, 32;
	mul.wide.u32 	%rd5752, %r4369, %r4322;
	add.s64 	%rd5753, %rd5751, %rd5717;
	add.s64 	%rd5754, %rd5753, %rd5752;
	shr.u64 	%rd5755, %rd5754, 32;
	and.b64  	%rd5756, %rd5725, 4294967295;
	mul.wide.u32 	%rd5757, %r4376, %r4323;
	add.s64 	%rd5758, %rd5757, %rd5756;
	shr.u64 	%rd5759, %rd5758, 32;
	and.b64  	%rd5760, %rd5730, 4294967295;
	mul.wide.u32 	%rd5761, %r4375, %r4323;
	add.s64 	%rd5762, %rd5759, %rd5760;
	add.s64 	%rd5763, %rd5762, %rd5761;
	shr.u64 	%rd5764, %rd5763, 32;
	and.b64  	%rd5765, %rd5735, 4294967295;
	mul.wide.u32 	%rd5766, %r4374, %r4323;
	add.s64 	%rd5767, %rd5764, %rd5765;
	add.s64 	%rd5768, %rd5767, %rd5766;
	shr.u64 	%rd5769, %rd5768, 32;
	and.b64  	%rd5770, %rd5740, 4294967295;
	mul.wide.u32 	%rd5771, %r4373, %r4323;
	add.s64 	%rd5772, %rd5769, %rd5770;
	add.s64 	%rd5773, %rd5772, %rd5771;
	shr.u64 	%rd5774, %rd5773, 32;
	and.b64  	%rd5775, %rd5745, 4294967295;
	mul.wide.u32 	%rd5776, %r4372, %r4323;
	add.s64 	%rd5777, %rd5774, %rd5775;
	add.s64 	%rd5778, %rd5777, %rd5776;
	shr.u64 	%rd5779, %rd5778, 32;
	and.b64  	%rd5780, %rd5750, 4294967295;
	mul.wide.u32 	%rd5781, %r4371, %r4323;
	add.s64 	%rd5782, %rd5779, %rd5780;
	add.s64 	%rd5783, %rd5782, %rd5781;
	shr.u64 	%rd5784, %rd5783, 32;
	and.b64  	%rd5785, %rd5754, 4294967295;
	mul.wide.u32 	%rd5786, %r4370, %r4323;
	add.s64 	%rd5787, %rd5784, %rd5785;
	add.s64 	%rd5788, %rd5787, %rd5786;
	shr.u64 	%rd5789, %rd5788, 32;
	mul.wide.u32 	%rd5790, %r4369, %r4323;
	add.s64 	%rd5791, %rd5789, %rd5755;
	add.s64 	%rd5792, %rd5791, %rd5790;
	shr.u64 	%rd5793, %rd5792, 32;
	and.b64  	%rd5794, %rd5763, 4294967295;
	mul.wide.u32 	%rd5795, %r4376, %r4324;
	add.s64 	%rd5796, %rd5795, %rd5794;
	shr.u64 	%rd5797, %rd5796, 32;
	and.b64  	%rd5798, %rd5768, 4294967295;
	mul.wide.u32 	%rd5799, %r4375, %r4324;
	add.s64 	%rd5800, %rd5797, %rd5798;
	add.s64 	%rd5801, %rd5800, %rd5799;
	shr.u64 	%rd5802, %rd5801, 32;
	and.b64  	%rd5803, %rd5773, 4294967295;
	mul.wide.u32 	%rd5804, %r4374, %r4324;
	add.s64 	%rd5805, %rd5802, %rd5803;
	add.s64 	%rd5806, %rd5805, %rd5804;
	shr.u64 	%rd5807, %rd5806, 32;
	and.b64  	%rd5808, %rd5778, 4294967295;
	mul.wide.u32 	%rd5809, %r4373, %r4324;
	add.s64 	%rd5810, %rd5807, %rd5808;
	add.s64 	%rd5811, %rd5810, %rd5809;
	shr.u64 	%rd5812, %rd5811, 32;
	and.b64  	%rd5813, %rd5783, 4294967295;
	mul.wide.u32 	%rd5814, %r4372, %r4324;
	add.s64 	%rd5815, %rd5812, %rd5813;
	add.s64 	%rd5816, %rd5815, %rd5814;
	shr.u64 	%rd5817, %rd5816, 32;
	and.b64  	%rd5818, %rd5788, 4294967295;
	mul.wide.u32 	%rd5819, %r4371, %r4324;
	add.s64 	%rd5820, %rd5817, %rd5818;
	add.s64 	%rd5821, %rd5820, %rd5819;
	shr.u64 	%rd5822, %rd5821, 32;
	and.b64  	%rd5823, %rd5792, 4294967295;
	mul.wide.u32 	%rd5824, %r4370, %r4324;
	add.s64 	%rd5825, %rd5822, %rd5823;
	add.s64 	%rd5826, %rd5825, %rd5824;
	shr.u64 	%rd5827, %rd5826, 32;
	mul.wide.u32 	%rd5828, %r4369, %r4324;
	add.s64 	%rd5829, %rd5827, %rd5793;
	add.s64 	%rd5830, %rd5829, %rd5828;
	shr.u64 	%rd5831, %rd5830, 32;
	and.b64  	%rd5832, %rd5801, 4294967295;
	mul.wide.u32 	%rd5833, %r4376, %r4325;
	add.s64 	%rd5834, %rd5833, %rd5832;
	shr.u64 	%rd5835, %rd5834, 32;
	and.b64  	%rd5836, %rd5806, 4294967295;
	mul.wide.u32 	%rd5837, %r4375, %r4325;
	add.s64 	%rd5838, %rd5835, %rd5836;
	add.s64 	%rd5839, %rd5838, %rd5837;
	shr.u64 	%rd5840, %rd5839, 32;
	and.b64  	%rd5841, %rd5811, 4294967295;
	mul.wide.u32 	%rd5842, %r4374, %r4325;
	add.s64 	%rd5843, %rd5840, %rd5841;
	add.s64 	%rd5844, %rd5843, %rd5842;
	shr.u64 	%rd5845, %rd5844, 32;
	and.b64  	%rd5846, %rd5816, 4294967295;
	mul.wide.u32 	%rd5847, %r4373, %r4325;
	add.s64 	%rd5848, %rd5845, %rd5846;
	add.s64 	%rd5849, %rd5848, %rd5847;
	shr.u64 	%rd5850, %rd5849, 32;
	and.b64  	%rd5851, %rd5821, 4294967295;
	mul.wide.u32 	%rd5852, %r4372, %r4325;
	add.s64 	%rd5853, %rd5850, %rd5851;
	add.s64 	%rd5854, %rd5853, %rd5852;
	shr.u64 	%rd5855, %rd5854, 32;
	and.b64  	%rd5856, %rd5826, 4294967295;
	mul.wide.u32 	%rd5857, %r4371, %r4325;
	add.s64 	%rd5858, %rd5855, %rd5856;
	add.s64 	%rd5859, %rd5858, %rd5857;
	shr.u64 	%rd5860, %rd5859, 32;
	and.b64  	%rd5861, %rd5830, 4294967295;
	mul.wide.u32 	%rd5862, %r4370, %r4325;
	add.s64 	%rd5863, %rd5860, %rd5861;
	add.s64 	%rd5864, %rd5863, %rd5862;
	shr.u64 	%rd5865, %rd5864, 32;
	mul.wide.u32 	%rd5866, %r4369, %r4325;
	add.s64 	%rd5867, %rd5865, %rd5831;
	add.s64 	%rd5868, %rd5867, %rd5866;
	shr.u64 	%rd5869, %rd5868, 32;
	and.b64  	%rd5870, %rd5839, 4294967295;
	mul.wide.u32 	%rd5871, %r4376, %r4326;
	add.s64 	%rd5872, %rd5871, %rd5870;
	shr.u64 	%rd5873, %rd5872, 32;
	and.b64  	%rd5874, %rd5844, 4294967295;
	mul.wide.u32 	%rd5875, %r4375, %r4326;
	add.s64 	%rd5876, %rd5873, %rd5874;
	add.s64 	%rd5877, %rd5876, %rd5875;
	shr.u64 	%rd5878, %rd5877, 32;
	and.b64  	%rd5879, %rd5849, 4294967295;
	mul.wide.u32 	%rd5880, %r4374, %r4326;
	add.s64 	%rd5881, %rd5878, %rd5879;
	add.s64 	%rd5882, %rd5881, %rd5880;
	shr.u64 	%rd5883, %rd5882, 32;
	and.b64  	%rd5884, %rd5854, 4294967295;
	mul.wide.u32 	%rd5885, %r4373, %r4326;
	add.s64 	%rd5886, %rd5883, %rd5884;
	add.s64 	%rd5887, %rd5886, %rd5885;
	shr.u64 	%rd5888, %rd5887, 32;
	and.b64  	%rd5889, %rd5859, 4294967295;
	mul.wide.u32 	%rd5890, %r4372, %r4326;
	add.s64 	%rd5891, %rd5888, %rd5889;
	add.s64 	%rd5892, %rd5891, %rd5890;
	shr.u64 	%rd5893, %rd5892, 32;
	and.b64  	%rd5894, %rd5864, 4294967295;
	mul.wide.u32 	%rd5895, %r4371, %r4326;
	add.s64 	%rd5896, %rd5893, %rd5894;
	add.s64 	%rd5897, %rd5896, %rd5895;
	shr.u64 	%rd5898, %rd5897, 32;
	and.b64  	%rd5899, %rd5868, 4294967295;
	mul.wide.u32 	%rd5900, %r4370, %r4326;
	add.s64 	%rd5901, %rd5898, %rd5899;
	add.s64 	%rd5902, %rd5901, %rd5900;
	shr.u64 	%rd5903, %rd5902, 32;
	mul.wide.u32 	%rd5904, %r4369, %r4326;
	add.s64 	%rd5905, %rd5903, %rd5869;
	add.s64 	%rd5906, %rd5905, %rd5904;
	shr.u64 	%rd5907, %rd5906, 32;
	{ .reg .b32 tmp; mov.b64 {tmp, %r2818}, %rd5906; }
	and.b64  	%rd5908, %rd5877, 4294967295;
	mul.lo.s64 	%rd5909, %rd5908, 977;
	cvt.u32.u64 	%r2819, %rd5909;
	shr.u64 	%rd5910, %rd5909, 32;
	and.b64  	%rd5911, %rd5882, 4294967295;
	mad.lo.s64 	%rd5912, %rd5911, 977, %rd5910;
	shr.u64 	%rd5913, %rd5912, 32;
	and.b64  	%rd5914, %rd5887, 4294967295;
	mad.lo.s64 	%rd5915, %rd5914, 977, %rd5913;
	shr.u64 	%rd5916, %rd5915, 32;
	and.b64  	%rd5917, %rd5892, 4294967295;
	mad.lo.s64 	%rd5918, %rd5917, 977, %rd5916;
	shr.u64 	%rd5919, %rd5918, 32;
	and.b64  	%rd5920, %rd5897, 4294967295;
	mad.lo.s64 	%rd5921, %rd5920, 977, %rd5919;
	shr.u64 	%rd5922, %rd5921, 32;
	and.b64  	%rd5923, %rd5902, 4294967295;
	mad.lo.s64 	%rd5924, %rd5923, 977, %rd5922;
	shr.u64 	%rd5925, %rd5924, 32;
	and.b64  	%rd5926, %rd5906, 4294967295;
	mad.lo.s64 	%rd5927, %rd5926, 977, %rd5925;
	shr.u64 	%rd5928, %rd5927, 32;
	mad.lo.s64 	%rd5929, %rd5907, 977, %rd5928;
	{ .reg .b32 tmp; mov.b64 {tmp, %r2820}, %rd5929; }
	add.s32 	%r4378, %r2817, %r2819;
	setp.lt.u32 	%p1031, %r4378, %r2817;
	selp.u64 	%rd5930, 1, 0, %p1031;
	and.b64  	%rd5931, %rd5644, 4294967295;
	and.b64  	%rd5932, %rd5912, 4294967295;
	add.s64 	%rd5933, %rd5931, %rd5930;
	add.s64 	%rd5934, %rd5933, %rd5932;
	shr.u64 	%rd5935, %rd5934, 32;
	and.b64  	%rd5936, %rd5682, 4294967295;
	and.b64  	%rd5937, %rd5915, 4294967295;
	add.s64 	%rd5938, %rd5935, %rd5936;
	add.s64 	%rd5939, %rd5938, %rd5937;
	shr.u64 	%rd5940, %rd5939, 32;
	and.b64  	%rd5941, %rd5720, 4294967295;
	and.b64  	%rd5942, %rd5918, 4294967295;
	add.s64 	%rd5943, %rd5940, %rd5941;
	add.s64 	%rd5944, %rd5943, %rd5942;
	shr.u64 	%rd5945, %rd5944, 32;
	and.b64  	%rd5946, %rd5758, 4294967295;
	and.b64  	%rd5947, %rd5921, 4294967295;
	add.s64 	%rd5948, %rd5945, %rd5946;
	add.s64 	%rd5949, %rd5948, %rd5947;
	shr.u64 	%rd5950, %rd5949, 32;
	and.b64  	%rd5951, %rd5796, 4294967295;
	and.b64  	%rd5952, %rd5924, 4294967295;
	add.s64 	%rd5953, %rd5950, %rd5951;
	add.s64 	%rd5954, %rd5953, %rd5952;
	shr.u64 	%rd5955, %rd5954, 32;
	and.b64  	%rd5956, %rd5834, 4294967295;
	and.b64  	%rd5957, %rd5927, 4294967295;
	add.s64 	%rd5958, %rd5955, %rd5956;
	add.s64 	%rd5959, %rd5958, %rd5957;
	shr.u64 	%rd5960, %rd5959, 32;
	and.b64  	%rd5961, %rd5872, 4294967295;
	and.b64  	%rd5962, %rd5929, 4294967295;
	add.s64 	%rd5963, %rd5960, %rd5961;
	add.s64 	%rd5964, %rd5963, %rd5962;
	{ .reg .b32 tmp; mov.b64 {tmp, %r2821}, %rd5964; }
	add.s32 	%r2822, %r2821, %r2820;
	and.b64  	%rd5965, %rd5934, 4294967295;
	add.s64 	%rd12081, %rd5965, %rd5908;
	shr.u64 	%rd5966, %rd12081, 32;
	and.b64  	%rd5967, %rd5939, 4294967295;
	add.s64 	%rd5968, %rd5966, %rd5967;
	add.s64 	%rd12082, %rd5968, %rd5911;
	shr.u64 	%rd5969, %rd12082, 32;
	and.b64  	%rd5970, %rd5944, 4294967295;
	add.s64 	%rd5971, %rd5969, %rd5970;
	add.s64 	%rd12083, %rd5971, %rd5914;
	shr.u64 	%rd5972, %rd12083, 32;
	and.b64  	%rd5973, %rd5949, 4294967295;
	add.s64 	%rd5974, %rd5972, %rd5973;
	add.s64 	%rd12084, %rd5974, %rd5917;
	shr.u64 	%rd5975, %rd12084, 32;
	and.b64  	%rd5976, %rd5954, 4294967295;
	add.s64 	%rd5977, %rd5975, %rd5976;
	add.s64 	%rd12085, %rd5977, %rd5920;
	shr.u64 	%rd5978, %rd12085, 32;
	and.b64  	%rd5979, %rd5959, 4294967295;
	add.s64 	%rd5980, %rd5978, %rd5979;
	add.s64 	%rd12086, %rd5980, %rd5923;
	shr.u64 	%rd5981, %rd12086, 32;
	and.b64  	%rd5982, %rd5964, 4294967295;
	add.s64 	%rd5983, %rd5981, %rd5982;
	add.s64 	%rd12087, %rd5983, %rd5926;
	{ .reg .b32 tmp; mov.b64 {tmp, %r2823}, %rd12087; }
	add.s32 	%r2824, %r2822, %r2823;
	add.s32 	%r977, %r2824, %r2818;
	setp.eq.s32 	%p1032, %r977, 0;
	mov.pred 	%p2387, 0;
	@%p1032 bra 	$L__BB0_611;
	cvt.u64.u32 	%rd5984, %r977;
	mul.wide.u32 	%rd5985, %r977, 977;
	cvt.u32.u64 	%r2825, %rd5985;
	shr.u64 	%rd5986, %rd5985, 32;
	add.s64 	%rd5987, %rd5986, %rd5984;
	shr.u64 	%rd5988, %rd5987, 32;
	add.s32 	%r978, %r4378, %r2825;
	setp.lt.u32 	%p1033, %r978, %r4378;
	selp.u64 	%rd5989, 1, 0, %p1033;
	and.b64  	%rd5990, %rd12081, 4294967295;
	and.b64  	%rd5991, %rd5987, 4294967295;
	add.s64 	%rd5992, %rd5990, %rd5989;
	add.s64 	%rd12081, %rd5992, %rd5991;
	shr.u64 	%rd5993, %rd12081, 32;
	and.b64  	%rd5994, %rd12082, 4294967295;
	add.s64 	%rd5995, %rd5993, %rd5994;
	add.s64 	%rd12082, %rd5995, %rd5988;
	shr.u64 	%rd5996, %rd12082, 32;
	and.b64  	%rd5997, %rd12083, 4294967295;
	add.s64 	%rd12083, %rd5996, %rd5997;
	shr.u64 	%rd5998, %rd12083, 32;
	and.b64  	%rd5999, %rd12084, 4294967295;
	add.s64 	%rd12084, %rd5998, %rd5999;
	shr.u64 	%rd6000, %rd12084, 32;
	and.b64  	%rd6001, %rd12085, 4294967295;
	add.s64 	%rd12085, %rd6000, %rd6001;
	shr.u64 	%rd6002, %rd12085, 32;
	and.b64  	%rd6003, %rd12086, 4294967295;
	add.s64 	%rd12086, %rd6002, %rd6003;
	shr.u64 	%rd6004, %rd12086, 32;
	and.b64  	%rd6005, %rd12087, 4294967295;
	add.s64 	%rd12087, %rd6004, %rd6005;
	setp.gt.u64 	%p2387, %rd12087, 4294967295;
	mov.u32 	%r4378, %r978;
$L__BB0_611:
	cvt.u32.u64 	%r994, %rd12087;
	cvt.u32.u64 	%r993, %rd12086;
	cvt.u32.u64 	%r992, %rd12085;
	cvt.u32.u64 	%r991, %rd12084;
	cvt.u32.u64 	%r990, %rd12083;
	cvt.u32.u64 	%r989, %rd12082;
	cvt.u32.u64 	%r988, %rd12081;
$L__BB0_612:
	mov.u32 	%r4386, %r4378;
	cvt.u64.u32 	%rd344, %r2080;
	cvt.u64.u32 	%rd345, %r2081;
	cvt.u64.u32 	%rd346, %r2076;
	cvt.u64.u32 	%rd347, %r2077;
	cvt.u64.u32 	%rd348, %r2078;
	setp.gt.u32 	%p1034, %r994, %r2082;
	or.pred  	%p1035, %p2387, %p1034;
	@%p1035 bra 	$L__BB0_626;
	setp.lt.u32 	%p1036, %r994, %r2082;
	@%p1036 bra 	$L__BB0_640;
	setp.gt.u32 	%p1037, %r993, %r2081;
	@%p1037 bra 	$L__BB0_626;
	setp.lt.u32 	%p1038, %r993, %r2081;
	@%p1038 bra 	$L__BB0_640;
	setp.gt.u32 	%p1039, %r992, %r2080;
	@%p1039 bra 	$L__BB0_626;
	setp.lt.u32 	%p1040, %r992, %r2080;
	@%p1040 bra 	$L__BB0_640;
	setp.gt.u32 	%p1041, %r991, %r2079;
	@%p1041 bra 	$L__BB0_626;
	setp.lt.u32 	%p1042, %r991, %r2079;
	@%p1042 bra 	$L__BB0_640;
	setp.gt.u32 	%p1043, %r990, %r2078;
	@%p1043 bra 	$L__BB0_626;
	setp.lt.u32 	%p1044, %r990, %r2078;
	@%p1044 bra 	$L__BB0_640;
	setp.gt.u32 	%p1045, %r989, %r2077;
	@%p1045 bra 	$L__BB0_626;
	setp.lt.u32 	%p1046, %r989, %r2077;
	@%p1046 bra 	$L__BB0_640;
	setp.gt.u32 	%p1047, %r988, %r2076;
	@%p1047 bra 	$L__BB0_626;
	setp.lt.u32 	%p1048, %r988, %r2076;
	setp.lt.u32 	%p1049, %r4386, %r2075;
	or.pred  	%p1050, %p1048, %p1049;
	@%p1050 bra 	$L__BB0_640;
$L__BB0_626:
	sub.s32 	%r4378, %r4386, %r2075;
	setp.lt.u32 	%p1129, %r4386, %r2075;
	selp.u32 	%r2891, 1, 0, %p1129;
	cvt.u64.u32 	%rd6110, %r988;
	add.s32 	%r2892, %r2076, %r2891;
	sub.s32 	%r988, %r988, %r2892;
	selp.u64 	%rd6111, 1, 0, %p1129;
	add.s64 	%rd6112, %rd346, %rd6111;
	setp.gt.u64 	%p1130, %rd6112, %rd6110;
	selp.u32 	%r2893, 1, 0, %p1130;
	cvt.u64.u32 	%rd6113, %r989;
	add.s32 	%r2894, %r2077, %r2893;
	sub.s32 	%r989, %r989, %r2894;
	selp.u64 	%rd6114, 1, 0, %p1130;
	add.s64 	%rd6115, %rd347, %rd6114;
	setp.gt.u64 	%p1131, %rd6115, %rd6113;
	selp.u32 	%r2895, 1, 0, %p1131;
	cvt.u64.u32 	%rd6116, %r990;
	add.s32 	%r2896, %r2078, %r2895;
	sub.s32 	%r990, %r990, %r2896;
	selp.u64 	%rd6117, 1, 0, %p1131;
	add.s64 	%rd6118, %rd348, %rd6117;
	setp.gt.u64 	%p1132, %rd6118, %rd6116;
	selp.u32 	%r2897, 1, 0, %p1132;
	cvt.u64.u32 	%rd6119, %r991;
	add.s32 	%r2898, %r2079, %r2897;
	sub.s32 	%r991, %r991, %r2898;
	selp.u64 	%rd6120, 1, 0, %p1132;
	add.s64 	%rd6121, %rd292, %rd6120;
	setp.gt.u64 	%p1133, %rd6121, %rd6119;
	selp.u32 	%r2899, 1, 0, %p1133;
	cvt.u64.u32 	%rd6122, %r992;
	add.s32 	%r2900, %r2080, %r2899;
	sub.s32 	%r992, %r992, %r2900;
	selp.u64 	%rd6123, 1, 0, %p1133;
	add.s64 	%rd6124, %rd344, %rd6123;
	setp.gt.u64 	%p1134, %rd6124, %rd6122;
	selp.u32 	%r2901, 1, 0, %p1134;
	cvt.u64.u32 	%rd6125, %r993;
	add.s32 	%r2902, %r2081, %r2901;
	sub.s32 	%r993, %r993, %r2902;
	selp.u64 	%rd6126, 1, 0, %p1134;
	add.s64 	%rd6127, %rd345, %rd6126;
	setp.gt.u64 	%p1135, %rd6127, %rd6125;
	selp.u32 	%r2903, 1, 0, %p1135;
	add.s32 	%r2904, %r2082, %r2903;
	sub.s32 	%r994, %r994, %r2904;
	mov.pred 	%p2387, 0;
	bra.uni 	$L__BB0_612;
$L__BB0_627:
	setp.gt.u32 	%p1053, %r993, %r36;
	@%p1053 bra 	$L__BB0_639;
	setp.lt.u32 	%p1054, %r993, %r36;
	@%p1054 bra 	$L__BB0_642;
	setp.gt.u32 	%p1055, %r992, %r37;
	@%p1055 bra 	$L__BB0_639;
	setp.lt.u32 	%p1056, %r992, %r37;
	@%p1056 bra 	$L__BB0_642;
	setp.gt.u32 	%p1057, %r991, %r38;
	@%p1057 bra 	$L__BB0_639;
	setp.lt.u32 	%p1058, %r991, %r38;
	@%p1058 bra 	$L__BB0_642;
	setp.gt.u32 	%p1059, %r990, %r39;
	@%p1059 bra 	$L__BB0_639;
	setp.lt.u32 	%p1060, %r990, %r39;
	@%p1060 bra 	$L__BB0_642;
	setp.gt.u32 	%p1061, %r989, %r40;
	@%p1061 bra 	$L__BB0_639;
	setp.lt.u32 	%p1062, %r989, %r40;
	@%p1062 bra 	$L__BB0_642;
	setp.gt.u32 	%p1063, %r988, %r41;
	@%p1063 bra 	$L__BB0_639;
	setp.lt.u32 	%p1064, %r988, %r41;
	setp.lt.u32 	%p1065, %r4386, %r4394;
	or.pred  	%p1066, %p1064, %p1065;
	@%p1066 bra 	$L__BB0_642;
$L__BB0_639:
	setp.gt.u32 	%p1075, %r4394, %r4386;
	selp.u32 	%r2849, 1, 0, %p1075;
	cvt.u64.u32 	%rd6052, %r988;
	add.s32 	%r2850, %r41, %r2849;
	sub.s32 	%r4736, %r988, %r2850;
	selp.u64 	%rd6053, 1, 0, %p1075;
	cvt.u64.u32 	%rd6054, %r41;
	add.s64 	%rd6055, %rd6054, %rd6053;
	setp.gt.u64 	%p1076, %rd6055, %rd6052;
	selp.u32 	%r2851, 1, 0, %p1076;
	cvt.u64.u32 	%rd6056, %r989;
	add.s32 	%r2852, %r40, %r2851;
	sub.s32 	%r4735, %r989, %r2852;
	selp.u64 	%rd6057, 1, 0, %p1076;
	cvt.u64.u32 	%rd6058, %r40;
	add.s64 	%rd6059, %rd6058, %rd6057;
	setp.gt.u64 	%p1077, %rd6059, %rd6056;
	selp.u32 	%r2853, 1, 0, %p1077;
	cvt.u64.u32 	%rd6060, %r990;
	add.s32 	%r2854, %r39, %r2853;
	sub.s32 	%r4734, %r990, %r2854;
	selp.u64 	%rd6061, 1, 0, %p1077;
	cvt.u64.u32 	%rd6062, %r39;
	add.s64 	%rd6063, %rd6062, %rd6061;
	setp.gt.u64 	%p1078, %rd6063, %rd6060;
	selp.u32 	%r2855, 1, 0, %p1078;
	cvt.u64.u32 	%rd6064, %r991;
	add.s32 	%r2856, %r38, %r2855;
	sub.s32 	%r4733, %r991, %r2856;
	selp.u64 	%rd6065, 1, 0, %p1078;
	add.s64 	%rd6066, %rd350, %rd6065;
	setp.gt.u64 	%p1079, %rd6066, %rd6064;
	selp.u32 	%r2857, 1, 0, %p1079;
	cvt.u64.u32 	%rd6067, %r992;
	add.s32 	%r2858, %r37, %r2857;
	sub.s32 	%r4732, %r992, %r2858;
	selp.u64 	%rd6068, 1, 0, %p1079;
	add.s64 	%rd6069, %rd349, %rd6068;
	setp.gt.u64 	%p1080, %rd6069, %rd6067;
	selp.u32 	%r2859, 1, 0, %p1080;
	cvt.u64.u32 	%rd6070, %r993;
	add.s32 	%r2860, %r36, %r2859;
	sub.s32 	%r4731, %r993, %r2860;
	selp.u64 	%rd6071, 1, 0, %p1080;
	cvt.u64.u32 	%rd6072, %r36;
	add.s64 	%rd6073, %rd6072, %rd6071;
	setp.gt.u64 	%p1081, %rd6073, %rd6070;
	selp.u32 	%r2861, 1, 0, %p1081;
	add.s32 	%r2862, %r35, %r2861;
	sub.s32 	%r4730, %r994, %r2862;
	bra.uni 	$L__BB0_643;
$L__BB0_640:
	cvt.u64.u32 	%rd349, %r37;
	cvt.u64.u32 	%rd350, %r38;
	setp.gt.u32 	%p1051, %r994, %r35;
	@%p1051 bra 	$L__BB0_639;
	setp.ge.u32 	%p1052, %r994, %r35;
	@%p1052 bra 	$L__BB0_627;
$L__BB0_642:
	add.s32 	%r1009, %r4386, %r2075;
	setp.lt.u32 	%p1067, %r1009, %r4386;
	selp.u64 	%rd6006, 1, 0, %p1067;
	cvt.u64.u32 	%rd6007, %r988;
	add.s64 	%rd6008, %rd6006, %rd6007;
	add.s64 	%rd6009, %rd6008, %rd346;
	cvt.u32.u64 	%r2826, %rd6009;
	shr.u64 	%rd6010, %rd6009, 32;
	cvt.u64.u32 	%rd6011, %r989;
	add.s64 	%rd6012, %rd6010, %rd6011;
	add.s64 	%rd6013, %rd6012, %rd347;
	cvt.u32.u64 	%r2827, %rd6013;
	shr.u64 	%rd6014, %rd6013, 32;
	cvt.u64.u32 	%rd6015, %r990;
	add.s64 	%rd6016, %rd6014, %rd6015;
	add.s64 	%rd6017, %rd6016, %rd348;
	cvt.u32.u64 	%r2828, %rd6017;
	shr.u64 	%rd6018, %rd6017, 32;
	cvt.u64.u32 	%rd6019, %r991;
	add.s64 	%rd6020, %rd6018, %rd6019;
	add.s64 	%rd6021, %rd6020, %rd292;
	cvt.u32.u64 	%r2829, %rd6021;
	shr.u64 	%rd6022, %rd6021, 32;
	cvt.u64.u32 	%rd6023, %r992;
	add.s64 	%rd6024, %rd6022, %rd6023;
	add.s64 	%rd6025, %rd6024, %rd344;
	cvt.u32.u64 	%r2830, %rd6025;
	shr.u64 	%rd6026, %rd6025, 32;
	cvt.u64.u32 	%rd6027, %r993;
	add.s64 	%rd6028, %rd6026, %rd6027;
	add.s64 	%rd6029, %rd6028, %rd345;
	cvt.u32.u64 	%r2831, %rd6029;
	{ .reg .b32 tmp; mov.b64 {tmp, %r2832}, %rd6029; }
	add.s32 	%r2833, %r994, %r2832;
	add.s32 	%r2834, %r2833, %r2082;
	setp.gt.u32 	%p1068, %r4394, %r1009;
	selp.u32 	%r2835, 1, 0, %p1068;
	and.b64  	%rd6030, %rd6009, 4294967295;
	add.s32 	%r2836, %r41, %r2835;
	sub.s32 	%r4736, %r2826, %r2836;
	selp.u64 	%rd6031, 1, 0, %p1068;
	cvt.u64.u32 	%rd6032, %r41;
	add.s64 	%rd6033, %rd6032, %rd6031;
	setp.gt.u64 	%p1069, %rd6033, %rd6030;
	selp.u32 	%r2837, 1, 0, %p1069;
	and.b64  	%rd6034, %rd6013, 4294967295;
	add.s32 	%r2838, %r40, %r2837;
	sub.s32 	%r4735, %r2827, %r2838;
	selp.u64 	%rd6035, 1, 0, %p1069;
	cvt.u64.u32 	%rd6036, %r40;
	add.s64 	%rd6037, %rd6036, %rd6035;
	setp.gt.u64 	%p1070, %rd6037, %rd6034;
	selp.u32 	%r2839, 1, 0, %p1070;
	and.b64  	%rd6038, %rd6017, 4294967295;
	add.s32 	%r2840, %r39, %r2839;
	sub.s32 	%r4734, %r2828, %r2840;
	selp.u64 	%rd6039, 1, 0, %p1070;
	cvt.u64.u32 	%rd6040, %r39;
	add.s64 	%rd6041, %rd6040, %rd6039;
	setp.gt.u64 	%p1071, %rd6041, %rd6038;
	selp.u32 	%r2841, 1, 0, %p1071;
	and.b64  	%rd6042, %rd6021, 4294967295;
	add.s32 	%r2842, %r38, %r2841;
	sub.s32 	%r4733, %r2829, %r2842;
	selp.u64 	%rd6043, 1, 0, %p1071;
	add.s64 	%rd6044, %rd350, %rd6043;
	setp.gt.u64 	%p1072, %rd6044, %rd6042;
	selp.u32 	%r2843, 1, 0, %p1072;
	and.b64  	%rd6045, %rd6025, 4294967295;
	add.s32 	%r2844, %r37, %r2843;
	sub.s32 	%r4732, %r2830, %r2844;
	selp.u64 	%rd6046, 1, 0, %p1072;
	add.s64 	%rd6047, %rd349, %rd6046;
	setp.gt.u64 	%p1073, %rd6047, %rd6045;
	selp.u32 	%r2845, 1, 0, %p1073;
	and.b64  	%rd6048, %rd6029, 4294967295;
	add.s32 	%r2846, %r36, %r2845;
	sub.s32 	%r4731, %r2831, %r2846;
	selp.u64 	%rd6049, 1, 0, %p1073;
	cvt.u64.u32 	%rd6050, %r36;
	add.s64 	%rd6051, %rd6050, %rd6049;
	setp.gt.u64 	%p1074, %rd6051, %rd6048;
	selp.u32 	%r2847, 1, 0, %p1074;
	add.s32 	%r2848, %r35, %r2847;
	sub.s32 	%r4730, %r2834, %r2848;
	mov.u32 	%r4386, %r1009;
$L__BB0_643:
	sub.s32 	%r4737, %r4386, %r4394;
	setp.gt.u32 	%p1082, %r4730, %r2082;
	@%p1082 bra 	$L__BB0_657;
	setp.lt.u32 	%p1083, %r4730, %r2082;
	mov.b16 	%rs90, 0;
	mov.u32 	%r4746, %r4730;
	mov.u32 	%r4747, %r4731;
	mov.u32 	%r4748, %r4732;
	mov.u32 	%r4749, %r4733;
	mov.u32 	%r4750, %r4734;
	mov.u32 	%r4751, %r4735;
	mov.u32 	%r4752, %r4736;
	mov.u32 	%r4753, %r4737;
	mov.u32 	%r4754, %r4738;
	mov.u32 	%r4755, %r4739;
	mov.u32 	%r4756, %r4740;
	mov.u32 	%r4757, %r4741;
	mov.u32 	%r4758, %r4742;
	mov.u32 	%r4759, %r4743;
	mov.u32 	%r4760, %r4744;
	mov.u32 	%r4761, %r4745;
	@%p1083 bra 	$L__BB0_1339;
	setp.gt.u32 	%p1084, %r4731, %r2081;
	@%p1084 bra 	$L__BB0_657;
	setp.lt.u32 	%p1085, %r4731, %r2081;
	mov.u32 	%r4746, %r4730;
	mov.u32 	%r4747, %r4731;
	mov.u32 	%r4748, %r4732;
	mov.u32 	%r4749, %r4733;
	mov.u32 	%r4750, %r4734;
	mov.u32 	%r4751, %r4735;
	mov.u32 	%r4752, %r4736;
	mov.u32 	%r4753, %r4737;
	mov.u32 	%r4754, %r4738;
	mov.u32 	%r4755, %r4739;
	mov.u32 	%r4756, %r4740;
	mov.u32 	%r4757, %r4741;
	mov.u32 	%r4758, %r4742;
	mov.u32 	%r4759, %r4743;
	mov.u32 	%r4760, %r4744;
	mov.u32 	%r4761, %r4745;
	@%p1085 bra 	$L__BB0_1339;
	setp.gt.u32 	%p1086, %r4732, %r2080;
	@%p1086 bra 	$L__BB0_657;
	setp.lt.u32 	%p1087, %r4732, %r2080;
	mov.u32 	%r4746, %r4730;
	mov.u32 	%r4747, %r4731;
	mov.u32 	%r4748, %r4732;
	mov.u32 	%r4749, %r4733;
	mov.u32 	%r4750, %r4734;
	mov.u32 	%r4751, %r4735;
	mov.u32 	%r4752, %r4736;
	mov.u32 	%r4753, %r4737;
	mov.u32 	%r4754, %r4738;
	mov.u32 	%r4755, %r4739;
	mov.u32 	%r4756, %r4740;
	mov.u32 	%r4757, %r4741;
	mov.u32 	%r4758, %r4742;
	mov.u32 	%r4759, %r4743;
	mov.u32 	%r4760, %r4744;
	mov.u32 	%r4761, %r4745;
	@%p1087 bra 	$L__BB0_1339;
	setp.gt.u32 	%p1088, %r4733, %r2079;
	@%p1088 bra 	$L__BB0_657;
	setp.lt.u32 	%p1089, %r4733, %r2079;
	mov.u32 	%r4746, %r4730;
	mov.u32 	%r4747, %r4731;
	mov.u32 	%r4748, %r4732;
	mov.u32 	%r4749, %r4733;
	mov.u32 	%r4750, %r4734;
	mov.u32 	%r4751, %r4735;
	mov.u32 	%r4752, %r4736;
	mov.u32 	%r4753, %r4737;
	mov.u32 	%r4754, %r4738;
	mov.u32 	%r4755, %r4739;
	mov.u32 	%r4756, %r4740;
	mov.u32 	%r4757, %r4741;
	mov.u32 	%r4758, %r4742;
	mov.u32 	%r4759, %r4743;
	mov.u32 	%r4760, %r4744;
	mov.u32 	%r4761, %r4745;
	@%p1089 bra 	$L__BB0_1339;
	setp.gt.u32 	%p1090, %r4734, %r2078;
	@%p1090 bra 	$L__BB0_657;
	setp.lt.u32 	%p1091, %r4734, %r2078;
	mov.u32 	%r4746, %r4730;
	mov.u32 	%r4747, %r4731;
	mov.u32 	%r4748, %r4732;
	mov.u32 	%r4749, %r4733;
	mov.u32 	%r4750, %r4734;
	mov.u32 	%r4751, %r4735;
	mov.u32 	%r4752, %r4736;
	mov.u32 	%r4753, %r4737;
	mov.u32 	%r4754, %r4738;
	mov.u32 	%r4755, %r4739;
	mov.u32 	%r4756, %r4740;
	mov.u32 	%r4757, %r4741;
	mov.u32 	%r4758, %r4742;
	mov.u32 	%r4759, %r4743;
	mov.u32 	%r4760, %r4744;
	mov.u32 	%r4761, %r4745;
	@%p1091 bra 	$L__BB0_1339;
	setp.gt.u32 	%p1092, %r4735, %r2077;
	@%p1092 bra 	$L__BB0_657;
	setp.lt.u32 	%p1093, %r4735, %r2077;
	mov.u32 	%r4746, %r4730;
	mov.u32 	%r4747, %r4731;
	mov.u32 	%r4748, %r4732;
	mov.u32 	%r4749, %r4733;
	mov.u32 	%r4750, %r4734;
	mov.u32 	%r4751, %r4735;
	mov.u32 	%r4752, %r4736;
	mov.u32 	%r4753, %r4737;
	mov.u32 	%r4754, %r4738;
	mov.u32 	%r4755, %r4739;
	mov.u32 	%r4756, %r4740;
	mov.u32 	%r4757, %r4741;
	mov.u32 	%r4758, %r4742;
	mov.u32 	%r4759, %r4743;
	mov.u32 	%r4760, %r4744;
	mov.u32 	%r4761, %r4745;
	@%p1093 bra 	$L__BB0_1339;
	setp.gt.u32 	%p1094, %r4736, %r2076;
	@%p1094 bra 	$L__BB0_657;
	setp.lt.u32 	%p1095, %r4736, %r2076;
	setp.lt.u32 	%p1096, %r4737, %r2075;
	or.pred  	%p1097, %p1095, %p1096;
	mov.u32 	%r4746, %r4730;
	mov.u32 	%r4747, %r4731;
	mov.u32 	%r4748, %r4732;
	mov.u32 	%r4749, %r4733;
	mov.u32 	%r4750, %r4734;
	mov.u32 	%r4751, %r4735;
	mov.u32 	%r4752, %r4736;
	mov.u32 	%r4753, %r4737;
	mov.u32 	%r4754, %r4738;
	mov.u32 	%r4755, %r4739;
	mov.u32 	%r4756, %r4740;
	mov.u32 	%r4757, %r4741;
	mov.u32 	%r4758, %r4742;
	mov.u32 	%r4759, %r4743;
	mov.u32 	%r4760, %r4744;
	mov.u32 	%r4761, %r4745;
	@%p1097 bra 	$L__BB0_1339;
$L__BB0_657:
	sub.s32 	%r4753, %r4737, %r2075;
	setp.lt.u32 	%p1098, %r4737, %r2075;
	selp.u32 	%r2863, 1, 0, %p1098;
	cvt.u64.u32 	%rd6074, %r4736;
	add.s32 	%r2864, %r2076, %r2863;
	sub.s32 	%r4736, %r4736, %r2864;
	selp.u64 	%rd6075, 1, 0, %p1098;
	add.s64 	%rd6076, %rd346, %rd6075;
	setp.gt.u64 	%p1099, %rd6076, %rd6074;
	selp.u32 	%r2865, 1, 0, %p1099;
	cvt.u64.u32 	%rd6077, %r4735;
	add.s32 	%r2866, %r2077, %r2865;
	sub.s32 	%r4735, %r4735, %r2866;
	selp.u64 	%rd6078, 1, 0, %p1099;
	add.s64 	%rd6079, %rd347, %rd6078;
	setp.gt.u64 	%p1100, %rd6079, %rd6077;
	selp.u32 	%r2867, 1, 0, %p1100;
	cvt.u64.u32 	%rd6080, %r4734;
	add.s32 	%r2868, %r2078, %r2867;
	sub.s32 	%r4734, %r4734, %r2868;
	selp.u64 	%rd6081, 1, 0, %p1100;
	add.s64 	%rd6082, %rd348, %rd6081;
	setp.gt.u64 	%p1101, %rd6082, %rd6080;
	selp.u32 	%r2869, 1, 0, %p1101;
	cvt.u64.u32 	%rd6083, %r4733;
	add.s32 	%r2870, %r2079, %r2869;
	sub.s32 	%r4733, %r4733, %r2870;
	selp.u64 	%rd6084, 1, 0, %p1101;
	add.s64 	%rd6085, %rd292, %rd6084;
	setp.gt.u64 	%p1102, %rd6085, %rd6083;
	selp.u32 	%r2871, 1, 0, %p1102;
	cvt.u64.u32 	%rd6086, %r4732;
	add.s32 	%r2872, %r2080, %r2871;
	sub.s32 	%r4732, %r4732, %r2872;
	selp.u64 	%rd6087, 1, 0, %p1102;
	add.s64 	%rd6088, %rd344, %rd6087;
	setp.gt.u64 	%p1103, %rd6088, %rd6086;
	selp.u32 	%r2873, 1, 0, %p1103;
	cvt.u64.u32 	%rd6089, %r4731;
	add.s32 	%r2874, %r2081, %r2873;
	sub.s32 	%r4731, %r4731, %r2874;
	selp.u64 	%rd6090, 1, 0, %p1103;
	add.s64 	%rd6091, %rd345, %rd6090;
	setp.gt.u64 	%p1104, %rd6091, %rd6089;
	selp.u32 	%r2875, 1, 0, %p1104;
	add.s32 	%r2876, %r2082, %r2875;
	sub.s32 	%r4730, %r4730, %r2876;
	setp.gt.u32 	%p1105, %r4730, %r2082;
	@%p1105 bra 	$L__BB0_671;
	setp.lt.u32 	%p1106, %r4730, %r2082;
	mov.b16 	%rs90, 0;
	mov.u32 	%r4737, %r4753;
	mov.u32 	%r4746, %r4730;
	mov.u32 	%r4747, %r4731;
	mov.u32 	%r4748, %r4732;
	mov.u32 	%r4749, %r4733;
	mov.u32 	%r4750, %r4734;
	mov.u32 	%r4751, %r4735;
	mov.u32 	%r4752, %r4736;
	mov.u32 	%r4754, %r4738;
	mov.u32 	%r4755, %r4739;
	mov.u32 	%r4756, %r4740;
	mov.u32 	%r4757, %r4741;
	mov.u32 	%r4758, %r4742;
	mov.u32 	%r4759, %r4743;
	mov.u32 	%r4760, %r4744;
	mov.u32 	%r4761, %r4745;
	@%p1106 bra 	$L__BB0_1339;
	setp.gt.u32 	%p1107, %r4731, %r2081;
	@%p1107 bra 	$L__BB0_671;
	setp.lt.u32 	%p1108, %r4731, %r2081;
	mov.u32 	%r4737, %r4753;
	mov.u32 	%r4746, %r4730;
	mov.u32 	%r4747, %r4731;
	mov.u32 	%r4748, %r4732;
	mov.u32 	%r4749, %r4733;
	mov.u32 	%r4750, %r4734;
	mov.u32 	%r4751, %r4735;
	mov.u32 	%r4752, %r4736;
	mov.u32 	%r4754, %r4738;
	mov.u32 	%r4755, %r4739;
	mov.u32 	%r4756, %r4740;
	mov.u32 	%r4757, %r4741;
	mov.u32 	%r4758, %r4742;
	mov.u32 	%r4759, %r4743;
	mov.u32 	%r4760, %r4744;
	mov.u32 	%r4761, %r4745;
	@%p1108 bra 	$L__BB0_1339;
	setp.gt.u32 	%p1109, %r4732, %r2080;
	@%p1109 bra 	$L__BB0_671;
	setp.lt.u32 	%p1110, %r4732, %r2080;
	mov.u32 	%r4737, %r4753;
	mov.u32 	%r4746, %r4730;
	mov.u32 	%r4747, %r4731;
	mov.u32 	%r4748, %r4732;
	mov.u32 	%r4749, %r4733;
	mov.u32 	%r4750, %r4734;
	mov.u32 	%r4751, %r4735;
	mov.u32 	%r4752, %r4736;
	mov.u32 	%r4754, %r4738;
	mov.u32 	%r4755, %r4739;
	mov.u32 	%r4756, %r4740;
	mov.u32 	%r4757, %r4741;
	mov.u32 	%r4758, %r4742;
	mov.u32 	%r4759, %r4743;
	mov.u32 	%r4760, %r4744;
	mov.u32 	%r4761, %r4745;
	@%p1110 bra 	$L__BB0_1339;
	setp.gt.u32 	%p1111, %r4733, %r2079;
	@%p1111 bra 	$L__BB0_671;
	setp.lt.u32 	%p1112, %r4733, %r2079;
	mov.u32 	%r4737, %r4753;
	mov.u32 	%r4746, %r4730;
	mov.u32 	%r4747, %r4731;
	mov.u32 	%r4748, %r4732;
	mov.u32 	%r4749, %r4733;
	mov.u32 	%r4750, %r4734;
	mov.u32 	%r4751, %r4735;
	mov.u32 	%r4752, %r4736;
	mov.u32 	%r4754, %r4738;
	mov.u32 	%r4755, %r4739;
	mov.u32 	%r4756, %r4740;
	mov.u32 	%r4757, %r4741;
	mov.u32 	%r4758, %r4742;
	mov.u32 	%r4759, %r4743;
	mov.u32 	%r4760, %r4744;
	mov.u32 	%r4761, %r4745;
	@%p1112 bra 	$L__BB0_1339;
	setp.gt.u32 	%p1113, %r4734, %r2078;
	@%p1113 bra 	$L__BB0_671;
	setp.lt.u32 	%p1114, %r4734, %r2078;
	mov.u32 	%r4737, %r4753;
	mov.u32 	%r4746, %r4730;
	mov.u32 	%r4747, %r4731;
	mov.u32 	%r4748, %r4732;
	mov.u32 	%r4749, %r4733;
	mov.u32 	%r4750, %r4734;
	mov.u32 	%r4751, %r4735;
	mov.u32 	%r4752, %r4736;
	mov.u32 	%r4754, %r4738;
	mov.u32 	%r4755, %r4739;
	mov.u32 	%r4756, %r4740;
	mov.u32 	%r4757, %r4741;
	mov.u32 	%r4758, %r4742;
	mov.u32 	%r4759, %r4743;
	mov.u32 	%r4760, %r4744;
	mov.u32 	%r4761, %r4745;
	@%p1114 bra 	$L__BB0_1339;
	setp.gt.u32 	%p1115, %r4735, %r2077;
	@%p1115 bra 	$L__BB0_671;
	setp.lt.u32 	%p1116, %r4735, %r2077;
	mov.u32 	%r4737, %r4753;
	mov.u32 	%r4746, %r4730;
	mov.u32 	%r4747, %r4731;
	mov.u32 	%r4748, %r4732;
	mov.u32 	%r4749, %r4733;
	mov.u32 	%r4750, %r4734;
	mov.u32 	%r4751, %r4735;
	mov.u32 	%r4752, %r4736;
	mov.u32 	%r4754, %r4738;
	mov.u32 	%r4755, %r4739;
	mov.u32 	%r4756, %r4740;
	mov.u32 	%r4757, %r4741;
	mov.u32 	%r4758, %r4742;
	mov.u32 	%r4759, %r4743;
	mov.u32 	%r4760, %r4744;
	mov.u32 	%r4761, %r4745;
	@%p1116 bra 	$L__BB0_1339;
	setp.gt.u32 	%p1117, %r4736, %r2076;
	@%p1117 bra 	$L__BB0_671;
	setp.lt.u32 	%p1118, %r4736, %r2076;
	setp.lt.u32 	%p1119, %r4753, %r2075;
	or.pred  	%p1120, %p1118, %p1119;
	mov.u32 	%r4737, %r4753;
	mov.u32 	%r4746, %r4730;
	mov.u32 	%r4747, %r4731;
	mov.u32 	%r4748, %r4732;
	mov.u32 	%r4749, %r4733;
	mov.u32 	%r4750, %r4734;
	mov.u32 	%r4751, %r4735;
	mov.u32 	%r4752, %r4736;
	mov.u32 	%r4754, %r4738;
	mov.u32 	%r4755, %r4739;
	mov.u32 	%r4756, %r4740;
	mov.u32 	%r4757, %r4741;
	mov.u32 	%r4758, %r4742;
	mov.u32 	%r4759, %r4743;
	mov.u32 	%r4760, %r4744;
	mov.u32 	%r4761, %r4745;
	@%p1120 bra 	$L__BB0_1339;
$L__BB0_671:
	sub.s32 	%r4737, %r4753, %r2075;
	setp.lt.u32 	%p1121, %r4753, %r2075;
	selp.u32 	%r2877, 1, 0, %p1121;
	cvt.u64.u32 	%rd6092, %r4736;
	add.s32 	%r2878, %r2076, %r2877;
	sub.s32 	%r4736, %r4736, %r2878;
	selp.u64 	%rd6093, 1, 0, %p1121;
	add.s64 	%rd6094, %rd346, %rd6093;
	setp.gt.u64 	%p1122, %rd6094, %rd6092;
	selp.u32 	%r2879, 1, 0, %p1122;
	cvt.u64.u32 	%rd6095, %r4735;
	add.s32 	%r2880, %r2077, %r2879;
	sub.s32 	%r4735, %r4735, %r2880;
	selp.u64 	%rd6096, 1, 0, %p1122;
	add.s64 	%rd6097, %rd347, %rd6096;
	setp.gt.u64 	%p1123, %rd6097, %rd6095;
	selp.u32 	%r2881, 1, 0, %p1123;
	cvt.u64.u32 	%rd6098, %r4734;
	add.s32 	%r2882, %r2078, %r2881;
	sub.s32 	%r4734, %r4734, %r2882;
	selp.u64 	%rd6099, 1, 0, %p1123;
	add.s64 	%rd6100, %rd348, %rd6099;
	setp.gt.u64 	%p1124, %rd6100, %rd6098;
	selp.u32 	%r2883, 1, 0, %p1124;
	cvt.u64.u32 	%rd6101, %r4733;
	add.s32 	%r2884, %r2079, %r2883;
	sub.s32 	%r4733, %r4733, %r2884;
	selp.u64 	%rd6102, 1, 0, %p1124;
	add.s64 	%rd6103, %rd292, %rd6102;
	setp.gt.u64 	%p1125, %rd6103, %rd6101;
	selp.u32 	%r2885, 1, 0, %p1125;
	cvt.u64.u32 	%rd6104, %r4732;
	add.s32 	%r2886, %r2080, %r2885;
	sub.s32 	%r4732, %r4732, %r2886;
	selp.u64 	%rd6105, 1, 0, %p1125;
	add.s64 	%rd6106, %rd344, %rd6105;
	setp.gt.u64 	%p1126, %rd6106, %rd6104;
	selp.u32 	%r2887, 1, 0, %p1126;
	cvt.u64.u32 	%rd6107, %r4731;
	add.s32 	%r2888, %r2081, %r2887;
	sub.s32 	%r4731, %r4731, %r2888;
	selp.u64 	%rd6108, 1, 0, %p1126;
	add.s64 	%rd6109, %rd345, %rd6108;
	setp.gt.u64 	%p1127, %rd6109, %rd6107;
	selp.u32 	%r2889, 1, 0, %p1127;
	add.s32 	%r2890, %r2082, %r2889;
	sub.s32 	%r4730, %r4730, %r2890;
	mov.b16 	%rs90, 0;
	mov.u32 	%r4746, %r4730;
	mov.u32 	%r4747, %r4731;
	mov.u32 	%r4748, %r4732;
	mov.u32 	%r4749, %r4733;
	mov.u32 	%r4750, %r4734;
	mov.u32 	%r4751, %r4735;
	mov.u32 	%r4752, %r4736;
	mov.u32 	%r4753, %r4737;
	mov.u32 	%r4754, %r4738;
	mov.u32 	%r4755, %r4739;
	mov.u32 	%r4756, %r4740;
	mov.u32 	%r4757, %r4741;
	mov.u32 	%r4758, %r4742;
	mov.u32 	%r4759, %r4743;
	mov.u32 	%r4760, %r4744;
	mov.u32 	%r4761, %r4745;
	bra.uni 	$L__BB0_1339;
$L__BB0_672:
	and.b16  	%rs49, %rs89, 255;
	setp.ne.s16 	%p1224, %rs49, 0;
	mov.u32 	%r4730, %r35;
	mov.u32 	%r4731, %r36;
	mov.u32 	%r4732, %r37;
	mov.u32 	%r4733, %r38;
	mov.u32 	%r4734, %r39;
	mov.u32 	%r4735, %r40;
	mov.u32 	%r4736, %r41;
	mov.u32 	%r4737, %r4394;
	mov.u32 	%r4738, %r43;
	mov.u32 	%r4739, %r44;
	mov.u32 	%r4740, %r45;
	mov.u32 	%r4741, %r46;
	mov.u32 	%r4742, %r47;
	mov.u32 	%r4743, %r48;
	mov.u32 	%r4744, %r49;
	mov.u32 	%r4745, %r4361;
	@%p1224 bra 	$L__BB0_1037;
	and.b16  	%rs51, %rs90, 255;
	setp.ne.s16 	%p1225, %rs51, 0;
	mov.b16 	%rs90, 0;
	mov.u32 	%r4730, %r19;
	mov.u32 	%r4731, %r20;
	mov.u32 	%r4732, %r21;
	mov.u32 	%r4733, %r22;
	mov.u32 	%r4734, %r23;
	mov.u32 	%r4735, %r24;
	mov.u32 	%r4736, %r25;
	mov.u32 	%r4737, %r26;
	mov.u32 	%r4738, %r27;
	mov.u32 	%r4739, %r28;
	mov.u32 	%r4740, %r29;
	mov.u32 	%r4741, %r30;
	mov.u32 	%r4742, %r31;
	mov.u32 	%r4743, %r32;
	mov.u32 	%r4744, %r33;
	mov.u32 	%r4745, %r34;
	@%p1225 bra 	$L__BB0_1037;
	cvt.u64.u32 	%rd353, %r2077;
	cvt.u64.u32 	%rd354, %r2078;
	setp.gt.u32 	%p1226, %r35, %r19;
	@%p1226 bra 	$L__BB0_675;
	bra.uni 	$L__BB0_688;
$L__BB0_675:
	setp.gt.u32 	%p1250, %r26, %r4394;
	selp.u32 	%r3082, 1, 0, %p1250;
	cvt.u64.u32 	%rd6412, %r41;
	cvt.u64.u32 	%rd6413, %r25;
	add.s32 	%r3083, %r25, %r3082;
	sub.s32 	%r4403, %r41, %r3083;
	selp.u64 	%rd6414, 1, 0, %p1250;
	add.s64 	%rd6415, %rd6413, %rd6414;
	setp.gt.u64 	%p1251, %rd6415, %rd6412;
	selp.u32 	%r3084, 1, 0, %p1251;
	cvt.u64.u32 	%rd6416, %r40;
	cvt.u64.u32 	%rd6417, %r24;
	add.s32 	%r3085, %r24, %r3084;
	sub.s32 	%r4404, %r40, %r3085;
	selp.u64 	%rd6418, 1, 0, %p1251;
	add.s64 	%rd6419, %rd6417, %rd6418;
	setp.gt.u64 	%p1252, %rd6419, %rd6416;
	selp.u32 	%r3086, 1, 0, %p1252;
	cvt.u64.u32 	%rd6420, %r39;
	cvt.u64.u32 	%rd6421, %r23;
	add.s32 	%r3087, %r23, %r3086;
	sub.s32 	%r4405, %r39, %r3087;
	selp.u64 	%rd6422, 1, 0, %p1252;
	add.s64 	%rd6423, %rd6421, %rd6422;
	setp.gt.u64 	%p1253, %rd6423, %rd6420;
	selp.u32 	%r3088, 1, 0, %p1253;
	cvt.u64.u32 	%rd6424, %r38;
	cvt.u64.u32 	%rd6425, %r22;
	add.s32 	%r3089, %r22, %r3088;
	sub.s32 	%r4406, %r38, %r3089;
	selp.u64 	%rd6426, 1, 0, %p1253;
	add.s64 	%rd6427, %rd6425, %rd6426;
	setp.gt.u64 	%p1254, %rd6427, %rd6424;
	selp.u32 	%r3090, 1, 0, %p1254;
	cvt.u64.u32 	%rd6428, %r37;
	cvt.u64.u32 	%rd6429, %r21;
	add.s32 	%r3091, %r21, %r3090;
	sub.s32 	%r4407, %r37, %r3091;
	selp.u64 	%rd6430, 1, 0, %p1254;
	add.s64 	%rd6431, %rd6429, %rd6430;
	setp.gt.u64 	%p1255, %rd6431, %rd6428;
	selp.u32 	%r3092, 1, 0, %p1255;
	cvt.u64.u32 	%rd6432, %r36;
	cvt.u64.u32 	%rd6433, %r20;
	add.s32 	%r3093, %r20, %r3092;
	sub.s32 	%r4408, %r36, %r3093;
	selp.u64 	%rd6434, 1, 0, %p1255;
	add.s64 	%rd6435, %rd6433, %rd6434;
	setp.gt.u64 	%p1256, %rd6435, %rd6432;
	selp.u32 	%r3094, 1, 0, %p1256;
	add.s32 	%r3095, %r19, %r3094;
	sub.s32 	%r4409, %r35, %r3095;
	bra.uni 	$L__BB0_690;
$L__BB0_676:
	setp.gt.u32 	%p1228, %r36, %r20;
	@%p1228 bra 	$L__BB0_675;
	setp.lt.u32 	%p1229, %r36, %r20;
	@%p1229 bra 	$L__BB0_689;
	setp.gt.u32 	%p1230, %r37, %r21;
	@%p1230 bra 	$L__BB0_675;
	setp.lt.u32 	%p1231, %r37, %r21;
	@%p1231 bra 	$L__BB0_689;
	setp.gt.u32 	%p1232, %r38, %r22;
	@%p1232 bra 	$L__BB0_675;
	setp.lt.u32 	%p1233, %r38, %r22;
	@%p1233 bra 	$L__BB0_689;
	setp.gt.u32 	%p1234, %r39, %r23;
	@%p1234 bra 	$L__BB0_675;
	setp.lt.u32 	%p1235, %r39, %r23;
	@%p1235 bra 	$L__BB0_689;
	setp.gt.u32 	%p1236, %r40, %r24;
	@%p1236 bra 	$L__BB0_675;
	setp.lt.u32 	%p1237, %r40, %r24;
	@%p1237 bra 	$L__BB0_689;
	setp.gt.u32 	%p1238, %r41, %r25;
	@%p1238 bra 	$L__BB0_675;
	setp.lt.u32 	%p1239, %r41, %r25;
	setp.lt.u32 	%p1240, %r4394, %r26;
	or.pred  	%p1241, %p1239, %p1240;
	@%p1241 bra 	$L__BB0_689;
	bra.uni 	$L__BB0_675;
$L__BB0_688:
	setp.ge.u32 	%p1227, %r35, %r19;
	@%p1227 bra 	$L__BB0_676;
$L__BB0_689:
	add.s32 	%r1049, %r4394, %r2075;
	setp.lt.u32 	%p1242, %r1049, %r4394;
	selp.u64 	%rd6364, 1, 0, %p1242;
	cvt.u64.u32 	%rd6365, %r41;
	add.s64 	%rd6366, %rd6364, %rd6365;
	add.s64 	%rd6367, %rd6366, %rd352;
	cvt.u32.u64 	%r3059, %rd6367;
	shr.u64 	%rd6368, %rd6367, 32;
	cvt.u64.u32 	%rd6369, %r40;
	add.s64 	%rd6370, %rd6368, %rd6369;
	add.s64 	%rd6371, %rd6370, %rd353;
	cvt.u32.u64 	%r3060, %rd6371;
	shr.u64 	%rd6372, %rd6371, 32;
	cvt.u64.u32 	%rd6373, %r39;
	add.s64 	%rd6374, %rd6372, %rd6373;
	add.s64 	%rd6375, %rd6374, %rd354;
	cvt.u32.u64 	%r3061, %rd6375;
	shr.u64 	%rd6376, %rd6375, 32;
	cvt.u64.u32 	%rd6377, %r38;
	add.s64 	%rd6378, %rd6376, %rd6377;
	add.s64 	%rd6379, %rd6378, %rd6;
	cvt.u32.u64 	%r3062, %rd6379;
	shr.u64 	%rd6380, %rd6379, 32;
	cvt.u64.u32 	%rd6381, %r37;
	add.s64 	%rd6382, %rd6380, %rd6381;
	add.s64 	%rd6383, %rd6382, %rd7;
	cvt.u32.u64 	%r3063, %rd6383;
	shr.u64 	%rd6384, %rd6383, 32;
	cvt.u64.u32 	%rd6385, %r36;
	add.s64 	%rd6386, %rd6384, %rd6385;
	add.s64 	%rd6387, %rd6386, %rd351;
	cvt.u32.u64 	%r3064, %rd6387;
	{ .reg .b32 tmp; mov.b64 {tmp, %r3065}, %rd6387; }
	add.s32 	%r3066, %r35, %r3065;
	add.s32 	%r3067, %r3066, %r2082;
	setp.gt.u32 	%p1243, %r26, %r1049;
	selp.u32 	%r3068, 1, 0, %p1243;
	and.b64  	%rd6388, %rd6367, 4294967295;
	cvt.u64.u32 	%rd6389, %r25;
	add.s32 	%r3069, %r25, %r3068;
	sub.s32 	%r4403, %r3059, %r3069;
	selp.u64 	%rd6390, 1, 0, %p1243;
	add.s64 	%rd6391, %rd6389, %rd6390;
	setp.gt.u64 	%p1244, %rd6391, %rd6388;
	selp.u32 	%r3070, 1, 0, %p1244;
	and.b64  	%rd6392, %rd6371, 4294967295;
	cvt.u64.u32 	%rd6393, %r24;
	add.s32 	%r3071, %r24, %r3070;
	sub.s32 	%r4404, %r3060, %r3071;
	selp.u64 	%rd6394, 1, 0, %p1244;
	add.s64 	%rd6395, %rd6393, %rd6394;
	setp.gt.u64 	%p1245, %rd6395, %rd6392;
	selp.u32 	%r3072, 1, 0, %p1245;
	and.b64  	%rd6396, %rd6375, 4294967295;
	cvt.u64.u32 	%rd6397, %r23;
	add.s32 	%r3073, %r23, %r3072;
	sub.s32 	%r4405, %r3061, %r3073;
	selp.u64 	%rd6398, 1, 0, %p1245;
	add.s64 	%rd6399, %rd6397, %rd6398;
	setp.gt.u64 	%p1246, %rd6399, %rd6396;
	selp.u32 	%r3074, 1, 0, %p1246;
	and.b64  	%rd6400, %rd6379, 4294967295;
	cvt.u64.u32 	%rd6401, %r22;
	add.s32 	%r3075, %r22, %r3074;
	sub.s32 	%r4406, %r3062, %r3075;
	selp.u64 	%rd6402, 1, 0, %p1246;
	add.s64 	%rd6403, %rd6401, %rd6402;
	setp.gt.u64 	%p1247, %rd6403, %rd6400;
	selp.u32 	%r3076, 1, 0, %p1247;
	and.b64  	%rd6404, %rd6383, 4294967295;
	cvt.u64.u32 	%rd6405, %r21;
	add.s32 	%r3077, %r21, %r3076;
	sub.s32 	%r4407, %r3063, %r3077;
	selp.u64 	%rd6406, 1, 0, %p1247;
	add.s64 	%rd6407, %rd6405, %rd6406;
	setp.gt.u64 	%p1248, %rd6407, %rd6404;
	selp.u32 	%r3078, 1, 0, %p1248;
	and.b64  	%rd6408, %rd6387, 4294967295;
	cvt.u64.u32 	%rd6409, %r20;
	add.s32 	%r3079, %r20, %r3078;
	sub.s32 	%r4408, %r3064, %r3079;
	selp.u64 	%rd6410, 1, 0, %p1248;
	add.s64 	%rd6411, %rd6409, %rd6410;
	setp.gt.u64 	%p1249, %rd6411, %rd6408;
	selp.u32 	%r3080, 1, 0, %p1249;
	add.s32 	%r3081, %r19, %r3080;
	sub.s32 	%r4409, %r3067, %r3081;
	mov.u32 	%r4394, %r1049;
$L__BB0_690:
	sub.s32 	%r4402, %r4394, %r26;
	setp.gt.u32 	%p1257, %r4409, %r2082;
	@%p1257 bra 	$L__BB0_704;
	setp.lt.u32 	%p1258, %r4409, %r2082;
	@%p1258 bra 	$L__BB0_719;
	setp.gt.u32 	%p1259, %r4408, %r2081;
	@%p1259 bra 	$L__BB0_704;
	setp.lt.u32 	%p1260, %r4408, %r2081;
	@%p1260 bra 	$L__BB0_719;
	setp.gt.u32 	%p1261, %r4407, %r2080;
	@%p1261 bra 	$L__BB0_704;
	setp.lt.u32 	%p1262, %r4407, %r2080;
	@%p1262 bra 	$L__BB0_719;
	setp.gt.u32 	%p1263, %r4406, %r2079;
	@%p1263 bra 	$L__BB0_704;
	setp.lt.u32 	%p1264, %r4406, %r2079;
	@%p1264 bra 	$L__BB0_719;
	setp.gt.u32 	%p1265, %r4405, %r2078;
	@%p1265 bra 	$L__BB0_704;
	setp.lt.u32 	%p1266, %r4405, %r2078;
	@%p1266 bra 	$L__BB0_719;
	setp.gt.u32 	%p1267, %r4404, %r2077;
	@%p1267 bra 	$L__BB0_704;
	setp.lt.u32 	%p1268, %r4404, %r2077;
	@%p1268 bra 	$L__BB0_719;
	setp.gt.u32 	%p1269, %r4403, %r2076;
	@%p1269 bra 	$L__BB0_704;
	setp.lt.u32 	%p1270, %r4403, %r2076;
	setp.lt.u32 	%p1271, %r4402, %r2075;
	or.pred  	%p1272, %p1270, %p1271;
	@%p1272 bra 	$L__BB0_719;
$L__BB0_704:
	sub.s32 	%r1073, %r4402, %r2075;
	setp.lt.u32 	%p1273, %r4402, %r2075;
	selp.u32 	%r3096, 1, 0, %p1273;
	cvt.u64.u32 	%rd6436, %r4403;
	add.s32 	%r3097, %r2076, %r3096;
	sub.s32 	%r4403, %r4403, %r3097;
	selp.u64 	%rd6437, 1, 0, %p1273;
	add.s64 	%rd6438, %rd352, %rd6437;
	setp.gt.u64 	%p1274, %rd6438, %rd6436;
	selp.u32 	%r3098, 1, 0, %p1274;
	cvt.u64.u32 	%rd6439, %r4404;
	add.s32 	%r3099, %r2077, %r3098;
	sub.s32 	%r4404, %r4404, %r3099;
	selp.u64 	%rd6440, 1, 0, %p1274;
	add.s64 	%rd6441, %rd353, %rd6440;
	setp.gt.u64 	%p1275, %rd6441, %rd6439;
	selp.u32 	%r3100, 1, 0, %p1275;
	cvt.u64.u32 	%rd6442, %r4405;
	add.s32 	%r3101, %r2078, %r3100;
	sub.s32 	%r4405, %r4405, %r3101;
	selp.u64 	%rd6443, 1, 0, %p1275;
	add.s64 	%rd6444, %rd354, %rd6443;
	setp.gt.u64 	%p1276, %rd6444, %rd6442;
	selp.u32 	%r3102, 1, 0, %p1276;
	cvt.u64.u32 	%rd6445, %r4406;
	add.s32 	%r3103, %r2079, %r3102;
	sub.s32 	%r4406, %r4406, %r3103;
	selp.u64 	%rd6446, 1, 0, %p1276;
	add.s64 	%rd6447, %rd6, %rd6446;
	setp.gt.u64 	%p1277, %rd6447, %rd6445;
	selp.u32 	%r3104, 1, 0, %p1277;
	cvt.u64.u32 	%rd6448, %r4407;
	add.s32 	%r3105, %r2080, %r3104;
	sub.s32 	%r4407, %r4407, %r3105;
	selp.u64 	%rd6449, 1, 0, %p1277;
	add.s64 	%rd6450, %rd7, %rd6449;
	setp.gt.u64 	%p1278, %rd6450, %rd6448;
	selp.u32 	%r3106, 1, 0, %p1278;
	cvt.u64.u32 	%rd6451, %r4408;
	add.s32 	%r3107, %r2081, %r3106;
	sub.s32 	%r4408, %r4408, %r3107;
	selp.u64 	%rd6452, 1, 0, %p1278;
	add.s64 	%rd6453, %rd351, %rd6452;
	setp.gt.u64 	%p1279, %rd6453, %rd6451;
	selp.u32 	%r3108, 1, 0, %p1279;
	add.s32 	%r3109, %r2082, %r3108;
	sub.s32 	%r4409, %r4409, %r3109;
	setp.gt.u32 	%p1280, %r4409, %r2082;
	@%p1280 bra 	$L__BB0_718;
	setp.lt.u32 	%p1281, %r4409, %r2082;
	mov.u32 	%r4402, %r1073;
	@%p1281 bra 	$L__BB0_719;
	setp.gt.u32 	%p1282, %r4408, %r2081;
	@%p1282 bra 	$L__BB0_718;
	setp.lt.u32 	%p1283, %r4408, %r2081;
	mov.u32 	%r4402, %r1073;
	@%p1283 bra 	$L__BB0_719;
	setp.gt.u32 	%p1284, %r4407, %r2080;
	@%p1284 bra 	$L__BB0_718;
	setp.lt.u32 	%p1285, %r4407, %r2080;
	mov.u32 	%r4402, %r1073;
	@%p1285 bra 	$L__BB0_719;
	setp.gt.u32 	%p1286, %r4406, %r2079;
	@%p1286 bra 	$L__BB0_718;
	setp.lt.u32 	%p1287, %r4406, %r2079;
	mov.u32 	%r4402, %r1073;
	@%p1287 bra 	$L__BB0_719;
	setp.gt.u32 	%p1288, %r4405, %r2078;
	@%p1288 bra 	$L__BB0_718;
	setp.lt.u32 	%p1289, %r4405, %r2078;
	mov.u32 	%r4402, %r1073;
	@%p1289 bra 	$L__BB0_719;
	setp.gt.u32 	%p1290, %r4404, %r2077;
	@%p1290 bra 	$L__BB0_718;
	setp.lt.u32 	%p1291, %r4404, %r2077;
	mov.u32 	%r4402, %r1073;
	@%p1291 bra 	$L__BB0_719;
	setp.gt.u32 	%p1292, %r4403, %r2076;
	@%p1292 bra 	$L__BB0_718;
	setp.lt.u32 	%p1293, %r4403, %r2076;
	setp.lt.u32 	%p1294, %r1073, %r2075;
	or.pred  	%p1295, %p1293, %p1294;
	mov.u32 	%r4402, %r1073;
	@%p1295 bra 	$L__BB0_719;
$L__BB0_718:
	sub.s32 	%r4402, %r1073, %r2075;
	setp.lt.u32 	%p1296, %r1073, %r2075;
	selp.u32 	%r3110, 1, 0, %p1296;
	cvt.u64.u32 	%rd6454, %r4403;
	add.s32 	%r3111, %r2076, %r3110;
	sub.s32 	%r4403, %r4403, %r3111;
	selp.u64 	%rd6455, 1, 0, %p1296;
	add.s64 	%rd6456, %rd352, %rd6455;
	setp.gt.u64 	%p1297, %rd6456, %rd6454;
	selp.u32 	%r3112, 1, 0, %p1297;
	cvt.u64.u32 	%rd6457, %r4404;
	add.s32 	%r3113, %r2077, %r3112;
	sub.s32 	%r4404, %r4404, %r3113;
	selp.u64 	%rd6458, 1, 0, %p1297;
	add.s64 	%rd6459, %rd353, %rd6458;
	setp.gt.u64 	%p1298, %rd6459, %rd6457;
	selp.u32 	%r3114, 1, 0, %p1298;
	cvt.u64.u32 	%rd6460, %r4405;
	add.s32 	%r3115, %r2078, %r3114;
	sub.s32 	%r4405, %r4405, %r3115;
	selp.u64 	%rd6461, 1, 0, %p1298;
	add.s64 	%rd6462, %rd354, %rd6461;
	setp.gt.u64 	%p1299, %rd6462, %rd6460;
	selp.u32 	%r3116, 1, 0, %p1299;
	cvt.u64.u32 	%rd6463, %r4406;
	add.s32 	%r3117, %r2079, %r3116;
	sub.s32 	%r4406, %r4406, %r3117;
	selp.u64 	%rd6464, 1, 0, %p1299;
	add.s64 	%rd6465, %rd6, %rd6464;
	setp.gt.u64 	%p1300, %rd6465, %rd6463;
	selp.u32 	%r3118, 1, 0, %p1300;
	cvt.u64.u32 	%rd6466, %r4407;
	add.s32 	%r3119, %r2080, %r3118;
	sub.s32 	%r4407, %r4407, %r3119;
	selp.u64 	%rd6467, 1, 0, %p1300;
	add.s64 	%rd6468, %rd7, %rd6467;
	setp.gt.u64 	%p1301, %rd6468, %rd6466;
	selp.u32 	%r3120, 1, 0, %p1301;
	cvt.u64.u32 	%rd6469, %r4408;
	add.s32 	%r3121, %r2081, %r3120;
	sub.s32 	%r4408, %r4408, %r3121;
	selp.u64 	%rd6470, 1, 0, %p1301;
	add.s64 	%rd6471, %rd351, %rd6470;
	setp.gt.u64 	%p1302, %rd6471, %rd6469;
	selp.u32 	%r3122, 1, 0, %p1302;
	add.s32 	%r3123, %r2082, %r3122;
	sub.s32 	%r4409, %r4409, %r3123;
$L__BB0_719:
	setp.gt.u32 	%p1303, %r43, %r27;
	@%p1303 bra 	$L__BB0_720;
	bra.uni 	$L__BB0_733;
$L__BB0_720:
	setp.gt.u32 	%p1327, %r34, %r4361;
	selp.u32 	%r3147, 1, 0, %p1327;
	cvt.u64.u32 	%rd6524, %r49;
	cvt.u64.u32 	%rd6525, %r33;
	add.s32 	%r3148, %r33, %r3147;
	sub.s32 	%r4419, %r49, %r3148;
	selp.u64 	%rd6526, 1, 0, %p1327;
	add.s64 	%rd6527, %rd6525, %rd6526;
	setp.gt.u64 	%p1328, %rd6527, %rd6524;
	selp.u32 	%r3149, 1, 0, %p1328;
	cvt.u64.u32 	%rd6528, %r48;
	cvt.u64.u32 	%rd6529, %r32;
	add.s32 	%r3150, %r32, %r3149;
	sub.s32 	%r4420, %r48, %r3150;
	selp.u64 	%rd6530, 1, 0, %p1328;
	add.s64 	%rd6531, %rd6529, %rd6530;
	setp.gt.u64 	%p1329, %rd6531, %rd6528;
	selp.u32 	%r3151, 1, 0, %p1329;
	cvt.u64.u32 	%rd6532, %r47;
	cvt.u64.u32 	%rd6533, %r31;
	add.s32 	%r3152, %r31, %r3151;
	sub.s32 	%r4421, %r47, %r3152;
	selp.u64 	%rd6534, 1, 0, %p1329;
	add.s64 	%rd6535, %rd6533, %rd6534;
	setp.gt.u64 	%p1330, %rd6535, %rd6532;
	selp.u32 	%r3153, 1, 0, %p1330;
	cvt.u64.u32 	%rd6536, %r46;
	cvt.u64.u32 	%rd6537, %r30;
	add.s32 	%r3154, %r30, %r3153;
	sub.s32 	%r4422, %r46, %r3154;
	selp.u64 	%rd6538, 1, 0, %p1330;
	add.s64 	%rd6539, %rd6537, %rd6538;
	setp.gt.u64 	%p1331, %rd6539, %rd6536;
	selp.u32 	%r3155, 1, 0, %p1331;
	cvt.u64.u32 	%rd6540, %r45;
	cvt.u64.u32 	%rd6541, %r29;
	add.s32 	%r3156, %r29, %r3155;
	sub.s32 	%r4423, %r45, %r3156;
	selp.u64 	%rd6542, 1, 0, %p1331;
	add.s64 	%rd6543, %rd6541, %rd6542;
	setp.gt.u64 	%p1332, %rd6543, %rd6540;
	selp.u32 	%r3157, 1, 0, %p1332;
	cvt.u64.u32 	%rd6544, %r44;
	cvt.u64.u32 	%rd6545, %r28;
	add.s32 	%r3158, %r28, %r3157;
	sub.s32 	%r4424, %r44, %r3158;
	selp.u64 	%rd6546, 1, 0, %p1332;
	add.s64 	%rd6547, %rd6545, %rd6546;
	setp.gt.u64 	%p1333, %rd6547, %rd6544;
	selp.u32 	%r3159, 1, 0, %p1333;
	add.s32 	%r3160, %r27, %r3159;
	sub.s32 	%r4425, %r43, %r3160;
	mov.u32 	%r4410, %r4361;
	bra.uni 	$L__BB0_735;
$L__BB0_721:
	setp.gt.u32 	%p1305, %r44, %r28;
	@%p1305 bra 	$L__BB0_720;
	setp.lt.u32 	%p1306, %r44, %r28;
	@%p1306 bra 	$L__BB0_734;
	setp.gt.u32 	%p1307, %r45, %r29;
	@%p1307 bra 	$L__BB0_720;
	setp.lt.u32 	%p1308, %r45, %r29;
	@%p1308 bra 	$L__BB0_734;
	setp.gt.u32 	%p1309, %r46, %r30;
	@%p1309 bra 	$L__BB0_720;
	setp.lt.u32 	%p1310, %r46, %r30;
	@%p1310 bra 	$L__BB0_734;
	setp.gt.u32 	%p1311, %r47, %r31;
	@%p1311 bra 	$L__BB0_720;
	setp.lt.u32 	%p1312, %r47, %r31;
	@%p1312 bra 	$L__BB0_734;
	setp.gt.u32 	%p1313, %r48, %r32;
	@%p1313 bra 	$L__BB0_720;
	setp.lt.u32 	%p1314, %r48, %r32;
	@%p1314 bra 	$L__BB0_734;
	setp.gt.u32 	%p1315, %r49, %r33;
	@%p1315 bra 	$L__BB0_720;
	setp.lt.u32 	%p1316, %r49, %r33;
	setp.lt.u32 	%p1317, %r4361, %r34;
	or.pred  	%p1318, %p1316, %p1317;
	@%p1318 bra 	$L__BB0_734;
	bra.uni 	$L__BB0_720;
$L__BB0_733:
	setp.ge.u32 	%p1304, %r43, %r27;
	@%p1304 bra 	$L__BB0_721;
$L__BB0_734:
	add.s32 	%r4410, %r4361, %r2075;
	setp.lt.u32 	%p1319, %r4410, %r4361;
	selp.u64 	%rd6472, 1, 0, %p1319;
	cvt.u64.u32 	%rd6473, %r49;
	add.s64 	%rd6474, %rd6472, %rd6473;
	cvt.u64.u32 	%rd6475, %r2076;
	add.s64 	%rd6476, %rd6474, %rd6475;
	cvt.u32.u64 	%r3124, %rd6476;
	shr.u64 	%rd6477, %rd6476, 32;
	cvt.u64.u32 	%rd6478, %r48;
	add.s64 	%rd6479, %rd6477, %rd6478;
	add.s64 	%rd6481, %rd6479, %rd353;
	cvt.u32.u64 	%r3125, %rd6481;
	shr.u64 	%rd6482, %rd6481, 32;
	cvt.u64.u32 	%rd6483, %r47;
	add.s64 	%rd6484, %rd6482, %rd6483;
	add.s64 	%rd6486, %rd6484, %rd354;
	cvt.u32.u64 	%r3126, %rd6486;
	shr.u64 	%rd6487, %rd6486, 32;
	cvt.u64.u32 	%rd6488, %r46;
	add.s64 	%rd6489, %rd6487, %rd6488;
	add.s64 	%rd6490, %rd6489, %rd6;
	cvt.u32.u64 	%r3127, %rd6490;
	shr.u64 	%rd6491, %rd6490, 32;
	cvt.u64.u32 	%rd6492, %r45;
	add.s64 	%rd6493, %rd6491, %rd6492;
	add.s64 	%rd6494, %rd6493, %rd7;
	cvt.u32.u64 	%r3128, %rd6494;
	shr.u64 	%rd6495, %rd6494, 32;
	cvt.u64.u32 	%rd6496, %r44;
	add.s64 	%rd6497, %rd6495, %rd6496;
	cvt.u64.u32 	%rd6498, %r2081;
	add.s64 	%rd6499, %rd6497, %rd6498;
	cvt.u32.u64 	%r3129, %rd6499;
	{ .reg .b32 tmp; mov.b64 {tmp, %r3130}, %rd6499; }
	add.s32 	%r3131, %r43, %r3130;
	add.s32 	%r3132, %r3131, %r2082;
	setp.gt.u32 	%p1320, %r34, %r4410;
	selp.u32 	%r3133, 1, 0, %p1320;
	and.b64  	%rd6500, %rd6476, 4294967295;
	cvt.u64.u32 	%rd6501, %r33;
	add.s32 	%r3134, %r33, %r3133;
	sub.s32 	%r4419, %r3124, %r3134;
	selp.u64 	%rd6502, 1, 0, %p1320;
	add.s64 	%rd6503, %rd6501, %rd6502;
	setp.gt.u64 	%p1321, %rd6503, %rd6500;
	selp.u32 	%r3135, 1, 0, %p1321;
	and.b64  	%rd6504, %rd6481, 4294967295;
	cvt.u64.u32 	%rd6505, %r32;
	add.s32 	%r3136, %r32, %r3135;
	sub.s32 	%r4420, %r3125, %r3136;
	selp.u64 	%rd6506, 1, 0, %p1321;
	add.s64 	%rd6507, %rd6505, %rd6506;
	setp.gt.u64 	%p1322, %rd6507, %rd6504;
	selp.u32 	%r3137, 1, 0, %p1322;
	and.b64  	%rd6508, %rd6486, 4294967295;
	cvt.u64.u32 	%rd6509, %r31;
	add.s32 	%r3138, %r31, %r3137;
	sub.s32 	%r4421, %r3126, %r3138;
	selp.u64 	%rd6510, 1, 0, %p1322;
	add.s64 	%rd6511, %rd6509, %rd6510;
	setp.gt.u64 	%p1323, %rd6511, %rd6508;
	selp.u32 	%r3139, 1, 0, %p1323;
	and.b64  	%rd6512, %rd6490, 4294967295;
	cvt.u64.u32 	%rd6513, %r30;
	add.s32 	%r3140, %r30, %r3139;
	sub.s32 	%r4422, %r3127, %r3140;
	selp.u64 	%rd6514, 1, 0, %p1323;
	add.s64 	%rd6515, %rd6513, %rd6514;
	setp.gt.u64 	%p1324, %rd6515, %rd6512;
	selp.u32 	%r3141, 1, 0, %p1324;
	and.b64  	%rd6516, %rd6494, 4294967295;
	cvt.u64.u32 	%rd6517, %r29;
	add.s32 	%r3142, %r29, %r3141;
	sub.s32 	%r4423, %r3128, %r3142;
	selp.u64 	%rd6518, 1, 0, %p1324;
	add.s64 	%rd6519, %rd6517, %rd6518;
	setp.gt.u64 	%p1325, %rd6519, %rd6516;
	selp.u32 	%r3143, 1, 0, %p1325;
	and.b64  	%rd6520, %rd6499, 4294967295;
	cvt.u64.u32 	%rd6521, %r28;
	add.s32 	%r3144, %r28, %r3143;
	sub.s32 	%r4424, %r3129, %r3144;
	selp.u64 	%rd6522, 1, 0, %p1325;
	add.s64 	%rd6523, %rd6521, %rd6522;
	setp.gt.u64 	%p1326, %rd6523, %rd6520;
	selp.u32 	%r3145, 1, 0, %p1326;
	add.s32 	%r3146, %r27, %r3145;
	sub.s32 	%r4425, %r3132, %r3146;
$L__BB0_735:
	sub.s32 	%r4418, %r4410, %r34;
	setp.gt.u32 	%p1334, %r4425, %r2082;
	@%p1334 bra 	$L__BB0_749;
	setp.lt.u32 	%p1335, %r4425, %r2082;
	@%p1335 bra 	$L__BB0_764;
	setp.gt.u32 	%p1336, %r4424, %r2081;
	@%p1336 bra 	$L__BB0_749;
	setp.lt.u32 	%p1337, %r4424, %r2081;
	@%p1337 bra 	$L__BB0_764;
	setp.gt.u32 	%p1338, %r4423, %r2080;
	@%p1338 bra 	$L__BB0_749;
	setp.lt.u32 	%p1339, %r4423, %r2080;
	@%p1339 bra 	$L__BB0_764;
	setp.gt.u32 	%p1340, %r4422, %r2079;
	@%p1340 bra 	$L__BB0_749;
	setp.lt.u32 	%p1341, %r4422, %r2079;
	@%p1341 bra 	$L__BB0_764;
	setp.gt.u32 	%p1342, %r4421, %r2078;
	@%p1342 bra 	$L__BB0_749;
	setp.lt.u32 	%p1343, %r4421, %r2078;
	@%p1343 bra 	$L__BB0_764;
	setp.gt.u32 	%p1344, %r4420, %r2077;
	@%p1344 bra 	$L__BB0_749;
	setp.lt.u32 	%p1345, %r4420, %r2077;
	@%p1345 bra 	$L__BB0_764;
	setp.gt.u32 	%p1346, %r4419, %r2076;
	@%p1346 bra 	$L__BB0_749;
	setp.lt.u32 	%p1347, %r4419, %r2076;
	setp.lt.u32 	%p1348, %r4418, %r2075;
	or.pred  	%p1349, %p1347, %p1348;
	@%p1349 bra 	$L__BB0_764;
$L__BB0_749:
	sub.s32 	%r1121, %r4418, %r2075;
	setp.lt.u32 	%p1350, %r4418, %r2075;
	selp.u32 	%r3161, 1, 0, %p1350;
	cvt.u64.u32 	%rd6548, %r4419;
	add.s32 	%r3162, %r2076, %r3161;
	sub.s32 	%r4419, %r4419, %r3162;
	selp.u64 	%rd6549, 1, 0, %p1350;
	cvt.u64.u32 	%rd355, %r2076;
	add.s64 	%rd6550, %rd355, %rd6549;
	setp.gt.u64 	%p1351, %rd6550, %rd6548;
	selp.u32 	%r3163, 1, 0, %p1351;
	cvt.u64.u32 	%rd6551, %r4420;
	add.s32 	%r3164, %r2077, %r3163;
	sub.s32 	%r4420, %r4420, %r3164;
	selp.u64 	%rd6552, 1, 0, %p1351;
	add.s64 	%rd6553, %rd353, %rd6552;
	setp.gt.u64 	%p1352, %rd6553, %rd6551;
	selp.u32 	%r3165, 1, 0, %p1352;
	cvt.u64.u32 	%rd6554, %r4421;
	add.s32 	%r3166, %r2078, %r3165;
	sub.s32 	%r4421, %r4421, %r3166;
	selp.u64 	%rd6555, 1, 0, %p1352;
	add.s64 	%rd6556, %rd354, %rd6555;
	setp.gt.u64 	%p1353, %rd6556, %rd6554;
	selp.u32 	%r3167, 1, 0, %p1353;
	cvt.u64.u32 	%rd6557, %r4422;
	add.s32 	%r3168, %r2079, %r3167;
	sub.s32 	%r4422, %r4422, %r3168;
	selp.u64 	%rd6558, 1, 0, %p1353;
	add.s64 	%rd6559, %rd6, %rd6558;
	setp.gt.u64 	%p1354, %rd6559, %rd6557;
	selp.u32 	%r3169, 1, 0, %p1354;
	cvt.u64.u32 	%rd6560, %r4423;
	add.s32 	%r3170, %r2080, %r3169;
	sub.s32 	%r4423, %r4423, %r3170;
	selp.u64 	%rd6561, 1, 0, %p1354;
	add.s64 	%rd6562, %rd7, %rd6561;
	setp.gt.u64 	%p1355, %rd6562, %rd6560;
	selp.u32 	%r3171, 1, 0, %p1355;
	cvt.u64.u32 	%rd6563, %r4424;
	add.s32 	%r3172, %r2081, %r3171;
	sub.s32 	%r4424, %r4424, %r3172;
	selp.u64 	%rd6564, 1, 0, %p1355;
	cvt.u64.u32 	%rd358, %r2081;
	add.s64 	%rd6565, %rd358, %rd6564;
	setp.gt.u64 	%p1356, %rd6565, %rd6563;
	selp.u32 	%r3173, 1, 0, %p1356;
	add.s32 	%r3174, %r2082, %r3173;
	sub.s32 	%r4425, %r4425, %r3174;
	setp.gt.u32 	%p1357, %r4425, %r2082;
	@%p1357 bra 	$L__BB0_763;
	setp.lt.u32 	%p1358, %r4425, %r2082;
	mov.u32 	%r4418, %r1121;
	@%p1358 bra 	$L__BB0_764;
	setp.gt.u32 	%p1359, %r4424, %r2081;
	@%p1359 bra 	$L__BB0_763;
	setp.lt.u32 	%p1360, %r4424, %r2081;
	mov.u32 	%r4418, %r1121;
	@%p1360 bra 	$L__BB0_764;
	setp.gt.u32 	%p1361, %r4423, %r2080;
	@%p1361 bra 	$L__BB0_763;
	setp.lt.u32 	%p1362, %r4423, %r2080;
	mov.u32 	%r4418, %r1121;
	@%p1362 bra 	$L__BB0_764;
	setp.gt.u32 	%p1363, %r4422, %r2079;
	@%p1363 bra 	$L__BB0_763;
	setp.lt.u32 	%p1364, %r4422, %r2079;
	mov.u32 	%r4418, %r1121;
	@%p1364 bra 	$L__BB0_764;
	setp.gt.u32 	%p1365, %r4421, %r2078;
	@%p1365 bra 	$L__BB0_763;
	setp.lt.u32 	%p1366, %r4421, %r2078;
	mov.u32 	%r4418, %r1121;
	@%p1366 bra 	$L__BB0_764;
	setp.gt.u32 	%p1367, %r4420, %r2077;
	@%p1367 bra 	$L__BB0_763;
	setp.lt.u32 	%p1368, %r4420, %r2077;
	mov.u32 	%r4418, %r1121;
	@%p1368 bra 	$L__BB0_764;
	setp.gt.u32 	%p1369, %r4419, %r2076;
	@%p1369 bra 	$L__BB0_763;
	setp.lt.u32 	%p1370, %r4419, %r2076;
	setp.lt.u32 	%p1371, %r1121, %r2075;
	or.pred  	%p1372, %p1370, %p1371;
	mov.u32 	%r4418, %r1121;
	@%p1372 bra 	$L__BB0_764;
$L__BB0_763:
	sub.s32 	%r4418, %r1121, %r2075;
	setp.lt.u32 	%p1373, %r1121, %r2075;
	selp.u32 	%r3175, 1, 0, %p1373;
	cvt.u64.u32 	%rd6566, %r4419;
	add.s32 	%r3176, %r2076, %r3175;
	sub.s32 	%r4419, %r4419, %r3176;
	selp.u64 	%rd6567, 1, 0, %p1373;
	add.s64 	%rd6568, %rd355, %rd6567;
	setp.gt.u64 	%p1374, %rd6568, %rd6566;
	selp.u32 	%r3177, 1, 0, %p1374;
	cvt.u64.u32 	%rd6569, %r4420;
	add.s32 	%r3178, %r2077, %r3177;
	sub.s32 	%r4420, %r4420, %r3178;
	selp.u64 	%rd6570, 1, 0, %p1374;
	add.s64 	%rd6571, %rd353, %rd6570;
	setp.gt.u64 	%p1375, %rd6571, %rd6569;
	selp.u32 	%r3179, 1, 0, %p1375;
	cvt.u64.u32 	%rd6572, %r4421;
	add.s32 	%r3180, %r2078, %r3179;
	sub.s32 	%r4421, %r4421, %r3180;
	selp.u64 	%rd6573, 1, 0, %p1375;
	add.s64 	%rd6574, %rd354, %rd6573;
	setp.gt.u64 	%p1376, %rd6574, %rd6572;
	selp.u32 	%r3181, 1, 0, %p1376;
	cvt.u64.u32 	%rd6575, %r4422;
	add.s32 	%r3182, %r2079, %r3181;
	sub.s32 	%r4422, %r4422, %r3182;
	selp.u64 	%rd6576, 1, 0, %p1376;
	add.s64 	%rd6577, %rd6, %rd6576;
	setp.gt.u64 	%p1377, %rd6577, %rd6575;
	selp.u32 	%r3183, 1, 0, %p1377;
	cvt.u64.u32 	%rd6578, %r4423;
	add.s32 	%r3184, %r2080, %r3183;
	sub.s32 	%r4423, %r4423, %r3184;
	selp.u64 	%rd6579, 1, 0, %p1377;
	add.s64 	%rd6580, %rd7, %rd6579;
	setp.gt.u64 	%p1378, %rd6580, %rd6578;
	selp.u32 	%r3185, 1, 0, %p1378;
	cvt.u64.u32 	%rd6581, %r4424;
	add.s32 	%r3186, %r2081, %r3185;
	sub.s32 	%r4424, %r4424, %r3186;
	selp.u64 	%rd6582, 1, 0, %p1378;
	add.s64 	%rd6583, %rd358, %rd6582;
	setp.gt.u64 	%p1379, %rd6583, %rd6581;
	selp.u32 	%r3187, 1, 0, %p1379;
	add.s32 	%r3188, %r2082, %r3187;
	sub.s32 	%r4425, %r4425, %r3188;
$L__BB0_764:
	add.s32 	%r3191, %r2075, -2;
	st.local.u32 	[%rd2], %r3191;
	setp.lt.u32 	%p1380, %r2075, 2;
	selp.s32 	%r3192, -1, 0, %p1380;
	add.s32 	%r3193, %r2076, %r3192;
	st.local.u32 	[%rd2+4], %r3193;
	setp.eq.s32 	%p1381, %r2076, 0;
	and.pred  	%p1382, %p1381, %p1380;
	selp.s32 	%r3194, -1, 0, %p1382;
	add.s32 	%r3195, %r2077, %r3194;
	st.local.u32 	[%rd2+8], %r3195;
	setp.eq.s32 	%p1383, %r2077, 0;
	and.pred  	%p1384, %p1383, %p1382;
	selp.s32 	%r3196, -1, 0, %p1384;
	add.s32 	%r3197, %r2078, %r3196;
	st.local.u32 	[%rd2+12], %r3197;
	setp.eq.s32 	%p1385, %r2078, 0;
	and.pred  	%p1386, %p1385, %p1384;
	selp.s32 	%r3198, -1, 0, %p1386;
	add.s32 	%r3199, %r2079, %r3198;
	st.local.u32 	[%rd2+16], %r3199;
	setp.eq.s32 	%p1387, %r2079, 0;
	and.pred  	%p1388, %p1387, %p1386;
	selp.s32 	%r3200, -1, 0, %p1388;
	add.s32 	%r3201, %r2080, %r3200;
	st.local.u32 	[%rd2+20], %r3201;
	setp.eq.s32 	%p1389, %r2080, 0;
	and.pred  	%p1390, %p1389, %p1388;
	selp.s32 	%r3202, -1, 0, %p1390;
	add.s32 	%r3203, %r2081, %r3202;
	st.local.u32 	[%rd2+24], %r3203;
	setp.eq.s32 	%p1391, %r2081, 0;
	and.pred  	%p1392, %p1391, %p1390;
	selp.s32 	%r3204, -1, 0, %p1392;
	add.s32 	%r3205, %r2082, %r3204;
	st.local.u32 	[%rd2+28], %r3205;
	mov.b32 	%r4453, 0;
	mov.b32 	%r4434, 1;
	mov.u32 	%r4454, %r4453;
	mov.u32 	%r4455, %r4453;
	mov.u32 	%r4456, %r4453;
	mov.u32 	%r4457, %r4453;
	mov.u32 	%r4458, %r4453;
	mov.u32 	%r4459, %r4453;
	mov.u32 	%r4442, %r4453;
$L__BB0_765:
	shr.u32 	%r3206, %r4442, 5;
	mul.wide.u32 	%rd6584, %r3206, 4;
	add.s64 	%rd6585, %rd2, %rd6584;
	ld.local.u32 	%r3207, [%rd6585];
	and.b32  	%r3208, %r4442, 31;
	shr.u32 	%r3209, %r3207, %r3208;
	and.b32  	%r3210, %r3209, 1;
	setp.eq.b32 	%p1393, %r3210, 1;
	not.pred 	%p1394, %p1393;
	@%p1394 bra 	$L__BB0_784;
	mul.wide.u32 	%rd6586, %r4418, %r4434;
	cvt.u32.u64 	%r3211, %rd6586;
	shr.u64 	%rd6587, %rd6586, 32;
	mul.wide.u32 	%rd6588, %r4419, %r4434;
	add.s64 	%rd6589, %rd6587, %rd6588;
	shr.u64 	%rd6590, %rd6589, 32;
	mul.wide.u32 	%rd6591, %r4420, %r4434;
	add.s64 	%rd6592, %rd6590, %rd6591;
	shr.u64 	%rd6593, %rd6592, 32;
	mul.wide.u32 	%rd6594, %r4421, %r4434;
	add.s64 	%rd6595, %rd6593, %rd6594;
	shr.u64 	%rd6596, %rd6595, 32;
	mul.wide.u32 	%rd6597, %r4422, %r4434;
	add.s64 	%rd6598, %rd6596, %rd6597;
	shr.u64 	%rd6599, %rd6598, 32;
	mul.wide.u32 	%rd6600, %r4423, %r4434;
	add.s64 	%rd6601, %rd6599, %rd6600;
	shr.u64 	%rd6602, %rd6601, 32;
	mul.wide.u32 	%rd6603, %r4424, %r4434;
	add.s64 	%rd6604, %rd6602, %rd6603;
	shr.u64 	%rd6605, %rd6604, 32;
	mul.wide.u32 	%rd6606, %r4425, %r4434;
	add.s64 	%rd6607, %rd6605, %rd6606;
	shr.u64 	%rd6608, %rd6607, 32;
	and.b64  	%rd6609, %rd6589, 4294967295;
	mul.wide.u32 	%rd6610, %r4418, %r4453;
	add.s64 	%rd6611, %rd6610, %rd6609;
	shr.u64 	%rd6612, %rd6611, 32;
	and.b64  	%rd6613, %rd6592, 4294967295;
	mul.wide.u32 	%rd6614, %r4419, %r4453;
	add.s64 	%rd6615, %rd6612, %rd6613;
	add.s64 	%rd6616, %rd6615, %rd6614;
	shr.u64 	%rd6617, %rd6616, 32;
	and.b64  	%rd6618, %rd6595, 4294967295;
	mul.wide.u32 	%rd6619, %r4420, %r4453;
	add.s64 	%rd6620, %rd6617, %rd6618;
	add.s64 	%rd6621, %rd6620, %rd6619;
	shr.u64 	%rd6622, %rd6621, 32;
	and.b64  	%rd6623, %rd6598, 4294967295;
	mul.wide.u32 	%rd6624, %r4421, %r4453;
	add.s64 	%rd6625, %rd6622, %rd6623;
	add.s64 	%rd6626, %rd6625, %rd6624;
	shr.u64 	%rd6627, %rd6626, 32;
	and.b64  	%rd6628, %rd6601, 4294967295;
	mul.wide.u32 	%rd6629, %r4422, %r4453;
	add.s64 	%rd6630, %rd6627, %rd6628;
	add.s64 	%rd6631, %rd6630, %rd6629;
	shr.u64 	%rd6632, %rd6631, 32;
	and.b64  	%rd6633, %rd6604, 4294967295;
	mul.wide.u32 	%rd6634, %r4423, %r4453;
	add.s64 	%rd6635, %rd6632, %rd6633;
	add.s64 	%rd6636, %rd6635, %rd6634;
	shr.u64 	%rd6637, %rd6636, 32;
	and.b64  	%rd6638, %rd6607, 4294967295;
	mul.wide.u32 	%rd6639, %r4424, %r4453;
	add.s64 	%rd6640, %rd6637, %rd6638;
	add.s64 	%rd6641, %rd6640, %rd6639;
	shr.u64 	%rd6642, %rd6641, 32;
	mul.wide.u32 	%rd6643, %r4425, %r4453;
	add.s64 	%rd6644, %rd6642, %rd6608;
	add.s64 	%rd6645, %rd6644, %rd6643;
	shr.u64 	%rd6646, %rd6645, 32;
	and.b64  	%rd6647, %rd6616, 4294967295;
	mul.wide.u32 	%rd6648, %r4418, %r4454;
	add.s64 	%rd6649, %rd6648, %rd6647;
	shr.u64 	%rd6650, %rd6649, 32;
	and.b64  	%rd6651, %rd6621, 4294967295;
	mul.wide.u32 	%rd6652, %r4419, %r4454;
	add.s64 	%rd6653, %rd6650, %rd6651;
	add.s64 	%rd6654, %rd6653, %rd6652;
	shr.u64 	%rd6655, %rd6654, 32;
	and.b64  	%rd6656, %rd6626, 4294967295;
	mul.wide.u32 	%rd6657, %r4420, %r4454;
	add.s64 	%rd6658, %rd6655, %rd6656;
	add.s64 	%rd6659, %rd6658, %rd6657;
	shr.u64 	%rd6660, %rd6659, 32;
	and.b64  	%rd6661, %rd6631, 4294967295;
	mul.wide.u32 	%rd6662, %r4421, %r4454;
	add.s64 	%rd6663, %rd6660, %rd6661;
	add.s64 	%rd6664, %rd6663, %rd6662;
	shr.u64 	%rd6665, %rd6664, 32;
	and.b64  	%rd6666, %rd6636, 4294967295;
	mul.wide.u32 	%rd6667, %r4422, %r4454;
	add.s64 	%rd6668, %rd6665, %rd6666;
	add.s64 	%rd6669, %rd6668, %rd6667;
	shr.u64 	%rd6670, %rd6669, 32;
	and.b64  	%rd6671, %rd6641, 4294967295;
	mul.wide.u32 	%rd6672, %r4423, %r4454;
	add.s64 	%rd6673, %rd6670, %rd6671;
	add.s64 	%rd6674, %rd6673, %rd6672;
	shr.u64 	%rd6675, %rd6674, 32;
	and.b64  	%rd6676, %rd6645, 4294967295;
	mul.wide.u32 	%rd6677, %r4424, %r4454;
	add.s64 	%rd6678, %rd6675, %rd6676;
	add.s64 	%rd6679, %rd6678, %rd6677;
	shr.u64 	%rd6680, %rd6679, 32;
	mul.wide.u32 	%rd6681, %r4425, %r4454;
	add.s64 	%rd6682, %rd6680, %rd6646;
	add.s64 	%rd6683, %rd6682, %rd6681;
	shr.u64 	%rd6684, %rd6683, 32;
	and.b64  	%rd6685, %rd6654, 4294967295;
	mul.wide.u32 	%rd6686, %r4418, %r4455;
	add.s64 	%rd6687, %rd6686, %rd6685;
	shr.u64 	%rd6688, %rd6687, 32;
	and.b64  	%rd6689, %rd6659, 4294967295;
	mul.wide.u32 	%rd6690, %r4419, %r4455;
	add.s64 	%rd6691, %rd6688, %rd6689;
	add.s64 	%rd6692, %rd6691, %rd6690;
	shr.u64 	%rd6693, %rd6692, 32;
	and.b64  	%rd6694, %rd6664, 4294967295;
	mul.wide.u32 	%rd6695, %r4420, %r4455;
	add.s64 	%rd6696, %rd6693, %rd6694;
	add.s64 	%rd6697, %rd6696, %rd6695;
	shr.u64 	%rd6698, %rd6697, 32;
	and.b64  	%rd6699, %rd6669, 4294967295;
	mul.wide.u32 	%rd6700, %r4421, %r4455;
	add.s64 	%rd6701, %rd6698, %rd6699;
	add.s64 	%rd6702, %rd6701, %rd6700;
	shr.u64 	%rd6703, %rd6702, 32;
	and.b64  	%rd6704, %rd6674, 4294967295;
	mul.wide.u32 	%rd6705, %r4422, %r4455;
	add.s64 	%rd6706, %rd6703, %rd6704;
	add.s64 	%rd6707, %rd6706, %rd6705;
	shr.u64 	%rd6708, %rd6707, 32;
	and.b64  	%rd6709, %rd6679, 4294967295;
	mul.wide.u32 	%rd6710, %r4423, %r4455;
	add.s64 	%rd6711, %rd6708, %rd6709;
	add.s64 	%rd6712, %rd6711, %rd6710;
	shr.u64 	%rd6713, %rd6712, 32;
	and.b64  	%rd6714, %rd6683, 4294967295;
	mul.wide.u32 	%rd6715, %r4424, %r4455;
	add.s64 	%rd6716, %rd6713, %rd6714;
	add.s64 	%rd6717, %rd6716, %rd6715;
	shr.u64 	%rd6718, %rd6717, 32;
	mul.wide.u32 	%rd6719, %r4425, %r4455;
	add.s64 	%rd6720, %rd6718, %rd6684;
	add.s64 	%rd6721, %rd6720, %rd6719;
	shr.u64 	%rd6722, %rd6721, 32;
	and.b64  	%rd6723, %rd6692, 4294967295;
	mul.wide.u32 	%rd6724, %r4418, %r4456;
	add.s64 	%rd6725, %rd6724, %rd6723;
	shr.u64 	%rd6726, %rd6725, 32;
	and.b64  	%rd6727, %rd6697, 4294967295;
	mul.wide.u32 	%rd6728, %r4419, %r4456;
	add.s64 	%rd6729, %rd6726, %rd6727;
	add.s64 	%rd6730, %rd6729, %rd6728;
	shr.u64 	%rd6731, %rd6730, 32;
	and.b64  	%rd6732, %rd6702, 4294967295;
	mul.wide.u32 	%rd6733, %r4420, %r4456;
	add.s64 	%rd6734, %rd6731, %rd6732;
	add.s64 	%rd6735, %rd6734, %rd6733;
	shr.u64 	%rd6736, %rd6735, 32;
	and.b64  	%rd6737, %rd6707, 4294967295;
	mul.wide.u32 	%rd6738, %r4421, %r4456;
	add.s64 	%rd6739, %rd6736, %rd6737;
	add.s64 	%rd6740, %rd6739, %rd6738;
	shr.u64 	%rd6741, %rd6740, 32;
	and.b64  	%rd6742, %rd6712, 4294967295;
	mul.wide.u32 	%rd6743, %r4422, %r4456;
	add.s64 	%rd6744, %rd6741, %rd6742;
	add.s64 	%rd6745, %rd6744, %rd6743;
	shr.u64 	%rd6746, %rd6745, 32;
	and.b64  	%rd6747, %rd6717, 4294967295;
	mul.wide.u32 	%rd6748, %r4423, %r4456;
	add.s64 	%rd6749, %rd6746, %rd6747;
	add.s64 	%rd6750, %rd6749, %rd6748;
	shr.u64 	%rd6751, %rd6750, 32;
	and.b64  	%rd6752, %rd6721, 4294967295;
	mul.wide.u32 	%rd6753, %r4424, %r4456;
	add.s64 	%rd6754, %rd6751, %rd6752;
	add.s64 	%rd6755, %rd6754, %rd6753;
	shr.u64 	%rd6756, %rd6755, 32;
	mul.wide.u32 	%rd6757, %r4425, %r4456;
	add.s64 	%rd6758, %rd6756, %rd6722;
	add.s64 	%rd6759, %rd6758, %rd6757;
	shr.u64 	%rd6760, %rd6759, 32;
	and.b64  	%rd6761, %rd6730, 4294967295;
	mul.wide.u32 	%rd6762, %r4418, %r4457;
	add.s64 	%rd6763, %rd6762, %rd6761;
	shr.u64 	%rd6764, %rd6763, 32;
	and.b64  	%rd6765, %rd6735, 4294967295;
	mul.wide.u32 	%rd6766, %r4419, %r4457;
	add.s64 	%rd6767, %rd6764, %rd6765;
	add.s64 	%rd6768, %rd6767, %rd6766;
	shr.u64 	%rd6769, %rd6768, 32;
	and.b64  	%rd6770, %rd6740, 4294967295;
	mul.wide.u32 	%rd6771, %r4420, %r4457;
	add.s64 	%rd6772, %rd6769, %rd6770;
	add.s64 	%rd6773, %rd6772, %rd6771;
	shr.u64 	%rd6774, %rd6773, 32;
	and.b64  	%rd6775, %rd6745, 4294967295;
	mul.wide.u32 	%rd6776, %r4421, %r4457;
	add.s64 	%rd6777, %rd6774, %rd6775;
	add.s64 	%rd6778, %rd6777, %rd6776;
	shr.u64 	%rd6779, %rd6778, 32;
	and.b64  	%rd6780, %rd6750, 4294967295;
	mul.wide.u32 	%rd6781, %r4422, %r4457;
	add.s64 	%rd6782, %rd6779, %rd6780;
	add.s64 	%rd6783, %rd6782, %rd6781;
	shr.u64 	%rd6784, %rd6783, 32;
	and.b64  	%rd6785, %rd6755, 4294967295;
	mul.wide.u32 	%rd6786, %r4423, %r4457;
	add.s64 	%rd6787, %rd6784, %rd6785;
	add.s64 	%rd6788, %rd6787, %rd6786;
	shr.u64 	%rd6789, %rd6788, 32;
	and.b64  	%rd6790, %rd6759, 4294967295;
	mul.wide.u32 	%rd6791, %r4424, %r4457;
	add.s64 	%rd6792, %rd6789, %rd6790;
	add.s64 	%rd6793, %rd6792, %rd6791;
	shr.u64 	%rd6794, %rd6793, 32;
	mul.wide.u32 	%rd6795, %r4425, %r4457;
	add.s64 	%rd6796, %rd6794, %rd6760;
	add.s64 	%rd6797, %rd6796, %rd6795;
	shr.u64 	%rd6798, %rd6797, 32;
	and.b64  	%rd6799, %rd6768, 4294967295;
	mul.wide.u32 	%rd6800, %r4418, %r4458;
	add.s64 	%rd6801, %rd6800, %rd6799;
	shr.u64 	%rd6802, %rd6801, 32;
	and.b64  	%rd6803, %rd6773, 4294967295;
	mul.wide.u32 	%rd6804, %r4419, %r4458;
	add.s64 	%rd6805, %rd6802, %rd6803;
	add.s64 	%rd6806, %rd6805, %rd6804;
	shr.u64 	%rd6807, %rd6806, 32;
	and.b64  	%rd6808, %rd6778, 4294967295;
	mul.wide.u32 	%rd6809, %r4420, %r4458;
	add.s64 	%rd6810, %rd6807, %rd6808;
	add.s64 	%rd6811, %rd6810, %rd6809;
	shr.u64 	%rd6812, %rd6811, 32;
	and.b64  	%rd6813, %rd6783, 4294967295;
	mul.wide.u32 	%rd6814, %r4421, %r4458;
	add.s64 	%rd6815, %rd6812, %rd6813;
	add.s64 	%rd6816, %rd6815, %rd6814;
	shr.u64 	%rd6817, %rd6816, 32;
	and.b64  	%rd6818, %rd6788, 4294967295;
	mul.wide.u32 	%rd6819, %r4422, %r4458;
	add.s64 	%rd6820, %rd6817, %rd6818;
	add.s64 	%rd6821, %rd6820, %rd6819;
	shr.u64 	%rd6822, %rd6821, 32;
	and.b64  	%rd6823, %rd6793, 4294967295;
	mul.wide.u32 	%rd6824, %r4423, %r4458;
	add.s64 	%rd6825, %rd6822, %rd6823;
	add.s64 	%rd6826, %rd6825, %rd6824;
	shr.u64 	%rd6827, %rd6826, 32;
	and.b64  	%rd6828, %rd6797, 4294967295;
	mul.wide.u32 	%rd6829, %r4424, %r4458;
	add.s64 	%rd6830, %rd6827, %rd6828;
	add.s64 	%rd6831, %rd6830, %rd6829;
	shr.u64 	%rd6832, %rd6831, 32;
	mul.wide.u32 	%rd6833, %r4425, %r4458;
	add.s64 	%rd6834, %rd6832, %rd6798;
	add.s64 	%rd6835, %rd6834, %rd6833;
	shr.u64 	%rd6836, %rd6835, 32;
	and.b64  	%rd6837, %rd6806, 4294967295;
	mul.wide.u32 	%rd6838, %r4418, %r4459;
	add.s64 	%rd6839, %rd6838, %rd6837;
	shr.u64 	%rd6840, %rd6839, 32;
	and.b64  	%rd6841, %rd6811, 4294967295;
	mul.wide.u32 	%rd6842, %r4419, %r4459;
	add.s64 	%rd6843, %rd6840, %rd6841;
	add.s64 	%rd6844, %rd6843, %rd6842;
	shr.u64 	%rd6845, %rd6844, 32;
	and.b64  	%rd6846, %rd6816, 4294967295;
	mul.wide.u32 	%rd6847, %r4420, %r4459;
	add.s64 	%rd6848, %rd6845, %rd6846;
	add.s64 	%rd6849, %rd6848, %rd6847;
	shr.u64 	%rd6850, %rd6849, 32;
	and.b64  	%rd6851, %rd6821, 4294967295;
	mul.wide.u32 	%rd6852, %r4421, %r4459;
	add.s64 	%rd6853, %rd6850, %rd6851;
	add.s64 	%rd6854, %rd6853, %rd6852;
	shr.u64 	%rd6855, %rd6854, 32;
	and.b64  	%rd6856, %rd6826, 4294967295;
	mul.wide.u32 	%rd6857, %r4422, %r4459;
	add.s64 	%rd6858, %rd6855, %rd6856;
	add.s64 	%rd6859, %rd6858, %rd6857;
	shr.u64 	%rd6860, %rd6859, 32;
	and.b64  	%rd6861, %rd6831, 4294967295;
	mul.wide.u32 	%rd6862, %r4423, %r4459;
	add.s64 	%rd6863, %rd6860, %rd6861;
	add.s64 	%rd6864, %rd6863, %rd6862;
	shr.u64 	%rd6865, %rd6864, 32;
	and.b64  	%rd6866, %rd6835, 4294967295;
	mul.wide.u32 	%rd6867, %r4424, %r4459;
	add.s64 	%rd6868, %rd6865, %rd6866;
	add.s64 	%rd6869, %rd6868, %rd6867;
	shr.u64 	%rd6870, %rd6869, 32;
	mul.wide.u32 	%rd6871, %r4425, %r4459;
	add.s64 	%rd6872, %rd6870, %rd6836;
	add.s64 	%rd6873, %rd6872, %rd6871;
	shr.u64 	%rd6874, %rd6873, 32;
	{ .reg .b32 tmp; mov.b64 {tmp, %r3212}, %rd6873; }
	and.b64  	%rd6875, %rd6844, 4294967295;
	mul.lo.s64 	%rd6876, %rd6875, 977;
	cvt.u32.u64 	%r3213, %rd6876;
	shr.u64 	%rd6877, %rd6876, 32;
	and.b64  	%rd6878, %rd6849, 4294967295;
	mad.lo.s64 	%rd6879, %rd6878, 977, %rd6877;
	shr.u64 	%rd6880, %rd6879, 32;
	and.b64  	%rd6881, %rd6854, 4294967295;
	mad.lo.s64 	%rd6882, %rd6881, 977, %rd6880;
	shr.u64 	%rd6883, %rd6882, 32;
	and.b64  	%rd6884, %rd6859, 4294967295;
	mad.lo.s64 	%rd6885, %rd6884, 977, %rd6883;
	shr.u64 	%rd6886, %rd6885, 32;
	and.b64  	%rd6887, %rd6864, 4294967295;
	mad.lo.s64 	%rd6888, %rd6887, 977, %rd6886;
	shr.u64 	%rd6889, %rd6888, 32;
	and.b64  	%rd6890, %rd6869, 4294967295;
	mad.lo.s64 	%rd6891, %rd6890, 977, %rd6889;
	shr.u64 	%rd6892, %rd6891, 32;
	and.b64  	%rd6893, %rd6873, 4294967295;
	mad.lo.s64 	%rd6894, %rd6893, 977, %rd6892;
	shr.u64 	%rd6895, %rd6894, 32;
	mad.lo.s64 	%rd6896, %rd6874, 977, %rd6895;
	{ .reg .b32 tmp; mov.b64 {tmp, %r3214}, %rd6896; }
	add.s32 	%r4444, %r3211, %r3213;
	setp.lt.u32 	%p1396, %r4444, %r3211;
	selp.u64 	%rd6897, 1, 0, %p1396;
	and.b64  	%rd6898, %rd6611, 4294967295;
	and.b64  	%rd6899, %rd6879, 4294967295;
	add.s64 	%rd6900, %rd6898, %rd6897;
	add.s64 	%rd6901, %rd6900, %rd6899;
	shr.u64 	%rd6902, %rd6901, 32;
	and.b64  	%rd6903, %rd6649, 4294967295;
	and.b64  	%rd6904, %rd6882, 4294967295;
	add.s64 	%rd6905, %rd6902, %rd6903;
	add.s64 	%rd6906, %rd6905, %rd6904;
	shr.u64 	%rd6907, %rd6906, 32;
	and.b64  	%rd6908, %rd6687, 4294967295;
	and.b64  	%rd6909, %rd6885, 4294967295;
	add.s64 	%rd6910, %rd6907, %rd6908;
	add.s64 	%rd6911, %rd6910, %rd6909;
	shr.u64 	%rd6912, %rd6911, 32;
	and.b64  	%rd6913, %rd6725, 4294967295;
	and.b64  	%rd6914, %rd6888, 4294967295;
	add.s64 	%rd6915, %rd6912, %rd6913;
	add.s64 	%rd6916, %rd6915, %rd6914;
	shr.u64 	%rd6917, %rd6916, 32;
	and.b64  	%rd6918, %rd6763, 4294967295;
	and.b64  	%rd6919, %rd6891, 4294967295;
	add.s64 	%rd6920, %rd6917, %rd6918;
	add.s64 	%rd6921, %rd6920, %rd6919;
	shr.u64 	%rd6922, %rd6921, 32;
	and.b64  	%rd6923, %rd6801, 4294967295;
	and.b64  	%rd6924, %rd6894, 4294967295;
	add.s64 	%rd6925, %rd6922, %rd6923;
	add.s64 	%rd6926, %rd6925, %rd6924;
	shr.u64 	%rd6927, %rd6926, 32;
	and.b64  	%rd6928, %rd6839, 4294967295;
	and.b64  	%rd6929, %rd6896, 4294967295;
	add.s64 	%rd6930, %rd6927, %rd6928;
	add.s64 	%rd6931, %rd6930, %rd6929;
	{ .reg .b32 tmp; mov.b64 {tmp, %r3215}, %rd6931; }
	add.s32 	%r3216, %r3215, %r3214;
	and.b64  	%rd6932, %rd6901, 4294967295;
	add.s64 	%rd12088, %rd6932, %rd6875;
	shr.u64 	%rd6933, %rd12088, 32;
	and.b64  	%rd6934, %rd6906, 4294967295;
	add.s64 	%rd6935, %rd6933, %rd6934;
	add.s64 	%rd12089, %rd6935, %rd6878;
	shr.u64 	%rd6936, %rd12089, 32;
	and.b64  	%rd6937, %rd6911, 4294967295;
	add.s64 	%rd6938, %rd6936, %rd6937;
	add.s64 	%rd12090, %rd6938, %rd6881;
	shr.u64 	%rd6939, %rd12090, 32;
	and.b64  	%rd6940, %rd6916, 4294967295;
	add.s64 	%rd6941, %rd6939, %rd6940;
	add.s64 	%rd12091, %rd6941, %rd6884;
	shr.u64 	%rd6942, %rd12091, 32;
	and.b64  	%rd6943, %rd6921, 4294967295;
	add.s64 	%rd6944, %rd6942, %rd6943;
	add.s64 	%rd12092, %rd6944, %rd6887;
	shr.u64 	%rd6945, %rd12092, 32;
	and.b64  	%rd6946, %rd6926, 4294967295;
	add.s64 	%rd6947, %rd6945, %rd6946;
	add.s64 	%rd12093, %rd6947, %rd6890;
	shr.u64 	%rd6948, %rd12093, 32;
	and.b64  	%rd6949, %rd6931, 4294967295;
	add.s64 	%rd6950, %rd6948, %rd6949;
	add.s64 	%rd12094, %rd6950, %rd6893;
	{ .reg .b32 tmp; mov.b64 {tmp, %r3217}, %rd12094; }
	add.s32 	%r3218, %r3216, %r3217;
	add.s32 	%r1163, %r3218, %r3212;
	setp.eq.s32 	%p1397, %r1163, 0;
	mov.pred 	%p2389, 0;
	@%p1397 bra 	$L__BB0_768;
	cvt.u64.u32 	%rd6951, %r1163;
	mul.wide.u32 	%rd6952, %r1163, 977;
	cvt.u32.u64 	%r3219, %rd6952;
	shr.u64 	%rd6953, %rd6952, 32;
	add.s64 	%rd6954, %rd6953, %rd6951;
	shr.u64 	%rd6955, %rd6954, 32;
	add.s32 	%r1164, %r4444, %r3219;
	setp.lt.u32 	%p1398, %r1164, %r4444;
	selp.u64 	%rd6956, 1, 0, %p1398;
	and.b64  	%rd6957, %rd12088, 4294967295;
	and.b64  	%rd6958, %rd6954, 4294967295;
	add.s64 	%rd6959, %rd6957, %rd6956;
	add.s64 	%rd12088, %rd6959, %rd6958;
	shr.u64 	%rd6960, %rd12088, 32;
	and.b64  	%rd6961, %rd12089, 4294967295;
	add.s64 	%rd6962, %rd6960, %rd6961;
	add.s64 	%rd12089, %rd6962, %rd6955;
	shr.u64 	%rd6963, %rd12089, 32;
	and.b64  	%rd6964, %rd12090, 4294967295;
	add.s64 	%rd12090, %rd6963, %rd6964;
	shr.u64 	%rd6965, %rd12090, 32;
	and.b64  	%rd6966, %rd12091, 4294967295;
	add.s64 	%rd12091, %rd6965, %rd6966;
	shr.u64 	%rd6967, %rd12091, 32;
	and.b64  	%rd6968, %rd12092, 4294967295;
	add.s64 	%rd12092, %rd6967, %rd6968;
	shr.u64 	%rd6969, %rd12092, 32;
	and.b64  	%rd6970, %rd12093, 4294967295;
	add.s64 	%rd12093, %rd6969, %rd6970;
	shr.u64 	%rd6971, %rd12093, 32;
	and.b64  	%rd6972, %rd12094, 4294967295;
	add.s64 	%rd12094, %rd6971, %rd6972;
	setp.gt.u64 	%p2389, %rd12094, 4294967295;
	mov.u32 	%r4444, %r1164;
$L__BB0_768:
	cvt.u32.u64 	%r4459, %rd12094;
	cvt.u32.u64 	%r4458, %rd12093;
	cvt.u32.u64 	%r4457, %rd12092;
	cvt.u32.u64 	%r4456, %rd12091;
	cvt.u32.u64 	%r4455, %rd12090;
	cvt.u32.u64 	%r4454, %rd12089;
	cvt.u32.u64 	%r4453, %rd12088;
$L__BB0_769:
	mov.u32 	%r4434, %r4444;
	setp.gt.u32 	%p1399, %r4459, %r2082;
	or.pred  	%p1400, %p2389, %p1399;
	@%p1400 bra 	$L__BB0_783;
	setp.lt.u32 	%p1401, %r4459, %r2082;
	@%p1401 bra 	$L__BB0_784;
	setp.gt.u32 	%p1402, %r4458, %r2081;
	@%p1402 bra 	$L__BB0_783;
	setp.lt.u32 	%p1403, %r4458, %r2081;
	@%p1403 bra 	$L__BB0_784;
	setp.gt.u32 	%p1404, %r4457, %r2080;
	@%p1404 bra 	$L__BB0_783;
	setp.lt.u32 	%p1405, %r4457, %r2080;
	@%p1405 bra 	$L__BB0_784;
	setp.gt.u32 	%p1406, %r4456, %r2079;
	@%p1406 bra 	$L__BB0_783;
	setp.lt.u32 	%p1407, %r4456, %r2079;
	@%p1407 bra 	$L__BB0_784;
	setp.gt.u32 	%p1408, %r4455, %r2078;
	@%p1408 bra 	$L__BB0_783;
	setp.lt.u32 	%p1409, %r4455, %r2078;
	@%p1409 bra 	$L__BB0_784;
	setp.gt.u32 	%p1410, %r4454, %r2077;
	@%p1410 bra 	$L__BB0_783;
	setp.lt.u32 	%p1411, %r4454, %r2077;
	@%p1411 bra 	$L__BB0_784;
	setp.gt.u32 	%p1412, %r4453, %r2076;
	@%p1412 bra 	$L__BB0_783;
	setp.lt.u32 	%p1413, %r4453, %r2076;
	setp.lt.u32 	%p1414, %r4434, %r2075;
	or.pred  	%p1415, %p1413, %p1414;
	@%p1415 bra 	$L__BB0_784;
$L__BB0_783:
	sub.s32 	%r4444, %r4434, %r2075;
	setp.lt.u32 	%p1417, %r4434, %r2075;
	selp.u32 	%r3220, 1, 0, %p1417;
	cvt.u64.u32 	%rd6973, %r4453;
	add.s32 	%r3221, %r2076, %r3220;
	sub.s32 	%r4453, %r4453, %r3221;
	selp.u64 	%rd6974, 1, 0, %p1417;
	cvt.u64.u32 	%rd6975, %r2076;
	add.s64 	%rd6976, %rd6975, %rd6974;
	setp.gt.u64 	%p1418, %rd6976, %rd6973;
	selp.u32 	%r3222, 1, 0, %p1418;
	cvt.u64.u32 	%rd6977, %r4454;
	add.s32 	%r3223, %r2077, %r3222;
	sub.s32 	%r4454, %r4454, %r3223;
	selp.u64 	%rd6978, 1, 0, %p1418;
	cvt.u64.u32 	%rd6979, %r2077;
	add.s64 	%rd6980, %rd6979, %rd6978;
	setp.gt.u64 	%p1419, %rd6980, %rd6977;
	selp.u32 	%r3224, 1, 0, %p1419;
	cvt.u64.u32 	%rd6981, %r4455;
	add.s32 	%r3225, %r2078, %r3224;
	sub.s32 	%r4455, %r4455, %r3225;
	selp.u64 	%rd6982, 1, 0, %p1419;
	cvt.u64.u32 	%rd6983, %r2078;
	add.s64 	%rd6984, %rd6983, %rd6982;
	setp.gt.u64 	%p1420, %rd6984, %rd6981;
	selp.u32 	%r3226, 1, 0, %p1420;
	cvt.u64.u32 	%rd6985, %r4456;
	add.s32 	%r3227, %r2079, %r3226;
	sub.s32 	%r4456, %r4456, %r3227;
	selp.u64 	%rd6986, 1, 0, %p1420;
	cvt.u64.u32 	%rd6987, %r2079;
	add.s64 	%rd6988, %rd6987, %rd6986;
	setp.gt.u64 	%p1421, %rd6988, %rd6985;
	selp.u32 	%r3228, 1, 0, %p1421;
	cvt.u64.u32 	%rd6989, %r4457;
	add.s32 	%r3229, %r2080, %r3228;
	sub.s32 	%r4457, %r4457, %r3229;
	selp.u64 	%rd6990, 1, 0, %p1421;
	cvt.u64.u32 	%rd6991, %r2080;
	add.s64 	%rd6992, %rd6991, %rd6990;
	setp.gt.u64 	%p1422, %rd6992, %rd6989;
	selp.u32 	%r3230, 1, 0, %p1422;
	cvt.u64.u32 	%rd6993, %r4458;
	add.s32 	%r3231, %r2081, %r3230;
	sub.s32 	%r4458, %r4458, %r3231;
	selp.u64 	%rd6994, 1, 0, %p1422;
	cvt.u64.u32 	%rd6995, %r2081;
	add.s64 	%rd6996, %rd6995, %rd6994;
	setp.gt.u64 	%p1423, %rd6996, %rd6993;
	selp.u32 	%r3232, 1, 0, %p1423;
	add.s32 	%r3233, %r2082, %r3232;
	sub.s32 	%r4459, %r4459, %r3233;
	mov.pred 	%p2389, 0;
	bra.uni 	$L__BB0_769;
$L__BB0_784:
	mul.wide.u32 	%rd6997, %r4418, %r4418;
	cvt.u32.u64 	%r3234, %rd6997;
	shr.u64 	%rd6998, %rd6997, 32;
	mul.wide.u32 	%rd6999, %r4419, %r4418;
	add.s64 	%rd7000, %rd6998, %rd6999;
	shr.u64 	%rd7001, %rd7000, 32;
	mul.wide.u32 	%rd7002, %r4420, %r4418;
	add.s64 	%rd7003, %rd7001, %rd7002;
	shr.u64 	%rd7004, %rd7003, 32;
	mul.wide.u32 	%rd7005, %r4421, %r4418;
	add.s64 	%rd7006, %rd7004, %rd7005;
	shr.u64 	%rd7007, %rd7006, 32;
	mul.wide.u32 	%rd7008, %r4422, %r4418;
	add.s64 	%rd7009, %rd7007, %rd7008;
	shr.u64 	%rd7010, %rd7009, 32;
	mul.wide.u32 	%rd7011, %r4423, %r4418;
	add.s64 	%rd7012, %rd7010, %rd7011;
	shr.u64 	%rd7013, %rd7012, 32;
	mul.wide.u32 	%rd7014, %r4424, %r4418;
	add.s64 	%rd7015, %rd7013, %rd7014;
	shr.u64 	%rd7016, %rd7015, 32;
	mul.wide.u32 	%rd7017, %r4425, %r4418;
	add.s64 	%rd7018, %rd7016, %rd7017;
	shr.u64 	%rd7019, %rd7018, 32;
	and.b64  	%rd7020, %rd7000, 4294967295;
	add.s64 	%rd7021, %rd6999, %rd7020;
	shr.u64 	%rd7022, %rd7021, 32;
	and.b64  	%rd7023, %rd7003, 4294967295;
	mul.wide.u32 	%rd7024, %r4419, %r4419;
	add.s64 	%rd7025, %rd7022, %rd7023;
	add.s64 	%rd7026, %rd7025, %rd7024;
	shr.u64 	%rd7027, %rd7026, 32;
	and.b64  	%rd7028, %rd7006, 4294967295;
	mul.wide.u32 	%rd7029, %r4420, %r4419;
	add.s64 	%rd7030, %rd7027, %rd7028;
	add.s64 	%rd7031, %rd7030, %rd7029;
	shr.u64 	%rd7032, %rd7031, 32;
	and.b64  	%rd7033, %rd7009, 4294967295;
	mul.wide.u32 	%rd7034, %r4421, %r4419;
	add.s64 	%rd7035, %rd7032, %rd7033;
	add.s64 	%rd7036, %rd7035, %rd7034;
	shr.u64 	%rd7037, %rd7036, 32;
	and.b64  	%rd7038, %rd7012, 4294967295;
	mul.wide.u32 	%rd7039, %r4422, %r4419;
	add.s64 	%rd7040, %rd7037, %rd7038;
	add.s64 	%rd7041, %rd7040, %rd7039;
	shr.u64 	%rd7042, %rd7041, 32;
	and.b64  	%rd7043, %rd7015, 4294967295;
	mul.wide.u32 	%rd7044, %r4423, %r4419;
	add.s64 	%rd7045, %rd7042, %rd7043;
	add.s64 	%rd7046, %rd7045, %rd7044;
	shr.u64 	%rd7047, %rd7046, 32;
	and.b64  	%rd7048, %rd7018, 4294967295;
	mul.wide.u32 	%rd7049, %r4424, %r4419;
	add.s64 	%rd7050, %rd7047, %rd7048;
	add.s64 	%rd7051, %rd7050, %rd7049;
	shr.u64 	%rd7052, %rd7051, 32;
	mul.wide.u32 	%rd7053, %r4425, %r4419;
	add.s64 	%rd7054, %rd7052, %rd7019;
	add.s64 	%rd7055, %rd7054, %rd7053;
	shr.u64 	%rd7056, %rd7055, 32;
	and.b64  	%rd7057, %rd7026, 4294967295;
	add.s64 	%rd7058, %rd7002, %rd7057;
	shr.u64 	%rd7059, %rd7058, 32;
	and.b64  	%rd7060, %rd7031, 4294967295;
	add.s64 	%rd7061, %rd7059, %rd7060;
	add.s64 	%rd7062, %rd7061, %rd7029;
	shr.u64 	%rd7063, %rd7062, 32;
	and.b64  	%rd7064, %rd7036, 4294967295;
	mul.wide.u32 	%rd7065, %r4420, %r4420;
	add.s64 	%rd7066, %rd7063, %rd7064;
	add.s64 	%rd7067, %rd7066, %rd7065;
	shr.u64 	%rd7068, %rd7067, 32;
	and.b64  	%rd7069, %rd7041, 4294967295;
	mul.wide.u32 	%rd7070, %r4421, %r4420;
	add.s64 	%rd7071, %rd7068, %rd7069;
	add.s64 	%rd7072, %rd7071, %rd7070;
	shr.u64 	%rd7073, %rd7072, 32;
	and.b64  	%rd7074, %rd7046, 4294967295;
	mul.wide.u32 	%rd7075, %r4422, %r4420;
	add.s64 	%rd7076, %rd7073, %rd7074;
	add.s64 	%rd7077, %rd7076, %rd7075;
	shr.u64 	%rd7078, %rd7077, 32;
	and.b64  	%rd7079, %rd7051, 4294967295;
	mul.wide.u32 	%rd7080, %r4423, %r4420;
	add.s64 	%rd7081, %rd7078, %rd7079;
	add.s64 	%rd7082, %rd7081, %rd7080;
	shr.u64 	%rd7083, %rd7082, 32;
	and.b64  	%rd7084, %rd7055, 4294967295;
	mul.wide.u32 	%rd7085, %r4424, %r4420;
	add.s64 	%rd7086, %rd7083, %rd7084;
	add.s64 	%rd7087, %rd7086, %rd7085;
	shr.u64 	%rd7088, %rd7087, 32;
	mul.wide.u32 	%rd7089, %r4425, %r4420;
	add.s64 	%rd7090, %rd7088, %rd7056;
	add.s64 	%rd7091, %rd7090, %rd7089;
	shr.u64 	%rd7092, %rd7091, 32;
	and.b64  	%rd7093, %rd7062, 4294967295;
	add.s64 	%rd7094, %rd7005, %rd7093;
	shr.u64 	%rd7095, %rd7094, 32;
	and.b64  	%rd7096, %rd7067, 4294967295;
	add.s64 	%rd7097, %rd7095, %rd7096;
	add.s64 	%rd7098, %rd7097, %rd7034;
	shr.u64 	%rd7099, %rd7098, 32;
	and.b64  	%rd7100, %rd7072, 4294967295;
	add.s64 	%rd7101, %rd7099, %rd7100;
	add.s64 	%rd7102, %rd7101, %rd7070;
	shr.u64 	%rd7103, %rd7102, 32;
	and.b64  	%rd7104, %rd7077, 4294967295;
	mul.wide.u32 	%rd7105, %r4421, %r4421;
	add.s64 	%rd7106, %rd7103, %rd7104;
	add.s64 	%rd7107, %rd7106, %rd7105;
	shr.u64 	%rd7108, %rd7107, 32;
	and.b64  	%rd7109, %rd7082, 4294967295;
	mul.wide.u32 	%rd7110, %r4422, %r4421;
	add.s64 	%rd7111, %rd7108, %rd7109;
	add.s64 	%rd7112, %rd7111, %rd7110;
	shr.u64 	%rd7113, %rd7112, 32;
	and.b64  	%rd7114, %rd7087, 4294967295;
	mul.wide.u32 	%rd7115, %r4423, %r4421;
	add.s64 	%rd7116, %rd7113, %rd7114;
	add.s64 	%rd7117, %rd7116, %rd7115;
	shr.u64 	%rd7118, %rd7117, 32;
	and.b64  	%rd7119, %rd7091, 4294967295;
	mul.wide.u32 	%rd7120, %r4424, %r4421;
	add.s64 	%rd7121, %rd7118, %rd7119;
	add.s64 	%rd7122, %rd7121, %rd7120;
	shr.u64 	%rd7123, %rd7122, 32;
	mul.wide.u32 	%rd7124, %r4425, %r4421;
	add.s64 	%rd7125, %rd7123, %rd7092;
	add.s64 	%rd7126, %rd7125, %rd7124;
	shr.u64 	%rd7127, %rd7126, 32;
	and.b64  	%rd7128, %rd7098, 4294967295;
	add.s64 	%rd7129, %rd7008, %rd7128;
	shr.u64 	%rd7130, %rd7129, 32;
	and.b64  	%rd7131, %rd7102, 4294967295;
	add.s64 	%rd7132, %rd7130, %rd7131;
	add.s64 	%rd7133, %rd7132, %rd7039;
	shr.u64 	%rd7134, %rd7133, 32;
	and.b64  	%rd7135, %rd7107, 4294967295;
	add.s64 	%rd7136, %rd7134, %rd7135;
	add.s64 	%rd7137, %rd7136, %rd7075;
	shr.u64 	%rd7138, %rd7137, 32;
	and.b64  	%rd7139, %rd7112, 4294967295;
	add.s64 	%rd7140, %rd7138, %rd7139;
	add.s64 	%rd7141, %rd7140, %rd7110;
	shr.u64 	%rd7142, %rd7141, 32;
	and.b64  	%rd7143, %rd7117, 4294967295;
	mul.wide.u32 	%rd7144, %r4422, %r4422;
	add.s64 	%rd7145, %rd7142, %rd7143;
	add.s64 	%rd7146, %rd7145, %rd7144;
	shr.u64 	%rd7147, %rd7146, 32;
	and.b64  	%rd7148, %rd7122, 4294967295;
	mul.wide.u32 	%rd7149, %r4423, %r4422;
	add.s64 	%rd7150, %rd7147, %rd7148;
	add.s64 	%rd7151, %rd7150, %rd7149;
	shr.u64 	%rd7152, %rd7151, 32;
	and.b64  	%rd7153, %rd7126, 4294967295;
	mul.wide.u32 	%rd7154, %r4424, %r4422;
	add.s64 	%rd7155, %rd7152, %rd7153;
	add.s64 	%rd7156, %rd7155, %rd7154;
	shr.u64 	%rd7157, %rd7156, 32;
	mul.wide.u32 	%rd7158, %r4425, %r4422;
	add.s64 	%rd7159, %rd7157, %rd7127;
	add.s64 	%rd7160, %rd7159, %rd7158;
	shr.u64 	%rd7161, %rd7160, 32;
	and.b64  	%rd7162, %rd7133, 4294967295;
	add.s64 	%rd7163, %rd7011, %rd7162;
	shr.u64 	%rd7164, %rd7163, 32;
	and.b64  	%rd7165, %rd7137, 4294967295;
	add.s64 	%rd7166, %rd7164, %rd7165;
	add.s64 	%rd7167, %rd7166, %rd7044;
	shr.u64 	%rd7168, %rd7167, 32;
	and.b64  	%rd7169, %rd7141, 4294967295;
	add.s64 	%rd7170, %rd7168, %rd7169;
	add.s64 	%rd7171, %rd7170, %rd7080;
	shr.u64 	%rd7172, %rd7171, 32;
	and.b64  	%rd7173, %rd7146, 4294967295;
	add.s64 	%rd7174, %rd7172, %rd7173;
	add.s64 	%rd7175, %rd7174, %rd7115;
	shr.u64 	%rd7176, %rd7175, 32;
	and.b64  	%rd7177, %rd7151, 4294967295;
	add.s64 	%rd7178, %rd7176, %rd7177;
	add.s64 	%rd7179, %rd7178, %rd7149;
	shr.u64 	%rd7180, %rd7179, 32;
	and.b64  	%rd7181, %rd7156, 4294967295;
	mul.wide.u32 	%rd7182, %r4423, %r4423;
	add.s64 	%rd7183, %rd7180, %rd7181;
	add.s64 	%rd7184, %rd7183, %rd7182;
	shr.u64 	%rd7185, %rd7184, 32;
	and.b64  	%rd7186, %rd7160, 4294967295;
	mul.wide.u32 	%rd7187, %r4424, %r4423;
	add.s64 	%rd7188, %rd7185, %rd7186;
	add.s64 	%rd7189, %rd7188, %rd7187;
	shr.u64 	%rd7190, %rd7189, 32;
	mul.wide.u32 	%rd7191, %r4425, %r4423;
	add.s64 	%rd7192, %rd7190, %rd7161;
	add.s64 	%rd7193, %rd7192, %rd7191;
	shr.u64 	%rd7194, %rd7193, 32;
	and.b64  	%rd7195, %rd7167, 4294967295;
	add.s64 	%rd7196, %rd7014, %rd7195;
	shr.u64 	%rd7197, %rd7196, 32;
	and.b64  	%rd7198, %rd7171, 4294967295;
	add.s64 	%rd7199, %rd7197, %rd7198;
	add.s64 	%rd7200, %rd7199, %rd7049;
	shr.u64 	%rd7201, %rd7200, 32;
	and.b64  	%rd7202, %rd7175, 4294967295;
	add.s64 	%rd7203, %rd7201, %rd7202;
	add.s64 	%rd7204, %rd7203, %rd7085;
	shr.u64 	%rd7205, %rd7204, 32;
	and.b64  	%rd7206, %rd7179, 4294967295;
	add.s64 	%rd7207, %rd7205, %rd7206;
	add.s64 	%rd7208, %rd7207, %rd7120;
	shr.u64 	%rd7209, %rd7208, 32;
	and.b64  	%rd7210, %rd7184, 4294967295;
	add.s64 	%rd7211, %rd7209, %rd7210;
	add.s64 	%rd7212, %rd7211, %rd7154;
	shr.u64 	%rd7213, %rd7212, 32;
	and.b64  	%rd7214, %rd7189, 4294967295;
	add.s64 	%rd7215, %rd7213, %rd7214;
	add.s64 	%rd7216, %rd7215, %rd7187;
	shr.u64 	%rd7217, %rd7216, 32;
	and.b64  	%rd7218, %rd7193, 4294967295;
	mul.wide.u32 	%rd7219, %r4424, %r4424;
	add.s64 	%rd7220, %rd7217, %rd7218;
	add.s64 	%rd7221, %rd7220, %rd7219;
	shr.u64 	%rd7222, %rd7221, 32;
	mul.wide.u32 	%rd7223, %r4425, %r4424;
	add.s64 	%rd7224, %rd7222, %rd7194;
	add.s64 	%rd7225, %rd7224, %rd7223;
	shr.u64 	%rd7226, %rd7225, 32;
	and.b64  	%rd7227, %rd7200, 4294967295;
	add.s64 	%rd7228, %rd7017, %rd7227;
	shr.u64 	%rd7229, %rd7228, 32;
	and.b64  	%rd7230, %rd7204, 4294967295;
	add.s64 	%rd7231, %rd7229, %rd7230;
	add.s64 	%rd7232, %rd7231, %rd7053;
	shr.u64 	%rd7233, %rd7232, 32;
	and.b64  	%rd7234, %rd7208, 4294967295;
	add.s64 	%rd7235, %rd7233, %rd7234;
	add.s64 	%rd7236, %rd7235, %rd7089;
	shr.u64 	%rd7237, %rd7236, 32;
	and.b64  	%rd7238, %rd7212, 4294967295;
	add.s64 	%rd7239, %rd7237, %rd7238;
	add.s64 	%rd7240, %rd7239, %rd7124;
	shr.u64 	%rd7241, %rd7240, 32;
	and.b64  	%rd7242, %rd7216, 4294967295;
	add.s64 	%rd7243, %rd7241, %rd7242;
	add.s64 	%rd7244, %rd7243, %rd7158;
	shr.u64 	%rd7245, %rd7244, 32;
	and.b64  	%rd7246, %rd7221, 4294967295;
	add.s64 	%rd7247, %rd7245, %rd7246;
	add.s64 	%rd7248, %rd7247, %rd7191;
	shr.u64 	%rd7249, %rd7248, 32;
	and.b64  	%rd7250, %rd7225, 4294967295;
	add.s64 	%rd7251, %rd7249, %rd7250;
	add.s64 	%rd7252, %rd7251, %rd7223;
	shr.u64 	%rd7253, %rd7252, 32;
	mul.wide.u32 	%rd7254, %r4425, %r4425;
	add.s64 	%rd7255, %rd7253, %rd7226;
	add.s64 	%rd7256, %rd7255, %rd7254;
	shr.u64 	%rd7257, %rd7256, 32;
	{ .reg .b32 tmp; mov.b64 {tmp, %r3235}, %rd7256; }
	and.b64  	%rd7258, %rd7232, 4294967295;
	mul.lo.s64 	%rd7259, %rd7258, 977;
	cvt.u32.u64 	%r3236, %rd7259;
	shr.u64 	%rd7260, %rd7259, 32;
	and.b64  	%rd7261, %rd7236, 4294967295;
	mad.lo.s64 	%rd7262, %rd7261, 977, %rd7260;
	shr.u64 	%rd7263, %rd7262, 32;
	and.b64  	%rd7264, %rd7240, 4294967295;
	mad.lo.s64 	%rd7265, %rd7264, 977, %rd7263;
	shr.u64 	%rd7266, %rd7265, 32;
	and.b64  	%rd7267, %rd7244, 4294967295;
	mad.lo.s64 	%rd7268, %rd7267, 977, %rd7266;
	shr.u64 	%rd7269, %rd7268, 32;
	and.b64  	%rd7270, %rd7248, 4294967295;
	mad.lo.s64 	%rd7271, %rd7270, 977, %rd7269;
	shr.u64 	%rd7272, %rd7271, 32;
	and.b64  	%rd7273, %rd7252, 4294967295;
	mad.lo.s64 	%rd7274, %rd7273, 977, %rd7272;
	shr.u64 	%rd7275, %rd7274, 32;
	and.b64  	%rd7276, %rd7256, 4294967295;
	mad.lo.s64 	%rd7277, %rd7276, 977, %rd7275;
	shr.u64 	%rd7278, %rd7277, 32;
	mad.lo.s64 	%rd7279, %rd7257, 977, %rd7278;
	{ .reg .b32 tmp; mov.b64 {tmp, %r3237}, %rd7279; }
	add.s32 	%r4461, %r3234, %r3236;
	setp.lt.u32 	%p1425, %r4461, %r3234;
	selp.u64 	%rd7280, 1, 0, %p1425;
	and.b64  	%rd7281, %rd7021, 4294967295;
	and.b64  	%rd7282, %rd7262, 4294967295;
	add.s64 	%rd7283, %rd7281, %rd7280;
	add.s64 	%rd7284, %rd7283, %rd7282;
	shr.u64 	%rd7285, %rd7284, 32;
	and.b64  	%rd7286, %rd7058, 4294967295;
	and.b64  	%rd7287, %rd7265, 4294967295;
	add.s64 	%rd7288, %rd7285, %rd7286;
	add.s64 	%rd7289, %rd7288, %rd7287;
	shr.u64 	%rd7290, %rd7289, 32;
	and.b64  	%rd7291, %rd7094, 4294967295;
	and.b64  	%rd7292, %rd7268, 4294967295;
	add.s64 	%rd7293, %rd7290, %rd7291;
	add.s64 	%rd7294, %rd7293, %rd7292;
	shr.u64 	%rd7295, %rd7294, 32;
	and.b64  	%rd7296, %rd7129, 4294967295;
	and.b64  	%rd7297, %rd7271, 4294967295;
	add.s64 	%rd7298, %rd7295, %rd7296;
	add.s64 	%rd7299, %rd7298, %rd7297;
	shr.u64 	%rd7300, %rd7299, 32;
	and.b64  	%rd7301, %rd7163, 4294967295;
	and.b64  	%rd7302, %rd7274, 4294967295;
	add.s64 	%rd7303, %rd7300, %rd7301;
	add.s64 	%rd7304, %rd7303, %rd7302;
	shr.u64 	%rd7305, %rd7304, 32;
	and.b64  	%rd7306, %rd7196, 4294967295;
	and.b64  	%rd7307, %rd7277, 4294967295;
	add.s64 	%rd7308, %rd7305, %rd7306;
	add.s64 	%rd7309, %rd7308, %rd7307;
	shr.u64 	%rd7310, %rd7309, 32;
	and.b64  	%rd7311, %rd7228, 4294967295;
	and.b64  	%rd7312, %rd7279, 4294967295;
	add.s64 	%rd7313, %rd7310, %rd7311;
	add.s64 	%rd7314, %rd7313, %rd7312;
	{ .reg .b32 tmp; mov.b64 {tmp, %r3238}, %rd7314; }
	add.s32 	%r3239, %r3238, %r3237;
	and.b64  	%rd7315, %rd7284, 4294967295;
	add.s64 	%rd12095, %rd7315, %rd7258;
	shr.u64 	%rd7316, %rd12095, 32;
	and.b64  	%rd7317, %rd7289, 4294967295;
	add.s64 	%rd7318, %rd7316, %rd7317;
	add.s64 	%rd12096, %rd7318, %rd7261;
	shr.u64 	%rd7319, %rd12096, 32;
	and.b64  	%rd7320, %rd7294, 4294967295;
	add.s64 	%rd7321, %rd7319, %rd7320;
	add.s64 	%rd12097, %rd7321, %rd7264;
	shr.u64 	%rd7322, %rd12097, 32;
	and.b64  	%rd7323, %rd7299, 4294967295;
	add.s64 	%rd7324, %rd7322, %rd7323;
	add.s64 	%rd12098, %rd7324, %rd7267;
	shr.u64 	%rd7325, %rd12098, 32;
	and.b64  	%rd7326, %rd7304, 4294967295;
	add.s64 	%rd7327, %rd7325, %rd7326;
	add.s64 	%rd12099, %rd7327, %rd7270;
	shr.u64 	%rd7328, %rd12099, 32;
	and.b64  	%rd7329, %rd7309, 4294967295;
	add.s64 	%rd7330, %rd7328, %rd7329;
	add.s64 	%rd12100, %rd7330, %rd7273;
	shr.u64 	%rd7331, %rd12100, 32;
	and.b64  	%rd7332, %rd7314, 4294967295;
	add.s64 	%rd7333, %rd7331, %rd7332;
	add.s64 	%rd12101, %rd7333, %rd7276;
	{ .reg .b32 tmp; mov.b64 {tmp, %r3240}, %rd12101; }
	add.s32 	%r3241, %r3239, %r3240;
	add.s32 	%r1206, %r3241, %r3235;
	setp.eq.s32 	%p1426, %r1206, 0;
	mov.pred 	%p2391, 0;
	@%p1426 bra 	$L__BB0_786;
	cvt.u64.u32 	%rd7334, %r1206;
	mul.wide.u32 	%rd7335, %r1206, 977;
	cvt.u32.u64 	%r3242, %rd7335;
	shr.u64 	%rd7336, %rd7335, 32;
	add.s64 	%rd7337, %rd7336, %rd7334;
	shr.u64 	%rd7338, %rd7337, 32;
	add.s32 	%r1207, %r4461, %r3242;
	setp.lt.u32 	%p1427, %r1207, %r4461;
	selp.u64 	%rd7339, 1, 0, %p1427;
	and.b64  	%rd7340, %rd12095, 4294967295;
	and.b64  	%rd7341, %rd7337, 4294967295;
	add.s64 	%rd7342, %rd7340, %rd7339;
	add.s64 	%rd12095, %rd7342, %rd7341;
	shr.u64 	%rd7343, %rd12095, 32;
	and.b64  	%rd7344, %rd12096, 4294967295;
	add.s64 	%rd7345, %rd7343, %rd7344;
	add.s64 	%rd12096, %rd7345, %rd7338;
	shr.u64 	%rd7346, %rd12096, 32;
	and.b64  	%rd7347, %rd12097, 4294967295;
	add.s64 	%rd12097, %rd7346, %rd7347;
	shr.u64 	%rd7348, %rd12097, 32;
	and.b64  	%rd7349, %rd12098, 4294967295;
	add.s64 	%rd12098, %rd7348, %rd7349;
	shr.u64 	%rd7350, %rd12098, 32;
	and.b64  	%rd7351, %rd12099, 4294967295;
	add.s64 	%rd12099, %rd7350, %rd7351;
	shr.u64 	%rd7352, %rd12099, 32;
	and.b64  	%rd7353, %rd12100, 4294967295;
	add.s64 	%rd12100, %rd7352, %rd7353;
	shr.u64 	%rd7354, %rd12100, 32;
	and.b64  	%rd7355, %rd12101, 4294967295;
	add.s64 	%rd12101, %rd7354, %rd7355;
	setp.gt.u64 	%p2391, %rd12101, 4294967295;
	mov.u32 	%r4461, %r1207;
$L__BB0_786:
	cvt.u32.u64 	%r4425, %rd12101;
	cvt.u32.u64 	%r4424, %rd12100;
	cvt.u32.u64 	%r4423, %rd12099;
	cvt.u32.u64 	%r4422, %rd12098;
	cvt.u32.u64 	%r4421, %rd12097;
	cvt.u32.u64 	%r4420, %rd12096;
	cvt.u32.u64 	%r4419, %rd12095;
$L__BB0_787:
	mov.u32 	%r4418, %r4461;
	setp.gt.u32 	%p1428, %r4425, %r2082;
	or.pred  	%p1429, %p2391, %p1428;
	@%p1429 bra 	$L__BB0_801;
	setp.lt.u32 	%p1430, %r4425, %r2082;
	@%p1430 bra 	$L__BB0_802;
	setp.gt.u32 	%p1431, %r4424, %r2081;
	@%p1431 bra 	$L__BB0_801;
	setp.lt.u32 	%p1432, %r4424, %r2081;
	@%p1432 bra 	$L__BB0_802;
	setp.gt.u32 	%p1433, %r4423, %r2080;
	@%p1433 bra 	$L__BB0_801;
	setp.lt.u32 	%p1434, %r4423, %r2080;
	@%p1434 bra 	$L__BB0_802;
	setp.gt.u32 	%p1435, %r4422, %r2079;
	@%p1435 bra 	$L__BB0_801;
	setp.lt.u32 	%p1436, %r4422, %r2079;
	@%p1436 bra 	$L__BB0_802;
	setp.gt.u32 	%p1437, %r4421, %r2078;
	@%p1437 bra 	$L__BB0_801;
	setp.lt.u32 	%p1438, %r4421, %r2078;
	@%p1438 bra 	$L__BB0_802;
	setp.gt.u32 	%p1439, %r4420, %r2077;
	@%p1439 bra 	$L__BB0_801;
	setp.lt.u32 	%p1440, %r4420, %r2077;
	@%p1440 bra 	$L__BB0_802;
	setp.gt.u32 	%p1441, %r4419, %r2076;
	@%p1441 bra 	$L__BB0_801;
	setp.lt.u32 	%p1442, %r4419, %r2076;
	setp.lt.u32 	%p1443, %r4418, %r2075;
	or.pred  	%p1444, %p1442, %p1443;
	@%p1444 bra 	$L__BB0_802;
$L__BB0_801:
	sub.s32 	%r4461, %r4418, %r2075;
	setp.lt.u32 	%p2353, %r4418, %r2075;
	selp.u32 	%r3995, 1, 0, %p2353;
	cvt.u64.u32 	%rd11964, %r4419;
	add.s32 	%r3996, %r2076, %r3995;
	sub.s32 	%r4419, %r4419, %r3996;
	selp.u64 	%rd11965, 1, 0, %p2353;
	cvt.u64.u32 	%rd11966, %r2076;
	add.s64 	%rd11967, %rd11966, %rd11965;
	setp.gt.u64 	%p2354, %rd11967, %rd11964;
	selp.u32 	%r3997, 1, 0, %p2354;
	cvt.u64.u32 	%rd11968, %r4420;
	add.s32 	%r3998, %r2077, %r3997;
	sub.s32 	%r4420, %r4420, %r3998;
	selp.u64 	%rd11969, 1, 0, %p2354;
	cvt.u64.u32 	%rd11970, %r2077;
	add.s64 	%rd11971, %rd11970, %rd11969;
	setp.gt.u64 	%p2355, %rd11971, %rd11968;
	selp.u32 	%r3999, 1, 0, %p2355;
	cvt.u64.u32 	%rd11972, %r4421;
	add.s32 	%r4000, %r2078, %r3999;
	sub.s32 	%r4421, %r4421, %r4000;
	selp.u64 	%rd11973, 1, 0, %p2355;
	cvt.u64.u32 	%rd11974, %r2078;
	add.s64 	%rd11975, %rd11974, %rd11973;
	setp.gt.u64 	%p2356, %rd11975, %rd11972;
	selp.u32 	%r4001, 1, 0, %p2356;
	cvt.u64.u32 	%rd11976, %r4422;
	add.s32 	%r4002, %r2079, %r4001;
	sub.s32 	%r4422, %r4422, %r4002;
	selp.u64 	%rd11977, 1, 0, %p2356;
	cvt.u64.u32 	%rd11978, %r2079;
	add.s64 	%rd11979, %rd11978, %rd11977;
	setp.gt.u64 	%p2357, %rd11979, %rd11976;
	selp.u32 	%r4003, 1, 0, %p2357;
	cvt.u64.u32 	%rd11980, %r4423;
	add.s32 	%r4004, %r2080, %r4003;
	sub.s32 	%r4423, %r4423, %r4004;
	selp.u64 	%rd11981, 1, 0, %p2357;
	cvt.u64.u32 	%rd11982, %r2080;
	add.s64 	%rd11983, %rd11982, %rd11981;
	setp.gt.u64 	%p2358, %rd11983, %rd11980;
	selp.u32 	%r4005, 1, 0, %p2358;
	cvt.u64.u32 	%rd11984, %r4424;
	add.s32 	%r4006, %r2081, %r4005;
	sub.s32 	%r4424, %r4424, %r4006;
	selp.u64 	%rd11985, 1, 0, %p2358;
	cvt.u64.u32 	%rd11986, %r2081;
	add.s64 	%rd11987, %rd11986, %rd11985;
	setp.gt.u64 	%p2359, %rd11987, %rd11984;
	selp.u32 	%r4007, 1, 0, %p2359;
	add.s32 	%r4008, %r2082, %r4007;
	sub.s32 	%r4425, %r4425, %r4008;
	mov.pred 	%p2391, 0;
	bra.uni 	$L__BB0_787;
$L__BB0_802:
	add.s32 	%r4442, %r4442, 1;
	setp.ne.s32 	%p1445, %r4442, 256;
	@%p1445 bra 	$L__BB0_765;
	mul.wide.u32 	%rd7356, %r4434, %r4402;
	cvt.u32.u64 	%r3243, %rd7356;
	shr.u64 	%rd7357, %rd7356, 32;
	mul.wide.u32 	%rd7358, %r4453, %r4402;
	add.s64 	%rd7359, %rd7357, %rd7358;
	shr.u64 	%rd7360, %rd7359, 32;
	mul.wide.u32 	%rd7361, %r4454, %r4402;
	add.s64 	%rd7362, %rd7360, %rd7361;
	shr.u64 	%rd7363, %rd7362, 32;
	mul.wide.u32 	%rd7364, %r4455, %r4402;
	add.s64 	%rd7365, %rd7363, %rd7364;
	shr.u64 	%rd7366, %rd7365, 32;
	mul.wide.u32 	%rd7367, %r4456, %r4402;
	add.s64 	%rd7368, %rd7366, %rd7367;
	shr.u64 	%rd7369, %rd7368, 32;
	mul.wide.u32 	%rd7370, %r4457, %r4402;
	add.s64 	%rd7371, %rd7369, %rd7370;
	shr.u64 	%rd7372, %rd7371, 32;
	mul.wide.u32 	%rd7373, %r4458, %r4402;
	add.s64 	%rd7374, %rd7372, %rd7373;
	shr.u64 	%rd7375, %rd7374, 32;
	mul.wide.u32 	%rd7376, %r4459, %r4402;
	add.s64 	%rd7377, %rd7375, %rd7376;
	shr.u64 	%rd7378, %rd7377, 32;
	and.b64  	%rd7379, %rd7359, 4294967295;
	mul.wide.u32 	%rd7380, %r4434, %r4403;
	add.s64 	%rd7381, %rd7380, %rd7379;
	shr.u64 	%rd7382, %rd7381, 32;
	and.b64  	%rd7383, %rd7362, 4294967295;
	mul.wide.u32 	%rd7384, %r4453, %r4403;
	add.s64 	%rd7385, %rd7382, %rd7383;
	add.s64 	%rd7386, %rd7385, %rd7384;
	shr.u64 	%rd7387, %rd7386, 32;
	and.b64  	%rd7388, %rd7365, 4294967295;
	mul.wide.u32 	%rd7389, %r4454, %r4403;
	add.s64 	%rd7390, %rd7387, %rd7388;
	add.s64 	%rd7391, %rd7390, %rd7389;
	shr.u64 	%rd7392, %rd7391, 32;
	and.b64  	%rd7393, %rd7368, 4294967295;
	mul.wide.u32 	%rd7394, %r4455, %r4403;
	add.s64 	%rd7395, %rd7392, %rd7393;
	add.s64 	%rd7396, %rd7395, %rd7394;
	shr.u64 	%rd7397, %rd7396, 32;
	and.b64  	%rd7398, %rd7371, 4294967295;
	mul.wide.u32 	%rd7399, %r4456, %r4403;
	add.s64 	%rd7400, %rd7397, %rd7398;
	add.s64 	%rd7401, %rd7400, %rd7399;
	shr.u64 	%rd7402, %rd7401, 32;
	and.b64  	%rd7403, %rd7374, 4294967295;
	mul.wide.u32 	%rd7404, %r4457, %r4403;
	add.s64 	%rd7405, %rd7402, %rd7403;
	add.s64 	%rd7406, %rd7405, %rd7404;
	shr.u64 	%rd7407, %rd7406, 32;
	and.b64  	%rd7408, %rd7377, 4294967295;
	mul.wide.u32 	%rd7409, %r4458, %r4403;
	add.s64 	%rd7410, %rd7407, %rd7408;
	add.s64 	%rd7411, %rd7410, %rd7409;
	shr.u64 	%rd7412, %rd7411, 32;
	mul.wide.u32 	%rd7413, %r4459, %r4403;
	add.s64 	%rd7414, %rd7412, %rd7378;
	add.s64 	%rd7415, %rd7414, %rd7413;
	shr.u64 	%rd7416, %rd7415, 32;
	and.b64  	%rd7417, %rd7386, 4294967295;
	mul.wide.u32 	%rd7418, %r4434, %r4404;
	add.s64 	%rd7419, %rd7418, %rd7417;
	shr.u64 	%rd7420, %rd7419, 32;
	and.b64  	%rd7421, %rd7391, 4294967295;
	mul.wide.u32 	%rd7422, %r4453, %r4404;
	add.s64 	%rd7423, %rd7420, %rd7421;
	add.s64 	%rd7424, %rd7423, %rd7422;
	shr.u64 	%rd7425, %rd7424, 32;
	and.b64  	%rd7426, %rd7396, 4294967295;
	mul.wide.u32 	%rd7427, %r4454, %r4404;
	add.s64 	%rd7428, %rd7425, %rd7426;
	add.s64 	%rd7429, %rd7428, %rd7427;
	shr.u64 	%rd7430, %rd7429, 32;
	and.b64  	%rd7431, %rd7401, 4294967295;
	mul.wide.u32 	%rd7432, %r4455, %r4404;
	add.s64 	%rd7433, %rd7430, %rd7431;
	add.s64 	%rd7434, %rd7433, %rd7432;
	shr.u64 	%rd7435, %rd7434, 32;
	and.b64  	%rd7436, %rd7406, 4294967295;
	mul.wide.u32 	%rd7437, %r4456, %r4404;
	add.s64 	%rd7438, %rd7435, %rd7436;
	add.s64 	%rd7439, %rd7438, %rd7437;
	shr.u64 	%rd7440, %rd7439, 32;
	and.b64  	%rd7441, %rd7411, 4294967295;
	mul.wide.u32 	%rd7442, %r4457, %r4404;
	add.s64 	%rd7443, %rd7440, %rd7441;
	add.s64 	%rd7444, %rd7443, %rd7442;
	shr.u64 	%rd7445, %rd7444, 32;
	and.b64  	%rd7446, %rd7415, 4294967295;
	mul.wide.u32 	%rd7447, %r4458, %r4404;
	add.s64 	%rd7448, %rd7445, %rd7446;
	add.s64 	%rd7449, %rd7448, %rd7447;
	shr.u64 	%rd7450, %rd7449, 32;
	mul.wide.u32 	%rd7451, %r4459, %r4404;
	add.s64 	%rd7452, %rd7450, %rd7416;
	add.s64 	%rd7453, %rd7452, %rd7451;
	shr.u64 	%rd7454, %rd7453, 32;
	and.b64  	%rd7455, %rd7424, 4294967295;
	mul.wide.u32 	%rd7456, %r4434, %r4405;
	add.s64 	%rd7457, %rd7456, %rd7455;
	shr.u64 	%rd7458, %rd7457, 32;
	and.b64  	%rd7459, %rd7429, 4294967295;
	mul.wide.u32 	%rd7460, %r4453, %r4405;
	add.s64 	%rd7461, %rd7458, %rd7459;
	add.s64 	%rd7462, %rd7461, %rd7460;
	shr.u64 	%rd7463, %rd7462, 32;
	and.b64  	%rd7464, %rd7434, 4294967295;
	mul.wide.u32 	%rd7465, %r4454, %r4405;
	add.s64 	%rd7466, %rd7463, %rd7464;
	add.s64 	%rd7467, %rd7466, %rd7465;
	shr.u64 	%rd7468, %rd7467, 32;
	and.b64  	%rd7469, %rd7439, 4294967295;
	mul.wide.u32 	%rd7470, %r4455, %r4405;
	add.s64 	%rd7471, %rd7468, %rd7469;
	add.s64 	%rd7472, %rd7471, %rd7470;
	shr.u64 	%rd7473, %rd7472, 32;
	and.b64  	%rd7474, %rd7444, 4294967295;
	mul.wide.u32 	%rd7475, %r4456, %r4405;
	add.s64 	%rd7476, %rd7473, %rd7474;
	add.s64 	%rd7477, %rd7476, %rd7475;
	shr.u64 	%rd7478, %rd7477, 32;
	and.b64  	%rd7479, %rd7449, 4294967295;
	mul.wide.u32 	%rd7480, %r4457, %r4405;
	add.s64 	%rd7481, %rd7478, %rd7479;
	add.s64 	%rd7482, %rd7481, %rd7480;
	shr.u64 	%rd7483, %rd7482, 32;
	and.b64  	%rd7484, %rd7453, 4294967295;
	mul.wide.u32 	%rd7485, %r4458, %r4405;
	add.s64 	%rd7486, %rd7483, %rd7484;
	add.s64 	%rd7487, %rd7486, %rd7485;
	shr.u64 	%rd7488, %rd7487, 32;
	mul.wide.u32 	%rd7489, %r4459, %r4405;
	add.s64 	%rd7490, %rd7488, %rd7454;
	add.s64 	%rd7491, %rd7490, %rd7489;
	shr.u64 	%rd7492, %rd7491, 32;
	and.b64  	%rd7493, %rd7462, 4294967295;
	mul.wide.u32 	%rd7494, %r4434, %r4406;
	add.s64 	%rd7495, %rd7494, %rd7493;
	shr.u64 	%rd7496, %rd7495, 32;
	and.b64  	%rd7497, %rd7467, 4294967295;
	mul.wide.u32 	%rd7498, %r4453, %r4406;
	add.s64 	%rd7499, %rd7496, %rd7497;
	add.s64 	%rd7500, %rd7499, %rd7498;
	shr.u64 	%rd7501, %rd7500, 32;
	and.b64  	%rd7502, %rd7472, 4294967295;
	mul.wide.u32 	%rd7503, %r4454, %r4406;
	add.s64 	%rd7504, %rd7501, %rd7502;
	add.s64 	%rd7505, %rd7504, %rd7503;
	shr.u64 	%rd7506, %rd7505, 32;
	and.b64  	%rd7507, %rd7477, 4294967295;
	mul.wide.u32 	%rd7508, %r4455, %r4406;
	add.s64 	%rd7509, %rd7506, %rd7507;
	add.s64 	%rd7510, %rd7509, %rd7508;
	shr.u64 	%rd7511, %rd7510, 32;
	and.b64  	%rd7512, %rd7482, 4294967295;
	mul.wide.u32 	%rd7513, %r4456, %r4406;
	add.s64 	%rd7514, %rd7511, %rd7512;
	add.s64 	%rd7515, %rd7514, %rd7513;
	shr.u64 	%rd7516, %rd7515, 32;
	and.b64  	%rd7517, %rd7487, 4294967295;
	mul.wide.u32 	%rd7518, %r4457, %r4406;
	add.s64 	%rd7519, %rd7516, %rd7517;
	add.s64 	%rd7520, %rd7519, %rd7518;
	shr.u64 	%rd7521, %rd7520, 32;
	and.b64  	%rd7522, %rd7491, 4294967295;
	mul.wide.u32 	%rd7523, %r4458, %r4406;
	add.s64 	%rd7524, %rd7521, %rd7522;
	add.s64 	%rd7525, %rd7524, %rd7523;
	shr.u64 	%rd7526, %rd7525, 32;
	mul.wide.u32 	%rd7527, %r4459, %r4406;
	add.s64 	%rd7528, %rd7526, %rd7492;
	add.s64 	%rd7529, %rd7528, %rd7527;
	shr.u64 	%rd7530, %rd7529, 32;
	and.b64  	%rd7531, %rd7500, 4294967295;
	mul.wide.u32 	%rd7532, %r4434, %r4407;
	add.s64 	%rd7533, %rd7532, %rd7531;
	shr.u64 	%rd7534, %rd7533, 32;
	and.b64  	%rd7535, %rd7505, 4294967295;
	mul.wide.u32 	%rd7536, %r4453, %r4407;
	add.s64 	%rd7537, %rd7534, %rd7535;
	add.s64 	%rd7538, %rd7537, %rd7536;
	shr.u64 	%rd7539, %rd7538, 32;
	and.b64  	%rd7540, %rd7510, 4294967295;
	mul.wide.u32 	%rd7541, %r4454, %r4407;
	add.s64 	%rd7542, %rd7539, %rd7540;
	add.s64 	%rd7543, %rd7542, %rd7541;
	shr.u64 	%rd7544, %rd7543, 32;
	and.b64  	%rd7545, %rd7515, 4294967295;
	mul.wide.u32 	%rd7546, %r4455, %r4407;
	add.s64 	%rd7547, %rd7544, %rd7545;
	add.s64 	%rd7548, %rd7547, %rd7546;
	shr.u64 	%rd7549, %rd7548, 32;
	and.b64  	%rd7550, %rd7520, 4294967295;
	mul.wide.u32 	%rd7551, %r4456, %r4407;
	add.s64 	%rd7552, %rd7549, %rd7550;
	add.s64 	%rd7553, %rd7552, %rd7551;
	shr.u64 	%rd7554, %rd7553, 32;
	and.b64  	%rd7555, %rd7525, 4294967295;
	mul.wide.u32 	%rd7556, %r4457, %r4407;
	add.s64 	%rd7557, %rd7554, %rd7555;
	add.s64 	%rd7558, %rd7557, %rd7556;
	shr.u64 	%rd7559, %rd7558, 32;
	and.b64  	%rd7560, %rd7529, 4294967295;
	mul.wide.u32 	%rd7561, %r4458, %r4407;
	add.s64 	%rd7562, %rd7559, %rd7560;
	add.s64 	%rd7563, %rd7562, %rd7561;
	shr.u64 	%rd7564, %rd7563, 32;
	mul.wide.u32 	%rd7565, %r4459, %r4407;
	add.s64 	%rd7566, %rd7564, %rd7530;
	add.s64 	%rd7567, %rd7566, %rd7565;
	shr.u64 	%rd7568, %rd7567, 32;
	and.b64  	%rd7569, %rd7538, 4294967295;
	mul.wide.u32 	%rd7570, %r4434, %r4408;
	add.s64 	%rd7571, %rd7570, %rd7569;
	shr.u64 	%rd7572, %rd7571, 32;
	and.b64  	%rd7573, %rd7543, 4294967295;
	mul.wide.u32 	%rd7574, %r4453, %r4408;
	add.s64 	%rd7575, %rd7572, %rd7573;
	add.s64 	%rd7576, %rd7575, %rd7574;
	shr.u64 	%rd7577, %rd7576, 32;
	and.b64  	%rd7578, %rd7548, 4294967295;
	mul.wide.u32 	%rd7579, %r4454, %r4408;
	add.s64 	%rd7580, %rd7577, %rd7578;
	add.s64 	%rd7581, %rd7580, %rd7579;
	shr.u64 	%rd7582, %rd7581, 32;
	and.b64  	%rd7583, %rd7553, 4294967295;
	mul.wide.u32 	%rd7584, %r4455, %r4408;
	add.s64 	%rd7585, %rd7582, %rd7583;
	add.s64 	%rd7586, %rd7585, %rd7584;
	shr.u64 	%rd7587, %rd7586, 32;
	and.b64  	%rd7588, %rd7558, 4294967295;
	mul.wide.u32 	%rd7589, %r4456, %r4408;
	add.s64 	%rd7590, %rd7587, %rd7588;
	add.s64 	%rd7591, %rd7590, %rd7589;
	shr.u64 	%rd7592, %rd7591, 32;
	and.b64  	%rd7593, %rd7563, 4294967295;
	mul.wide.u32 	%rd7594, %r4457, %r4408;
	add.s64 	%rd7595, %rd7592, %rd7593;
	add.s64 	%rd7596, %rd7595, %rd7594;
	shr.u64 	%rd7597, %rd7596, 32;
	and.b64  	%rd7598, %rd7567, 4294967295;
	mul.wide.u32 	%rd7599, %r4458, %r4408;
	add.s64 	%rd7600, %rd7597, %rd7598;
	add.s64 	%rd7601, %rd7600, %rd7599;
	shr.u64 	%rd7602, %rd7601, 32;
	mul.wide.u32 	%rd7603, %r4459, %r4408;
	add.s64 	%rd7604, %rd7602, %rd7568;
	add.s64 	%rd7605, %rd7604, %rd7603;
	shr.u64 	%rd7606, %rd7605, 32;
	and.b64  	%rd7607, %rd7576, 4294967295;
	mul.wide.u32 	%rd7608, %r4434, %r4409;
	add.s64 	%rd7609, %rd7608, %rd7607;
	shr.u64 	%rd7610, %rd7609, 32;
	and.b64  	%rd7611, %rd7581, 4294967295;
	mul.wide.u32 	%rd7612, %r4453, %r4409;
	add.s64 	%rd7613, %rd7610, %rd7611;
	add.s64 	%rd7614, %rd7613, %rd7612;
	shr.u64 	%rd7615, %rd7614, 32;
	and.b64  	%rd7616, %rd7586, 4294967295;
	mul.wide.u32 	%rd7617, %r4454, %r4409;
	add.s64 	%rd7618, %rd7615, %rd7616;
	add.s64 	%rd7619, %rd7618, %rd7617;
	shr.u64 	%rd7620, %rd7619, 32;
	and.b64  	%rd7621, %rd7591, 4294967295;
	mul.wide.u32 	%rd7622, %r4455, %r4409;
	add.s64 	%rd7623, %rd7620, %rd7621;
	add.s64 	%rd7624, %rd7623, %rd7622;
	shr.u64 	%rd7625, %rd7624, 32;
	and.b64  	%rd7626, %rd7596, 4294967295;
	mul.wide.u32 	%rd7627, %r4456, %r4409;
	add.s64 	%rd7628, %rd7625, %rd7626;
	add.s64 	%rd7629, %rd7628, %rd7627;
	shr.u64 	%rd7630, %rd7629, 32;
	and.b64  	%rd7631, %rd7601, 4294967295;
	mul.wide.u32 	%rd7632, %r4457, %r4409;
	add.s64 	%rd7633, %rd7630, %rd7631;
	add.s64 	%rd7634, %rd7633, %rd7632;
	shr.u64 	%rd7635, %rd7634, 32;
	and.b64  	%rd7636, %rd7605, 4294967295;
	mul.wide.u32 	%rd7637, %r4458, %r4409;
	add.s64 	%rd7638, %rd7635, %rd7636;
	add.s64 	%rd7639, %rd7638, %rd7637;
	shr.u64 	%rd7640, %rd7639, 32;
	mul.wide.u32 	%rd7641, %r4459, %r4409;
	add.s64 	%rd7642, %rd7640, %rd7606;
	add.s64 	%rd7643, %rd7642, %rd7641;
	shr.u64 	%rd7644, %rd7643, 32;
	{ .reg .b32 tmp; mov.b64 {tmp, %r3244}, %rd7643; }
	and.b64  	%rd7645, %rd7614, 4294967295;
	mul.lo.s64 	%rd7646, %rd7645, 977;
	cvt.u32.u64 	%r3245, %rd7646;
	shr.u64 	%rd7647, %rd7646, 32;
	and.b64  	%rd7648, %rd7619, 4294967295;
	mad.lo.s64 	%rd7649, %rd7648, 977, %rd7647;
	shr.u64 	%rd7650, %rd7649, 32;
	and.b64  	%rd7651, %rd7624, 4294967295;
	mad.lo.s64 	%rd7652, %rd7651, 977, %rd7650;
	shr.u64 	%rd7653, %rd7652, 32;
	and.b64  	%rd7654, %rd7629, 4294967295;
	mad.lo.s64 	%rd7655, %rd7654, 977, %rd7653;
	shr.u64 	%rd7656, %rd7655, 32;
	and.b64  	%rd7657, %rd7634, 4294967295;
	mad.lo.s64 	%rd7658, %rd7657, 977, %rd7656;
	shr.u64 	%rd7659, %rd7658, 32;
	and.b64  	%rd7660, %rd7639, 4294967295;
	mad.lo.s64 	%rd7661, %rd7660, 977, %rd7659;
	shr.u64 	%rd7662, %rd7661, 32;
	and.b64  	%rd7663, %rd7643, 4294967295;
	mad.lo.s64 	%rd7664, %rd7663, 977, %rd7662;
	shr.u64 	%rd7665, %rd7664, 32;
	mad.lo.s64 	%rd7666, %rd7644, 977, %rd7665;
	{ .reg .b32 tmp; mov.b64 {tmp, %r3246}, %rd7666; }
	add.s32 	%r4470, %r3243, %r3245;
	setp.lt.u32 	%p1447, %r4470, %r3243;
	selp.u64 	%rd7667, 1, 0, %p1447;
	and.b64  	%rd7668, %rd7381, 4294967295;
	and.b64  	%rd7669, %rd7649, 4294967295;
	add.s64 	%rd7670, %rd7668, %rd7667;
	add.s64 	%rd7671, %rd7670, %rd7669;
	shr.u64 	%rd7672, %rd7671, 32;
	and.b64  	%rd7673, %rd7419, 4294967295;
	and.b64  	%rd7674, %rd7652, 4294967295;
	add.s64 	%rd7675, %rd7672, %rd7673;
	add.s64 	%rd7676, %rd7675, %rd7674;
	shr.u64 	%rd7677, %rd7676, 32;
	and.b64  	%rd7678, %rd7457, 4294967295;
	and.b64  	%rd7679, %rd7655, 4294967295;
	add.s64 	%rd7680, %rd7677, %rd7678;
	add.s64 	%rd7681, %rd7680, %rd7679;
	shr.u64 	%rd7682, %rd7681, 32;
	and.b64  	%rd7683, %rd7495, 4294967295;
	and.b64  	%rd7684, %rd7658, 4294967295;
	add.s64 	%rd7685, %rd7682, %rd7683;
	add.s64 	%rd7686, %rd7685, %rd7684;
	shr.u64 	%rd7687, %rd7686, 32;
	and.b64  	%rd7688, %rd7533, 4294967295;
	and.b64  	%rd7689, %rd7661, 4294967295;
	add.s64 	%rd7690, %rd7687, %rd7688;
	add.s64 	%rd7691, %rd7690, %rd7689;
	shr.u64 	%rd7692, %rd7691, 32;
	and.b64  	%rd7693, %rd7571, 4294967295;
	and.b64  	%rd7694, %rd7664, 4294967295;
	add.s64 	%rd7695, %rd7692, %rd7693;
	add.s64 	%rd7696, %rd7695, %rd7694;
	shr.u64 	%rd7697, %rd7696, 32;
	and.b64  	%rd7698, %rd7609, 4294967295;
	and.b64  	%rd7699, %rd7666, 4294967295;
	add.s64 	%rd7700, %rd7697, %rd7698;
	add.s64 	%rd7701, %rd7700, %rd7699;
	{ .reg .b32 tmp; mov.b64 {tmp, %r3247}, %rd7701; }
	add.s32 	%r3248, %r3247, %r3246;
	and.b64  	%rd7702, %rd7671, 4294967295;
	add.s64 	%rd12102, %rd7702, %rd7645;
	shr.u64 	%rd7703, %rd12102, 32;
	and.b64  	%rd7704, %rd7676, 4294967295;
	add.s64 	%rd7705, %rd7703, %rd7704;
	add.s64 	%rd12103, %rd7705, %rd7648;
	shr.u64 	%rd7706, %rd12103, 32;
	and.b64  	%rd7707, %rd7681, 4294967295;
	add.s64 	%rd7708, %rd7706, %rd7707;
	add.s64 	%rd12104, %rd7708, %rd7651;
	shr.u64 	%rd7709, %rd12104, 32;
	and.b64  	%rd7710, %rd7686, 4294967295;
	add.s64 	%rd7711, %rd7709, %rd7710;
	add.s64 	%rd12105, %rd7711, %rd7654;
	shr.u64 	%rd7712, %rd12105, 32;
	and.b64  	%rd7713, %rd7691, 4294967295;
	add.s64 	%rd7714, %rd7712, %rd7713;
	add.s64 	%rd12106, %rd7714, %rd7657;
	shr.u64 	%rd7715, %rd12106, 32;
	and.b64  	%rd7716, %rd7696, 4294967295;
	add.s64 	%rd7717, %rd7715, %rd7716;
	add.s64 	%rd12107, %rd7717, %rd7660;
	shr.u64 	%rd7718, %rd12107, 32;
	and.b64  	%rd7719, %rd7701, 4294967295;
	add.s64 	%rd7720, %rd7718, %rd7719;
	add.s64 	%rd12108, %rd7720, %rd7663;
	{ .reg .b32 tmp; mov.b64 {tmp, %r3249}, %rd12108; }
	add.s32 	%r3250, %r3248, %r3249;
	add.s32 	%r1242, %r3250, %r3244;
	setp.eq.s32 	%p1448, %r1242, 0;
	mov.pred 	%p2393, 0;
	@%p1448 bra 	$L__BB0_805;
	cvt.u64.u32 	%rd7721, %r1242;
	mul.wide.u32 	%rd7722, %r1242, 977;
	cvt.u32.u64 	%r3251, %rd7722;
	shr.u64 	%rd7723, %rd7722, 32;
	add.s64 	%rd7724, %rd7723, %rd7721;
	shr.u64 	%rd7725, %rd7724, 32;
	add.s32 	%r1243, %r4470, %r3251;
	setp.lt.u32 	%p1449, %r1243, %r4470;
	selp.u64 	%rd7726, 1, 0, %p1449;
	and.b64  	%rd7727, %rd12102, 4294967295;
	and.b64  	%rd7728, %rd7724, 4294967295;
	add.s64 	%rd7729, %rd7727, %rd7726;
	add.s64 	%rd12102, %rd7729, %rd7728;
	shr.u64 	%rd7730, %rd12102, 32;
	and.b64  	%rd7731, %rd12103, 4294967295;
	add.s64 	%rd7732, %rd7730, %rd7731;
	add.s64 	%rd12103, %rd7732, %rd7725;
	shr.u64 	%rd7733, %rd12103, 32;
	and.b64  	%rd7734, %rd12104, 4294967295;
	add.s64 	%rd12104, %rd7733, %rd7734;
	shr.u64 	%rd7735, %rd12104, 32;
	and.b64  	%rd7736, %rd12105, 4294967295;
	add.s64 	%rd12105, %rd7735, %rd7736;
	shr.u64 	%rd7737, %rd12105, 32;
	and.b64  	%rd7738, %rd12106, 4294967295;
	add.s64 	%rd12106, %rd7737, %rd7738;
	shr.u64 	%rd7739, %rd12106, 32;
	and.b64  	%rd7740, %rd12107, 4294967295;
	add.s64 	%rd12107, %rd7739, %rd7740;
	shr.u64 	%rd7741, %rd12107, 32;
	and.b64  	%rd7742, %rd12108, 4294967295;
	add.s64 	%rd12108, %rd7741, %rd7742;
	setp.gt.u64 	%p2393, %rd12108, 4294967295;
	mov.u32 	%r4470, %r1243;
$L__BB0_805:
	cvt.u32.u64 	%r4477, %rd12108;
	cvt.u32.u64 	%r4476, %rd12107;
	cvt.u32.u64 	%r4475, %rd12106;
	cvt.u32.u64 	%r4474, %rd12105;
	cvt.u32.u64 	%r4473, %rd12104;
	cvt.u32.u64 	%r4472, %rd12103;
	cvt.u32.u64 	%r4471, %rd12102;
$L__BB0_806:
	mov.u32 	%r1252, %r4470;
	setp.gt.u32 	%p1450, %r4477, %r2082;
	or.pred  	%p1451, %p2393, %p1450;
	@%p1451 bra 	$L__BB0_820;
	setp.lt.u32 	%p1452, %r4477, %r2082;
	@%p1452 bra 	$L__BB0_821;
	setp.gt.u32 	%p1453, %r4476, %r2081;
	@%p1453 bra 	$L__BB0_820;
	setp.lt.u32 	%p1454, %r4476, %r2081;
	@%p1454 bra 	$L__BB0_821;
	setp.gt.u32 	%p1455, %r4475, %r2080;
	@%p1455 bra 	$L__BB0_820;
	setp.lt.u32 	%p1456, %r4475, %r2080;
	@%p1456 bra 	$L__BB0_821;
	setp.gt.u32 	%p1457, %r4474, %r2079;
	@%p1457 bra 	$L__BB0_820;
	setp.lt.u32 	%p1458, %r4474, %r2079;
	@%p1458 bra 	$L__BB0_821;
	setp.gt.u32 	%p1459, %r4473, %r2078;
	@%p1459 bra 	$L__BB0_820;
	setp.lt.u32 	%p1460, %r4473, %r2078;
	@%p1460 bra 	$L__BB0_821;
	setp.gt.u32 	%p1461, %r4472, %r2077;
	@%p1461 bra 	$L__BB0_820;
	setp.lt.u32 	%p1462, %r4472, %r2077;
	@%p1462 bra 	$L__BB0_821;
	setp.gt.u32 	%p1463, %r4471, %r2076;
	@%p1463 bra 	$L__BB0_820;
	setp.lt.u32 	%p1464, %r4471, %r2076;
	setp.lt.u32 	%p1465, %r1252, %r2075;
	or.pred  	%p1466, %p1464, %p1465;
	@%p1466 bra 	$L__BB0_821;
$L__BB0_820:
	sub.s32 	%r4470, %r1252, %r2075;
	setp.lt.u32 	%p2345, %r1252, %r2075;
	selp.u32 	%r3981, 1, 0, %p2345;
	cvt.u64.u32 	%rd11940, %r4471;
	add.s32 	%r3982, %r2076, %r3981;
	sub.s32 	%r4471, %r4471, %r3982;
	selp.u64 	%rd11941, 1, 0, %p2345;
	cvt.u64.u32 	%rd11942, %r2076;
	add.s64 	%rd11943, %rd11942, %rd11941;
	setp.gt.u64 	%p2346, %rd11943, %rd11940;
	selp.u32 	%r3983, 1, 0, %p2346;
	cvt.u64.u32 	%rd11944, %r4472;
	add.s32 	%r3984, %r2077, %r3983;
	sub.s32 	%r4472, %r4472, %r3984;
	selp.u64 	%rd11945, 1, 0, %p2346;
	cvt.u64.u32 	%rd11946, %r2077;
	add.s64 	%rd11947, %rd11946, %rd11945;
	setp.gt.u64 	%p2347, %rd11947, %rd11944;
	selp.u32 	%r3985, 1, 0, %p2347;
	cvt.u64.u32 	%rd11948, %r4473;
	add.s32 	%r3986, %r2078, %r3985;
	sub.s32 	%r4473, %r4473, %r3986;
	selp.u64 	%rd11949, 1, 0, %p2347;
	cvt.u64.u32 	%rd11950, %r2078;
	add.s64 	%rd11951, %rd11950, %rd11949;
	setp.gt.u64 	%p2348, %rd11951, %rd11948;
	selp.u32 	%r3987, 1, 0, %p2348;
	cvt.u64.u32 	%rd11952, %r4474;
	add.s32 	%r3988, %r2079, %r3987;
	sub.s32 	%r4474, %r4474, %r3988;
	selp.u64 	%rd11953, 1, 0, %p2348;
	cvt.u64.u32 	%rd11954, %r2079;
	add.s64 	%rd11955, %rd11954, %rd11953;
	setp.gt.u64 	%p2349, %rd11955, %rd11952;
	selp.u32 	%r3989, 1, 0, %p2349;
	cvt.u64.u32 	%rd11956, %r4475;
	add.s32 	%r3990, %r2080, %r3989;
	sub.s32 	%r4475, %r4475, %r3990;
	selp.u64 	%rd11957, 1, 0, %p2349;
	cvt.u64.u32 	%rd11958, %r2080;
	add.s64 	%rd11959, %rd11958, %rd11957;
	setp.gt.u64 	%p2350, %rd11959, %rd11956;
	selp.u32 	%r3991, 1, 0, %p2350;
	cvt.u64.u32 	%rd11960, %r4476;
	add.s32 	%r3992, %r2081, %r3991;
	sub.s32 	%r4476, %r4476, %r3992;
	selp.u64 	%rd11961, 1, 0, %p2350;
	cvt.u64.u32 	%rd11962, %r2081;
	add.s64 	%rd11963, %rd11962, %rd11961;
	setp.gt.u64 	%p2351, %rd11963, %rd11960;
	selp.u32 	%r3993, 1, 0, %p2351;
	add.s32 	%r3994, %r2082, %r3993;
	sub.s32 	%r4477, %r4477, %r3994;
	mov.pred 	%p2393, 0;
	bra.uni 	$L__BB0_806;
$L__BB0_821:
	mul.wide.u32 	%rd7743, %r1252, %r1252;
	cvt.u32.u64 	%r3252, %rd7743;
	shr.u64 	%rd7744, %rd7743, 32;
	mul.wide.u32 	%rd7745, %r4471, %r1252;
	add.s64 	%rd7746, %rd7744, %rd7745;
	shr.u64 	%rd7747, %rd7746, 32;
	mul.wide.u32 	%rd7748, %r4472, %r1252;
	add.s64 	%rd7749, %rd7747, %rd7748;
	shr.u64 	%rd7750, %rd7749, 32;
	mul.wide.u32 	%rd7751, %r4473, %r1252;
	add.s64 	%rd7752, %rd7750, %rd7751;
	shr.u64 	%rd7753, %rd7752, 32;
	mul.wide.u32 	%rd7754, %r4474, %r1252;
	add.s64 	%rd7755, %rd7753, %rd7754;
	shr.u64 	%rd7756, %rd7755, 32;
	mul.wide.u32 	%rd7757, %r4475, %r1252;
	add.s64 	%rd7758, %rd7756, %rd7757;
	shr.u64 	%rd7759, %rd7758, 32;
	mul.wide.u32 	%rd7760, %r4476, %r1252;
	add.s64 	%rd7761, %rd7759, %rd7760;
	shr.u64 	%rd7762, %rd7761, 32;
	mul.wide.u32 	%rd7763, %r4477, %r1252;
	add.s64 	%rd7764, %rd7762, %rd7763;
	shr.u64 	%rd7765, %rd7764, 32;
	and.b64  	%rd7766, %rd7746, 4294967295;
	add.s64 	%rd7767, %rd7745, %rd7766;
	shr.u64 	%rd7768, %rd7767, 32;
	and.b64  	%rd7769, %rd7749, 4294967295;
	mul.wide.u32 	%rd7770, %r4471, %r4471;
	add.s64 	%rd7771, %rd7768, %rd7769;
	add.s64 	%rd7772, %rd7771, %rd7770;
	shr.u64 	%rd7773, %rd7772, 32;
	and.b64  	%rd7774, %rd7752, 4294967295;
	mul.wide.u32 	%rd7775, %r4472, %r4471;
	add.s64 	%rd7776, %rd7773, %rd7774;
	add.s64 	%rd7777, %rd7776, %rd7775;
	shr.u64 	%rd7778, %rd7777, 32;
	and.b64  	%rd7779, %rd7755, 4294967295;
	mul.wide.u32 	%rd7780, %r4473, %r4471;
	add.s64 	%rd7781, %rd7778, %rd7779;
	add.s64 	%rd7782, %rd7781, %rd7780;
	shr.u64 	%rd7783, %rd7782, 32;
	and.b64  	%rd7784, %rd7758, 4294967295;
	mul.wide.u32 	%rd7785, %r4474, %r4471;
	add.s64 	%rd7786, %rd7783, %rd7784;
	add.s64 	%rd7787, %rd7786, %rd7785;
	shr.u64 	%rd7788, %rd7787, 32;
	and.b64  	%rd7789, %rd7761, 4294967295;
	mul.wide.u32 	%rd7790, %r4475, %r4471;
	add.s64 	%rd7791, %rd7788, %rd7789;
	add.s64 	%rd7792, %rd7791, %rd7790;
	shr.u64 	%rd7793, %rd7792, 32;
	and.b64  	%rd7794, %rd7764, 4294967295;
	mul.wide.u32 	%rd7795, %r4476, %r4471;
	add.s64 	%rd7796, %rd7793, %rd7794;
	add.s64 	%rd7797, %rd7796, %rd7795;
	shr.u64 	%rd7798, %rd7797, 32;
	mul.wide.u32 	%rd7799, %r4477, %r4471;
	add.s64 	%rd7800, %rd7798, %rd7765;
	add.s64 	%rd7801, %rd7800, %rd7799;
	shr.u64 	%rd7802, %rd7801, 32;
	and.b64  	%rd7803, %rd7772, 4294967295;
	add.s64 	%rd7804, %rd7748, %rd7803;
	shr.u64 	%rd7805, %rd7804, 32;
	and.b64  	%rd7806, %rd7777, 4294967295;
	add.s64 	%rd7807, %rd7805, %rd7806;
	add.s64 	%rd7808, %rd7807, %rd7775;
	shr.u64 	%rd7809, %rd7808, 32;
	and.b64  	%rd7810, %rd7782, 4294967295;
	mul.wide.u32 	%rd7811, %r4472, %r4472;
	add.s64 	%rd7812, %rd7809, %rd7810;
	add.s64 	%rd7813, %rd7812, %rd7811;
	shr.u64 	%rd7814, %rd7813, 32;
	and.b64  	%rd7815, %rd7787, 4294967295;
	mul.wide.u32 	%rd7816, %r4473, %r4472;
	add.s64 	%rd7817, %rd7814, %rd7815;
	add.s64 	%rd7818, %rd7817, %rd7816;
	shr.u64 	%rd7819, %rd7818, 32;
	and.b64  	%rd7820, %rd7792, 4294967295;
	mul.wide.u32 	%rd7821, %r4474, %r4472;
	add.s64 	%rd7822, %rd7819, %rd7820;
	add.s64 	%rd7823, %rd7822, %rd7821;
	shr.u64 	%rd7824, %rd7823, 32;
	and.b64  	%rd7825, %rd7797, 4294967295;
	mul.wide.u32 	%rd7826, %r4475, %r4472;
	add.s64 	%rd7827, %rd7824, %rd7825;
	add.s64 	%rd7828, %rd7827, %rd7826;
	shr.u64 	%rd7829, %rd7828, 32;
	and.b64  	%rd7830, %rd7801, 4294967295;
	mul.wide.u32 	%rd7831, %r4476, %r4472;
	add.s64 	%rd7832, %rd7829, %rd7830;
	add.s64 	%rd7833, %rd7832, %rd7831;
	shr.u64 	%rd7834, %rd7833, 32;
	mul.wide.u32 	%rd7835, %r4477, %r4472;
	add.s64 	%rd7836, %rd7834, %rd7802;
	add.s64 	%rd7837, %rd7836, %rd7835;
	shr.u64 	%rd7838, %rd7837, 32;
	and.b64  	%rd7839, %rd7808, 4294967295;
	add.s64 	%rd7840, %rd7751, %rd7839;
	shr.u64 	%rd7841, %rd7840, 32;
	and.b64  	%rd7842, %rd7813, 4294967295;
	add.s64 	%rd7843, %rd7841, %rd7842;
	add.s64 	%rd7844, %rd7843, %rd7780;
	shr.u64 	%rd7845, %rd7844, 32;
	and.b64  	%rd7846, %rd7818, 4294967295;
	add.s64 	%rd7847, %rd7845, %rd7846;
	add.s64 	%rd7848, %rd7847, %rd7816;
	shr.u64 	%rd7849, %rd7848, 32;
	and.b64  	%rd7850, %rd7823, 4294967295;
	mul.wide.u32 	%rd7851, %r4473, %r4473;
	add.s64 	%rd7852, %rd7849, %rd7850;
	add.s64 	%rd7853, %rd7852, %rd7851;
	shr.u64 	%rd7854, %rd7853, 32;
	and.b64  	%rd7855, %rd7828, 4294967295;
	mul.wide.u32 	%rd7856, %r4474, %r4473;
	add.s64 	%rd7857, %rd7854, %rd7855;
	add.s64 	%rd7858, %rd7857, %rd7856;
	shr.u64 	%rd7859, %rd7858, 32;
	and.b64  	%rd7860, %rd7833, 4294967295;
	mul.wide.u32 	%rd7861, %r4475, %r4473;
	add.s64 	%rd7862, %rd7859, %rd7860;
	add.s64 	%rd7863, %rd7862, %rd7861;
	shr.u64 	%rd7864, %rd7863, 32;
	and.b64  	%rd7865, %rd7837, 4294967295;
	mul.wide.u32 	%rd7866, %r4476, %r4473;
	add.s64 	%rd7867, %rd7864, %rd7865;
	add.s64 	%rd7868, %rd7867, %rd7866;
	shr.u64 	%rd7869, %rd7868, 32;
	mul.wide.u32 	%rd7870, %r4477, %r4473;
	add.s64 	%rd7871, %rd7869, %rd7838;
	add.s64 	%rd7872, %rd7871, %rd7870;
	shr.u64 	%rd7873, %rd7872, 32;
	and.b64  	%rd7874, %rd7844, 4294967295;
	add.s64 	%rd7875, %rd7754, %rd7874;
	shr.u64 	%rd7876, %rd7875, 32;
	and.b64  	%rd7877, %rd7848, 4294967295;
	add.s64 	%rd7878, %rd7876, %rd7877;
	add.s64 	%rd7879, %rd7878, %rd7785;
	shr.u64 	%rd7880, %rd7879, 32;
	and.b64  	%rd7881, %rd7853, 4294967295;
	add.s64 	%rd7882, %rd7880, %rd7881;
	add.s64 	%rd7883, %rd7882, %rd7821;
	shr.u64 	%rd7884, %rd7883, 32;
	and.b64  	%rd7885, %rd7858, 4294967295;
	add.s64 	%rd7886, %rd7884, %rd7885;
	add.s64 	%rd7887, %rd7886, %rd7856;
	shr.u64 	%rd7888, %rd7887, 32;
	and.b64  	%rd7889, %rd7863, 4294967295;
	mul.wide.u32 	%rd7890, %r4474, %r4474;
	add.s64 	%rd7891, %rd7888, %rd7889;
	add.s64 	%rd7892, %rd7891, %rd7890;
	shr.u64 	%rd7893, %rd7892, 32;
	and.b64  	%rd7894, %rd7868, 4294967295;
	mul.wide.u32 	%rd7895, %r4475, %r4474;
	add.s64 	%rd7896, %rd7893, %rd7894;
	add.s64 	%rd7897, %rd7896, %rd7895;
	shr.u64 	%rd7898, %rd7897, 32;
	and.b64  	%rd7899, %rd7872, 4294967295;
	mul.wide.u32 	%rd7900, %r4476, %r4474;
	add.s64 	%rd7901, %rd7898, %rd7899;
	add.s64 	%rd7902, %rd7901, %rd7900;
	shr.u64 	%rd7903, %rd7902, 32;
	mul.wide.u32 	%rd7904, %r4477, %r4474;
	add.s64 	%rd7905, %rd7903, %rd7873;
	add.s64 	%rd7906, %rd7905, %rd7904;
	shr.u64 	%rd7907, %rd7906, 32;
	and.b64  	%rd7908, %rd7879, 4294967295;
	add.s64 	%rd7909, %rd7757, %rd7908;
	shr.u64 	%rd7910, %rd7909, 32;
	and.b64  	%rd7911, %rd7883, 4294967295;
	add.s64 	%rd7912, %rd7910, %rd7911;
	add.s64 	%rd7913, %rd7912, %rd7790;
	shr.u64 	%rd7914, %rd7913, 32;
	and.b64  	%rd7915, %rd7887, 4294967295;
	add.s64 	%rd7916, %rd7914, %rd7915;
	add.s64 	%rd7917, %rd7916, %rd7826;
	shr.u64 	%rd7918, %rd7917, 32;
	and.b64  	%rd7919, %rd7892, 4294967295;
	add.s64 	%rd7920, %rd7918, %rd7919;
	add.s64 	%rd7921, %rd7920, %rd7861;
	shr.u64 	%rd7922, %rd7921, 32;
	and.b64  	%rd7923, %rd7897, 4294967295;
	add.s64 	%rd7924, %rd7922, %rd7923;
	add.s64 	%rd7925, %rd7924, %rd7895;
	shr.u64 	%rd7926, %rd7925, 32;
	and.b64  	%rd7927, %rd7902, 4294967295;
	mul.wide.u32 	%rd7928, %r4475, %r4475;
	add.s64 	%rd7929, %rd7926, %rd7927;
	add.s64 	%rd7930, %rd7929, %rd7928;
	shr.u64 	%rd7931, %rd7930, 32;
	and.b64  	%rd7932, %rd7906, 4294967295;
	mul.wide.u32 	%rd7933, %r4476, %r4475;
	add.s64 	%rd7934, %rd7931, %rd7932;
	add.s64 	%rd7935, %rd7934, %rd7933;
	shr.u64 	%rd7936, %rd7935, 32;
	mul.wide.u32 	%rd7937, %r4477, %r4475;
	add.s64 	%rd7938, %rd7936, %rd7907;
	add.s64 	%rd7939, %rd7938, %rd7937;
	shr.u64 	%rd7940, %rd7939, 32;
	and.b64  	%rd7941, %rd7913, 4294967295;
	add.s64 	%rd7942, %rd7760, %rd7941;
	shr.u64 	%rd7943, %rd7942, 32;
	and.b64  	%rd7944, %rd7917, 4294967295;
	add.s64 	%rd7945, %rd7943, %rd7944;
	add.s64 	%rd7946, %rd7945, %rd7795;
	shr.u64 	%rd7947, %rd7946, 32;
	and.b64  	%rd7948, %rd7921, 4294967295;
	add.s64 	%rd7949, %rd7947, %rd7948;
	add.s64 	%rd7950, %rd7949, %rd7831;
	shr.u64 	%rd7951, %rd7950, 32;
	and.b64  	%rd7952, %rd7925, 4294967295;
	add.s64 	%rd7953, %rd7951, %rd7952;
	add.s64 	%rd7954, %rd7953, %rd7866;
	shr.u64 	%rd7955, %rd7954, 32;
	and.b64  	%rd7956, %rd7930, 4294967295;
	add.s64 	%rd7957, %rd7955, %rd7956;
	add.s64 	%rd7958, %rd7957, %rd7900;
	shr.u64 	%rd7959, %rd7958, 32;
	and.b64  	%rd7960, %rd7935, 4294967295;
	add.s64 	%rd7961, %rd7959, %rd7960;
	add.s64 	%rd7962, %rd7961, %rd7933;
	shr.u64 	%rd7963, %rd7962, 32;
	and.b64  	%rd7964, %rd7939, 4294967295;
	mul.wide.u32 	%rd7965, %r4476, %r4476;
	add.s64 	%rd7966, %rd7963, %rd7964;
	add.s64 	%rd7967, %rd7966, %rd7965;
	shr.u64 	%rd7968, %rd7967, 32;
	mul.wide.u32 	%rd7969, %r4477, %r4476;
	add.s64 	%rd7970, %rd7968, %rd7940;
	add.s64 	%rd7971, %rd7970, %rd7969;
	shr.u64 	%rd7972, %rd7971, 32;
	and.b64  	%rd7973, %rd7946, 4294967295;
	add.s64 	%rd7974, %rd7763, %rd7973;
	shr.u64 	%rd7975, %rd7974, 32;
	and.b64  	%rd7976, %rd7950, 4294967295;
	add.s64 	%rd7977, %rd7975, %rd7976;
	add.s64 	%rd7978, %rd7977, %rd7799;
	shr.u64 	%rd7979, %rd7978, 32;
	and.b64  	%rd7980, %rd7954, 4294967295;
	add.s64 	%rd7981, %rd7979, %rd7980;
	add.s64 	%rd7982, %rd7981, %rd7835;
	shr.u64 	%rd7983, %rd7982, 32;
	and.b64  	%rd7984, %rd7958, 4294967295;
	add.s64 	%rd7985, %rd7983, %rd7984;
	add.s64 	%rd7986, %rd7985, %rd7870;
	shr.u64 	%rd7987, %rd7986, 32;
	and.b64  	%rd7988, %rd7962, 4294967295;
	add.s64 	%rd7989, %rd7987, %rd7988;
	add.s64 	%rd7990, %rd7989, %rd7904;
	shr.u64 	%rd7991, %rd7990, 32;
	and.b64  	%rd7992, %rd7967, 4294967295;
	add.s64 	%rd7993, %rd7991, %rd7992;
	add.s64 	%rd7994, %rd7993, %rd7937;
	shr.u64 	%rd7995, %rd7994, 32;
	and.b64  	%rd7996, %rd7971, 4294967295;
	add.s64 	%rd7997, %rd7995, %rd7996;
	add.s64 	%rd7998, %rd7997, %rd7969;
	shr.u64 	%rd7999, %rd7998, 32;
	mul.wide.u32 	%rd8000, %r4477, %r4477;
	add.s64 	%rd8001, %rd7999, %rd7972;
	add.s64 	%rd8002, %rd8001, %rd8000;
	shr.u64 	%rd8003, %rd8002, 32;
	{ .reg .b32 tmp; mov.b64 {tmp, %r3253}, %rd8002; }
	and.b64  	%rd8004, %rd7978, 4294967295;
	mul.lo.s64 	%rd8005, %rd8004, 977;
	cvt.u32.u64 	%r3254, %rd8005;
	shr.u64 	%rd8006, %rd8005, 32;
	and.b64  	%rd8007, %rd7982, 4294967295;
	mad.lo.s64 	%rd8008, %rd8007, 977, %rd8006;
	shr.u64 	%rd8009, %rd8008, 32;
	and.b64  	%rd8010, %rd7986, 4294967295;
	mad.lo.s64 	%rd8011, %rd8010, 977, %rd8009;
	shr.u64 	%rd8012, %rd8011, 32;
	and.b64  	%rd8013, %rd7990, 4294967295;
	mad.lo.s64 	%rd8014, %rd8013, 977, %rd8012;
	shr.u64 	%rd8015, %rd8014, 32;
	and.b64  	%rd8016, %rd7994, 4294967295;
	mad.lo.s64 	%rd8017, %rd8016, 977, %rd8015;
	shr.u64 	%rd8018, %rd8017, 32;
	and.b64  	%rd8019, %rd7998, 4294967295;
	mad.lo.s64 	%rd8020, %rd8019, 977, %rd8018;
	shr.u64 	%rd8021, %rd8020, 32;
	and.b64  	%rd8022, %rd8002, 4294967295;
	mad.lo.s64 	%rd8023, %rd8022, 977, %rd8021;
	shr.u64 	%rd8024, %rd8023, 32;
	mad.lo.s64 	%rd8025, %rd8003, 977, %rd8024;
	{ .reg .b32 tmp; mov.b64 {tmp, %r3255}, %rd8025; }
	add.s32 	%r4479, %r3252, %r3254;
	setp.lt.u32 	%p1468, %r4479, %r3252;
	selp.u64 	%rd8026, 1, 0, %p1468;
	and.b64  	%rd8027, %rd7767, 4294967295;
	and.b64  	%rd8028, %rd8008, 4294967295;
	add.s64 	%rd8029, %rd8027, %rd8026;
	add.s64 	%rd8030, %rd8029, %rd8028;
	shr.u64 	%rd8031, %rd8030, 32;
	and.b64  	%rd8032, %rd7804, 4294967295;
	and.b64  	%rd8033, %rd8011, 4294967295;
	add.s64 	%rd8034, %rd8031, %rd8032;
	add.s64 	%rd8035, %rd8034, %rd8033;
	shr.u64 	%rd8036, %rd8035, 32;
	and.b64  	%rd8037, %rd7840, 4294967295;
	and.b64  	%rd8038, %rd8014, 4294967295;
	add.s64 	%rd8039, %rd8036, %rd8037;
	add.s64 	%rd8040, %rd8039, %rd8038;
	shr.u64 	%rd8041, %rd8040, 32;
	and.b64  	%rd8042, %rd7875, 4294967295;
	and.b64  	%rd8043, %rd8017, 4294967295;
	add.s64 	%rd8044, %rd8041, %rd8042;
	add.s64 	%rd8045, %rd8044, %rd8043;
	shr.u64 	%rd8046, %rd8045, 32;
	and.b64  	%rd8047, %rd7909, 4294967295;
	and.b64  	%rd8048, %rd8020, 4294967295;
	add.s64 	%rd8049, %rd8046, %rd8047;
	add.s64 	%rd8050, %rd8049, %rd8048;
	shr.u64 	%rd8051, %rd8050, 32;
	and.b64  	%rd8052, %rd7942, 4294967295;
	and.b64  	%rd8053, %rd8023, 4294967295;
	add.s64 	%rd8054, %rd8051, %rd8052;
	add.s64 	%rd8055, %rd8054, %rd8053;
	shr.u64 	%rd8056, %rd8055, 32;
	and.b64  	%rd8057, %rd7974, 4294967295;
	and.b64  	%rd8058, %rd8025, 4294967295;
	add.s64 	%rd8059, %rd8056, %rd8057;
	add.s64 	%rd8060, %rd8059, %rd8058;
	{ .reg .b32 tmp; mov.b64 {tmp, %r3256}, %rd8060; }
	add.s32 	%r3257, %r3256, %r3255;
	and.b64  	%rd8061, %rd8030, 4294967295;
	add.s64 	%rd12109, %rd8061, %rd8004;
	shr.u64 	%rd8062, %rd12109, 32;
	and.b64  	%rd8063, %rd8035, 4294967295;
	add.s64 	%rd8064, %rd8062, %rd8063;
	add.s64 	%rd12110, %rd8064, %rd8007;
	shr.u64 	%rd8065, %rd12110, 32;
	and.b64  	%rd8066, %rd8040, 4294967295;
	add.s64 	%rd8067, %rd8065, %rd8066;
	add.s64 	%rd12111, %rd8067, %rd8010;
	shr.u64 	%rd8068, %rd12111, 32;
	and.b64  	%rd8069, %rd8045, 4294967295;
	add.s64 	%rd8070, %rd8068, %rd8069;
	add.s64 	%rd12112, %rd8070, %rd8013;
	shr.u64 	%rd8071, %rd12112, 32;
	and.b64  	%rd8072, %rd8050, 4294967295;
	add.s64 	%rd8073, %rd8071, %rd8072;
	add.s64 	%rd12113, %rd8073, %rd8016;
	shr.u64 	%rd8074, %rd12113, 32;
	and.b64  	%rd8075, %rd8055, 4294967295;
	add.s64 	%rd8076, %rd8074, %rd8075;
	add.s64 	%rd12114, %rd8076, %rd8019;
	shr.u64 	%rd8077, %rd12114, 32;
	and.b64  	%rd8078, %rd8060, 4294967295;
	add.s64 	%rd8079, %rd8077, %rd8078;
	add.s64 	%rd12115, %rd8079, %rd8022;
	{ .reg .b32 tmp; mov.b64 {tmp, %r3258}, %rd12115; }
	add.s32 	%r3259, %r3257, %r3258;
	add.s32 	%r1277, %r3259, %r3253;
	setp.eq.s32 	%p1469, %r1277, 0;
	mov.pred 	%p2395, 0;
	@%p1469 bra 	$L__BB0_823;
	cvt.u64.u32 	%rd8080, %r1277;
	mul.wide.u32 	%rd8081, %r1277, 977;
	cvt.u32.u64 	%r3260, %rd8081;
	shr.u64 	%rd8082, %rd8081, 32;
	add.s64 	%rd8083, %rd8082, %rd8080;
	shr.u64 	%rd8084, %rd8083, 32;
	add.s32 	%r1278, %r4479, %r3260;
	setp.lt.u32 	%p1470, %r1278, %r4479;
	selp.u64 	%rd8085, 1, 0, %p1470;
	and.b64  	%rd8086, %rd12109, 4294967295;
	and.b64  	%rd8087, %rd8083, 4294967295;
	add.s64 	%rd8088, %rd8086, %rd8085;
	add.s64 	%rd12109, %rd8088, %rd8087;
	shr.u64 	%rd8089, %rd12109, 32;
	and.b64  	%rd8090, %rd12110, 4294967295;
	add.s64 	%rd8091, %rd8089, %rd8090;
	add.s64 	%rd12110, %rd8091, %rd8084;
	shr.u64 	%rd8092, %rd12110, 32;
	and.b64  	%rd8093, %rd12111, 4294967295;
	add.s64 	%rd12111, %rd8092, %rd8093;
	shr.u64 	%rd8094, %rd12111, 32;
	and.b64  	%rd8095, %rd12112, 4294967295;
	add.s64 	%rd12112, %rd8094, %rd8095;
	shr.u64 	%rd8096, %rd12112, 32;
	and.b64  	%rd8097, %rd12113, 4294967295;
	add.s64 	%rd12113, %rd8096, %rd8097;
	shr.u64 	%rd8098, %rd12113, 32;
	and.b64  	%rd8099, %rd12114, 4294967295;
	add.s64 	%rd12114, %rd8098, %rd8099;
	shr.u64 	%rd8100, %rd12114, 32;
	and.b64  	%rd8101, %rd12115, 4294967295;
	add.s64 	%rd12115, %rd8100, %rd8101;
	setp.gt.u64 	%p2395, %rd12115, 4294967295;
	mov.u32 	%r4479, %r1278;
$L__BB0_823:
	cvt.u32.u64 	%r1294, %rd12115;
	cvt.u32.u64 	%r1293, %rd12114;
	cvt.u32.u64 	%r1292, %rd12113;
	cvt.u32.u64 	%r1291, %rd12112;
	cvt.u32.u64 	%r1290, %rd12111;
	cvt.u32.u64 	%r1289, %rd12110;
	cvt.u32.u64 	%r1288, %rd12109;
$L__BB0_824:
	mov.u32 	%r4487, %r4479;
	cvt.u64.u32 	%rd443, %r2079;
	cvt.u64.u32 	%rd444, %r2080;
	setp.gt.u32 	%p1471, %r1294, %r2082;
	or.pred  	%p1472, %p2395, %p1471;
	@%p1472 bra 	$L__BB0_838;
	setp.lt.u32 	%p1473, %r1294, %r2082;
	@%p1473 bra 	$L__BB0_852;
	setp.gt.u32 	%p1474, %r1293, %r2081;
	@%p1474 bra 	$L__BB0_838;
	setp.lt.u32 	%p1475, %r1293, %r2081;
	@%p1475 bra 	$L__BB0_852;
	setp.gt.u32 	%p1476, %r1292, %r2080;
	@%p1476 bra 	$L__BB0_838;
	setp.lt.u32 	%p1477, %r1292, %r2080;
	@%p1477 bra 	$L__BB0_852;
	setp.gt.u32 	%p1478, %r1291, %r2079;
	@%p1478 bra 	$L__BB0_838;
	setp.lt.u32 	%p1479, %r1291, %r2079;
	@%p1479 bra 	$L__BB0_852;
	setp.gt.u32 	%p1480, %r1290, %r2078;
	@%p1480 bra 	$L__BB0_838;
	setp.lt.u32 	%p1481, %r1290, %r2078;
	@%p1481 bra 	$L__BB0_852;
	setp.gt.u32 	%p1482, %r1289, %r2077;
	@%p1482 bra 	$L__BB0_838;
	setp.lt.u32 	%p1483, %r1289, %r2077;
	@%p1483 bra 	$L__BB0_852;
	setp.gt.u32 	%p1484, %r1288, %r2076;
	@%p1484 bra 	$L__BB0_838;
	setp.lt.u32 	%p1485, %r1288, %r2076;
	setp.lt.u32 	%p1486, %r4487, %r2075;
	or.pred  	%p1487, %p1485, %p1486;
	@%p1487 bra 	$L__BB0_852;
$L__BB0_838:
	sub.s32 	%r4479, %r4487, %r2075;
	setp.lt.u32 	%p2337, %r4487, %r2075;
	selp.u32 	%r3967, 1, 0, %p2337;
	cvt.u64.u32 	%rd11918, %r1288;
	add.s32 	%r3968, %r2076, %r3967;
	sub.s32 	%r1288, %r1288, %r3968;
	selp.u64 	%rd11919, 1, 0, %p2337;
	cvt.u64.u32 	%rd11920, %r2076;
	add.s64 	%rd11921, %rd11920, %rd11919;
	setp.gt.u64 	%p2338, %rd11921, %rd11918;
	selp.u32 	%r3969, 1, 0, %p2338;
	cvt.u64.u32 	%rd11922, %r1289;
	add.s32 	%r3970, %r2077, %r3969;
	sub.s32 	%r1289, %r1289, %r3970;
	selp.u64 	%rd11923, 1, 0, %p2338;
	cvt.u64.u32 	%rd11924, %r2077;
	add.s64 	%rd11925, %rd11924, %rd11923;
	setp.gt.u64 	%p2339, %rd11925, %rd11922;
	selp.u32 	%r3971, 1, 0, %p2339;
	cvt.u64.u32 	%rd11926, %r1290;
	add.s32 	%r3972, %r2078, %r3971;
	sub.s32 	%r1290, %r1290, %r3972;
	selp.u64 	%rd11927, 1, 0, %p2339;
	cvt.u64.u32 	%rd11928, %r2078;
	add.s64 	%rd11929, %rd11928, %rd11927;
	setp.gt.u64 	%p2340, %rd11929, %rd11926;
	selp.u32 	%r3973, 1, 0, %p2340;
	cvt.u64.u32 	%rd11930, %r1291;
	add.s32 	%r3974, %r2079, %r3973;
	sub.s32 	%r1291, %r1291, %r3974;
	selp.u64 	%rd11931, 1, 0, %p2340;
	add.s64 	%rd11932, %rd443, %rd11931;
	setp.gt.u64 	%p2341, %rd11932, %rd11930;
	selp.u32 	%r3975, 1, 0, %p2341;
	cvt.u64.u32 	%rd11933, %r1292;
	add.s32 	%r3976, %r2080, %r3975;
	sub.s32 	%r1292, %r1292, %r3976;
	selp.u64 	%rd11934, 1, 0, %p2341;
	add.s64 	%rd11935, %rd444, %rd11934;
	setp.gt.u64 	%p2342, %rd11935, %rd11933;
	selp.u32 	%r3977, 1, 0, %p2342;
	cvt.u64.u32 	%rd11936, %r1293;
	add.s32 	%r3978, %r2081, %r3977;
	sub.s32 	%r1293, %r1293, %r3978;
	selp.u64 	%rd11937, 1, 0, %p2342;
	cvt.u64.u32 	%rd11938, %r2081;
	add.s64 	%rd11939, %rd11938, %rd11937;
	setp.gt.u64 	%p2343, %rd11939, %rd11936;
	selp.u32 	%r3979, 1, 0, %p2343;
	add.s32 	%r3980, %r2082, %r3979;
	sub.s32 	%r1294, %r1294, %r3980;
	mov.pred 	%p2395, 0;
	bra.uni 	$L__BB0_824;
$L__BB0_839:
	setp.gt.u32 	%p1490, %r1293, %r28;
	@%p1490 bra 	$L__BB0_851;
	setp.lt.u32 	%p1491, %r1293, %r28;
	@%p1491 bra 	$L__BB0_854;
	setp.gt.u32 	%p1492, %r1292, %r29;
	@%p1492 bra 	$L__BB0_851;
	setp.lt.u32 	%p1493, %r1292, %r29;
	@%p1493 bra 	$L__BB0_854;
	setp.gt.u32 	%p1494, %r1291, %r30;
	@%p1494 bra 	$L__BB0_851;
	setp.lt.u32 	%p1495, %r1291, %r30;
	@%p1495 bra 	$L__BB0_854;
	setp.gt.u32 	%p1496, %r1290, %r31;
	@%p1496 bra 	$L__BB0_851;
	setp.lt.u32 	%p1497, %r1290, %r31;
	@%p1497 bra 	$L__BB0_854;
	setp.gt.u32 	%p1498, %r1289, %r32;
	@%p1498 bra 	$L__BB0_851;
	setp.lt.u32 	%p1499, %r1289, %r32;
	@%p1499 bra 	$L__BB0_854;
	setp.gt.u32 	%p1500, %r1288, %r33;
	@%p1500 bra 	$L__BB0_851;
	setp.lt.u32 	%p1501, %r1288, %r33;
	setp.lt.u32 	%p1502, %r4487, %r34;
	or.pred  	%p1503, %p1501, %p1502;
	@%p1503 bra 	$L__BB0_854;
$L__BB0_851:
	setp.gt.u32 	%p1512, %r34, %r4487;
	selp.u32 	%r3284, 1, 0, %p1512;
	cvt.u64.u32 	%rd8154, %r1288;
	cvt.u64.u32 	%rd8155, %r33;
	add.s32 	%r3285, %r33, %r3284;
	sub.s32 	%r4496, %r1288, %r3285;
	selp.u64 	%rd8156, 1, 0, %p1512;
	add.s64 	%rd8157, %rd8155, %rd8156;
	setp.gt.u64 	%p1513, %rd8157, %rd8154;
	selp.u32 	%r3286, 1, 0, %p1513;
	cvt.u64.u32 	%rd8158, %r1289;
	cvt.u64.u32 	%rd8159, %r32;
	add.s32 	%r3287, %r32, %r3286;
	sub.s32 	%r4497, %r1289, %r3287;
	selp.u64 	%rd8160, 1, 0, %p1513;
	add.s64 	%rd8161, %rd8159, %rd8160;
	setp.gt.u64 	%p1514, %rd8161, %rd8158;
	selp.u32 	%r3288, 1, 0, %p1514;
	cvt.u64.u32 	%rd8162, %r1290;
	cvt.u64.u32 	%rd8163, %r31;
	add.s32 	%r3289, %r31, %r3288;
	sub.s32 	%r4498, %r1290, %r3289;
	selp.u64 	%rd8164, 1, 0, %p1514;
	add.s64 	%rd8165, %rd8163, %rd8164;
	setp.gt.u64 	%p1515, %rd8165, %rd8162;
	selp.u32 	%r3290, 1, 0, %p1515;
	cvt.u64.u32 	%rd8166, %r1291;
	cvt.u64.u32 	%rd8167, %r30;
	add.s32 	%r3291, %r30, %r3290;
	sub.s32 	%r4499, %r1291, %r3291;
	selp.u64 	%rd8168, 1, 0, %p1515;
	add.s64 	%rd8169, %rd8167, %rd8168;
	setp.gt.u64 	%p1516, %rd8169, %rd8166;
	selp.u32 	%r3292, 1, 0, %p1516;
	cvt.u64.u32 	%rd8170, %r1292;
	cvt.u64.u32 	%rd8171, %r29;
	add.s32 	%r3293, %r29, %r3292;
	sub.s32 	%r4500, %r1292, %r3293;
	selp.u64 	%rd8172, 1, 0, %p1516;
	add.s64 	%rd8173, %rd8171, %rd8172;
	setp.gt.u64 	%p1517, %rd8173, %rd8170;
	selp.u32 	%r3294, 1, 0, %p1517;
	cvt.u64.u32 	%rd8174, %r1293;
	cvt.u64.u32 	%rd8175, %r28;
	add.s32 	%r3295, %r28, %r3294;
	sub.s32 	%r4501, %r1293, %r3295;
	selp.u64 	%rd8176, 1, 0, %p1517;
	add.s64 	%rd8177, %rd8175, %rd8176;
	setp.gt.u64 	%p1518, %rd8177, %rd8174;
	selp.u32 	%r3296, 1, 0, %p1518;
	add.s32 	%r3297, %r27, %r3296;
	sub.s32 	%r4502, %r1294, %r3297;
	bra.uni 	$L__BB0_855;
$L__BB0_852:
	setp.gt.u32 	%p1488, %r1294, %r27;
	@%p1488 bra 	$L__BB0_851;
	setp.ge.u32 	%p1489, %r1294, %r27;
	@%p1489 bra 	$L__BB0_839;
$L__BB0_854:
	add.s32 	%r1311, %r4487, %r2075;
	setp.lt.u32 	%p1504, %r1311, %r4487;
	selp.u64 	%rd8102, 1, 0, %p1504;
	cvt.u64.u32 	%rd8103, %r1288;
	add.s64 	%rd8104, %rd8102, %rd8103;
	cvt.u64.u32 	%rd8105, %r2076;
	add.s64 	%rd8106, %rd8104, %rd8105;
	cvt.u32.u64 	%r3261, %rd8106;
	shr.u64 	%rd8107, %rd8106, 32;
	cvt.u64.u32 	%rd8108, %r1289;
	add.s64 	%rd8109, %rd8107, %rd8108;
	cvt.u64.u32 	%rd8110, %r2077;
	add.s64 	%rd8111, %rd8109, %rd8110;
	cvt.u32.u64 	%r3262, %rd8111;
	shr.u64 	%rd8112, %rd8111, 32;
	cvt.u64.u32 	%rd8113, %r1290;
	add.s64 	%rd8114, %rd8112, %rd8113;
	cvt.u64.u32 	%rd8115, %r2078;
	add.s64 	%rd8116, %rd8114, %rd8115;
	cvt.u32.u64 	%r3263, %rd8116;
	shr.u64 	%rd8117, %rd8116, 32;
	cvt.u64.u32 	%rd8118, %r1291;
	add.s64 	%rd8119, %rd8117, %rd8118;
	add.s64 	%rd8120, %rd8119, %rd443;
	cvt.u32.u64 	%r3264, %rd8120;
	shr.u64 	%rd8121, %rd8120, 32;
	cvt.u64.u32 	%rd8122, %r1292;
	add.s64 	%rd8123, %rd8121, %rd8122;
	add.s64 	%rd8124, %rd8123, %rd444;
	cvt.u32.u64 	%r3265, %rd8124;
	shr.u64 	%rd8125, %rd8124, 32;
	cvt.u64.u32 	%rd8126, %r1293;
	add.s64 	%rd8127, %rd8125, %rd8126;
	cvt.u64.u32 	%rd8128, %r2081;
	add.s64 	%rd8129, %rd8127, %rd8128;
	cvt.u32.u64 	%r3266, %rd8129;
	{ .reg .b32 tmp; mov.b64 {tmp, %r3267}, %rd8129; }
	add.s32 	%r3268, %r1294, %r3267;
	add.s32 	%r3269, %r3268, %r2082;
	setp.gt.u32 	%p1505, %r34, %r1311;
	selp.u32 	%r3270, 1, 0, %p1505;
	and.b64  	%rd8130, %rd8106, 4294967295;
	cvt.u64.u32 	%rd8131, %r33;
	add.s32 	%r3271, %r33, %r3270;
	sub.s32 	%r4496, %r3261, %r3271;
	selp.u64 	%rd8132, 1, 0, %p1505;
	add.s64 	%rd8133, %rd8131, %rd8132;
	setp.gt.u64 	%p1506, %rd8133, %rd8130;
	selp.u32 	%r3272, 1, 0, %p1506;
	and.b64  	%rd8134, %rd8111, 4294967295;
	cvt.u64.u32 	%rd8135, %r32;
	add.s32 	%r3273, %r32, %r3272;
	sub.s32 	%r4497, %r3262, %r3273;
	selp.u64 	%rd8136, 1, 0, %p1506;
	add.s64 	%rd8137, %rd8135, %rd8136;
	setp.gt.u64 	%p1507, %rd8137, %rd8134;
	selp.u32 	%r3274, 1, 0, %p1507;
	and.b64  	%rd8138, %rd8116, 4294967295;
	cvt.u64.u32 	%rd8139, %r31;
	add.s32 	%r3275, %r31, %r3274;
	sub.s32 	%r4498, %r3263, %r3275;
	selp.u64 	%rd8140, 1, 0, %p1507;
	add.s64 	%rd8141, %rd8139, %rd8140;
	setp.gt.u64 	%p1508, %rd8141, %rd8138;
	selp.u32 	%r3276, 1, 0, %p1508;
	and.b64  	%rd8142, %rd8120, 4294967295;
	cvt.u64.u32 	%rd8143, %r30;
	add.s32 	%r3277, %r30, %r3276;
	sub.s32 	%r4499, %r3264, %r3277;
	selp.u64 	%rd8144, 1, 0, %p1508;
	add.s64 	%rd8145, %rd8143, %rd8144;
	setp.gt.u64 	%p1509, %rd8145, %rd8142;
	selp.u32 	%r3278, 1, 0, %p1509;
	and.b64  	%rd8146, %rd8124, 4294967295;
	cvt.u64.u32 	%rd8147, %r29;
	add.s32 	%r3279, %r29, %r3278;
	sub.s32 	%r4500, %r3265, %r3279;
	selp.u64 	%rd8148, 1, 0, %p1509;
	add.s64 	%rd8149, %rd8147, %rd8148;
	setp.gt.u64 	%p1510, %rd8149, %rd8146;
	selp.u32 	%r3280, 1, 0, %p1510;
	and.b64  	%rd8150, %rd8129, 4294967295;
	cvt.u64.u32 	%rd8151, %r28;
	add.s32 	%r3281, %r28, %r3280;
	sub.s32 	%r4501, %r3266, %r3281;
	selp.u64 	%rd8152, 1, 0, %p1510;
	add.s64 	%rd8153, %rd8151, %rd8152;
	setp.gt.u64 	%p1511, %rd8153, %rd8150;
	selp.u32 	%r3282, 1, 0, %p1511;
	add.s32 	%r3283, %r27, %r3282;
	sub.s32 	%r4502, %r3269, %r3283;
	mov.u32 	%r4487, %r1311;
$L__BB0_855:
	cvt.u64.u32 	%rd445, %r2081;
	sub.s32 	%r4495, %r4487, %r34;
	setp.gt.u32 	%p1519, %r4502, %r2082;
	@%p1519 bra 	$L__BB0_869;
	setp.lt.u32 	%p1520, %r4502, %r2082;
	@%p1520 bra 	$L__BB0_884;
	setp.gt.u32 	%p1521, %r4501, %r2081;
	@%p1521 bra 	$L__BB0_869;
	setp.lt.u32 	%p1522, %r4501, %r2081;
	@%p1522 bra 	$L__BB0_884;
	setp.gt.u32 	%p1523, %r4500, %r2080;
	@%p1523 bra 	$L__BB0_869;
	setp.lt.u32 	%p1524, %r4500, %r2080;
	@%p1524 bra 	$L__BB0_884;
	setp.gt.u32 	%p1525, %r4499, %r2079;
	@%p1525 bra 	$L__BB0_869;
	setp.lt.u32 	%p1526, %r4499, %r2079;
	@%p1526 bra 	$L__BB0_884;
	setp.gt.u32 	%p1527, %r4498, %r2078;
	@%p1527 bra 	$L__BB0_869;
	setp.lt.u32 	%p1528, %r4498, %r2078;
	@%p1528 bra 	$L__BB0_884;
	setp.gt.u32 	%p1529, %r4497, %r2077;
	@%p1529 bra 	$L__BB0_869;
	setp.lt.u32 	%p1530, %r4497, %r2077;
	@%p1530 bra 	$L__BB0_884;
	setp.gt.u32 	%p1531, %r4496, %r2076;
	@%p1531 bra 	$L__BB0_869;
	setp.lt.u32 	%p1532, %r4496, %r2076;
	setp.lt.u32 	%p1533, %r4495, %r2075;
	or.pred  	%p1534, %p1532, %p1533;
	@%p1534 bra 	$L__BB0_884;
$L__BB0_869:
	sub.s32 	%r1335, %r4495, %r2075;
	setp.lt.u32 	%p1535, %r4495, %r2075;
	selp.u32 	%r3298, 1, 0, %p1535;
	cvt.u64.u32 	%rd8178, %r4496;
	add.s32 	%r3299, %r2076, %r3298;
	sub.s32 	%r4496, %r4496, %r3299;
	selp.u64 	%rd8179, 1, 0, %p1535;
	cvt.u64.u32 	%rd446, %r2076;
	add.s64 	%rd8180, %rd446, %rd8179;
	setp.gt.u64 	%p1536, %rd8180, %rd8178;
	selp.u32 	%r3300, 1, 0, %p1536;
	cvt.u64.u32 	%rd8181, %r4497;
	add.s32 	%r3301, %r2077, %r3300;
	sub.s32 	%r4497, %r4497, %r3301;
	selp.u64 	%rd8182, 1, 0, %p1536;
	cvt.u64.u32 	%rd447, %r2077;
	add.s64 	%rd8183, %rd447, %rd8182;
	setp.gt.u64 	%p1537, %rd8183, %rd8181;
	selp.u32 	%r3302, 1, 0, %p1537;
	cvt.u64.u32 	%rd8184, %r4498;
	add.s32 	%r3303, %r2078, %r3302;
	sub.s32 	%r4498, %r4498, %r3303;
	selp.u64 	%rd8185, 1, 0, %p1537;
	cvt.u64.u32 	%rd448, %r2078;
	add.s64 	%rd8186, %rd448, %rd8185;
	setp.gt.u64 	%p1538, %rd8186, %rd8184;
	selp.u32 	%r3304, 1, 0, %p1538;
	cvt.u64.u32 	%rd8187, %r4499;
	add.s32 	%r3305, %r2079, %r3304;
	sub.s32 	%r4499, %r4499, %r3305;
	selp.u64 	%rd8188, 1, 0, %p1538;
	add.s64 	%rd8189, %rd443, %rd8188;
	setp.gt.u64 	%p1539, %rd8189, %rd8187;
	selp.u32 	%r3306, 1, 0, %p1539;
	cvt.u64.u32 	%rd8190, %r4500;
	add.s32 	%r3307, %r2080, %r3306;
	sub.s32 	%r4500, %r4500, %r3307;
	selp.u64 	%rd8191, 1, 0, %p1539;
	add.s64 	%rd8192, %rd444, %rd8191;
	setp.gt.u64 	%p1540, %rd8192, %rd8190;
	selp.u32 	%r3308, 1, 0, %p1540;
	cvt.u64.u32 	%rd8193, %r4501;
	add.s32 	%r3309, %r2081, %r3308;
	sub.s32 	%r4501, %r4501, %r3309;
	selp.u64 	%rd8194, 1, 0, %p1540;
	add.s64 	%rd8195, %rd445, %rd8194;
	setp.gt.u64 	%p1541, %rd8195, %rd8193;
	selp.u32 	%r3310, 1, 0, %p1541;
	add.s32 	%r3311, %r2082, %r3310;
	sub.s32 	%r4502, %r4502, %r3311;
	setp.gt.u32 	%p1542, %r4502, %r2082;
	@%p1542 bra 	$L__BB0_883;
	setp.lt.u32 	%p1543, %r4502, %r2082;
	mov.u32 	%r4495, %r1335;
	@%p1543 bra 	$L__BB0_884;
	setp.gt.u32 	%p1544, %r4501, %r2081;
	@%p1544 bra 	$L__BB0_883;
	setp.lt.u32 	%p1545, %r4501, %r2081;
	mov.u32 	%r4495, %r1335;
	@%p1545 bra 	$L__BB0_884;
	setp.gt.u32 	%p1546, %r4500, %r2080;
	@%p1546 bra 	$L__BB0_883;
	setp.lt.u32 	%p1547, %r4500, %r2080;
	mov.u32 	%r4495, %r1335;
	@%p1547 bra 	$L__BB0_884;
	setp.gt.u32 	%p1548, %r4499, %r2079;
	@%p1548 bra 	$L__BB0_883;
	setp.lt.u32 	%p1549, %r4499, %r2079;
	mov.u32 	%r4495, %r1335;
	@%p1549 bra 	$L__BB0_884;
	setp.gt.u32 	%p1550, %r4498, %r2078;
	@%p1550 bra 	$L__BB0_883;
	setp.lt.u32 	%p1551, %r4498, %r2078;
	mov.u32 	%r4495, %r1335;
	@%p1551 bra 	$L__BB0_884;
	setp.gt.u32 	%p1552, %r4497, %r2077;
	@%p1552 bra 	$L__BB0_883;
	setp.lt.u32 	%p1553, %r4497, %r2077;
	mov.u32 	%r4495, %r1335;
	@%p1553 bra 	$L__BB0_884;
	setp.gt.u32 	%p1554, %r4496, %r2076;
	@%p1554 bra 	$L__BB0_883;
	setp.lt.u32 	%p1555, %r4496, %r2076;
	setp.lt.u32 	%p1556, %r1335, %r2075;
	or.pred  	%p1557, %p1555, %p1556;
	mov.u32 	%r4495, %r1335;
	@%p1557 bra 	$L__BB0_884;
$L__BB0_883:
	sub.s32 	%r4495, %r1335, %r2075;
	setp.lt.u32 	%p1558, %r1335, %r2075;
	selp.u32 	%r3312, 1, 0, %p1558;
	cvt.u64.u32 	%rd8196, %r4496;
	add.s32 	%r3313, %r2076, %r3312;
	sub.s32 	%r4496, %r4496, %r3313;
	selp.u64 	%rd8197, 1, 0, %p1558;
	add.s64 	%rd8198, %rd446, %rd8197;
	setp.gt.u64 	%p1559, %rd8198, %rd8196;
	selp.u32 	%r3314, 1, 0, %p1559;
	cvt.u64.u32 	%rd8199, %r4497;
	add.s32 	%r3315, %r2077, %r3314;
	sub.s32 	%r4497, %r4497, %r3315;
	selp.u64 	%rd8200, 1, 0, %p1559;
	add.s64 	%rd8201, %rd447, %rd8200;
	setp.gt.u64 	%p1560, %rd8201, %rd8199;
	selp.u32 	%r3316, 1, 0, %p1560;
	cvt.u64.u32 	%rd8202, %r4498;
	add.s32 	%r3317, %r2078, %r3316;
	sub.s32 	%r4498, %r4498, %r3317;
	selp.u64 	%rd8203, 1, 0, %p1560;
	add.s64 	%rd8204, %rd448, %rd8203;
	setp.gt.u64 	%p1561, %rd8204, %rd8202;
	selp.u32 	%r3318, 1, 0, %p1561;
	cvt.u64.u32 	%rd8205, %r4499;
	add.s32 	%r3319, %r2079, %r3318;
	sub.s32 	%r4499, %r4499, %r3319;
	selp.u64 	%rd8206, 1, 0, %p1561;
	add.s64 	%rd8207, %rd443, %rd8206;
	setp.gt.u64 	%p1562, %rd8207, %rd8205;
	selp.u32 	%r3320, 1, 0, %p1562;
	cvt.u64.u32 	%rd8208, %r4500;
	add.s32 	%r3321, %r2080, %r3320;
	sub.s32 	%r4500, %r4500, %r3321;
	selp.u64 	%rd8209, 1, 0, %p1562;
	add.s64 	%rd8210, %rd444, %rd8209;
	setp.gt.u64 	%p1563, %rd8210, %rd8208;
	selp.u32 	%r3322, 1, 0, %p1563;
	cvt.u64.u32 	%rd8211, %r4501;
	add.s32 	%r3323, %r2081, %r3322;
	sub.s32 	%r4501, %r4501, %r3323;
	selp.u64 	%rd8212, 1, 0, %p1563;
	add.s64 	%rd8213, %rd445, %rd8212;
	setp.gt.u64 	%p1564, %rd8213, %rd8211;
	selp.u32 	%r3324, 1, 0, %p1564;
	add.s32 	%r3325, %r2082, %r3324;
	sub.s32 	%r4502, %r4502, %r3325;
$L__BB0_884:
	setp.gt.u32 	%p1565, %r4502, %r43;
	@%p1565 bra 	$L__BB0_885;
	bra.uni 	$L__BB0_898;
$L__BB0_885:
	setp.gt.u32 	%p1589, %r4361, %r4495;
	selp.u32 	%r3349, 1, 0, %p1589;
	cvt.u64.u32 	%rd8265, %r4496;
	cvt.u64.u32 	%rd8266, %r49;
	add.s32 	%r3350, %r49, %r3349;
	sub.s32 	%r4744, %r4496, %r3350;
	selp.u64 	%rd8267, 1, 0, %p1589;
	add.s64 	%rd8268, %rd8266, %rd8267;
	setp.gt.u64 	%p1590, %rd8268, %rd8265;
	selp.u32 	%r3351, 1, 0, %p1590;
	cvt.u64.u32 	%rd8269, %r4497;
	cvt.u64.u32 	%rd8270, %r48;
	add.s32 	%r3352, %r48, %r3351;
	sub.s32 	%r4743, %r4497, %r3352;
	selp.u64 	%rd8271, 1, 0, %p1590;
	add.s64 	%rd8272, %rd8270, %rd8271;
	setp.gt.u64 	%p1591, %rd8272, %rd8269;
	selp.u32 	%r3353, 1, 0, %p1591;
	cvt.u64.u32 	%rd8273, %r4498;
	cvt.u64.u32 	%rd8274, %r47;
	add.s32 	%r3354, %r47, %r3353;
	sub.s32 	%r4742, %r4498, %r3354;
	selp.u64 	%rd8275, 1, 0, %p1591;
	add.s64 	%rd8276, %rd8274, %rd8275;
	setp.gt.u64 	%p1592, %rd8276, %rd8273;
	selp.u32 	%r3355, 1, 0, %p1592;
	cvt.u64.u32 	%rd8277, %r4499;
	cvt.u64.u32 	%rd8278, %r46;
	add.s32 	%r3356, %r46, %r3355;
	sub.s32 	%r4741, %r4499, %r3356;
	selp.u64 	%rd8279, 1, 0, %p1592;
	add.s64 	%rd8280, %rd8278, %rd8279;
	setp.gt.u64 	%p1593, %rd8280, %rd8277;
	selp.u32 	%r3357, 1, 0, %p1593;
	cvt.u64.u32 	%rd8281, %r4500;
	cvt.u64.u32 	%rd8282, %r45;
	add.s32 	%r3358, %r45, %r3357;
	sub.s32 	%r4740, %r4500, %r3358;
	selp.u64 	%rd8283, 1, 0, %p1593;
	add.s64 	%rd8284, %rd8282, %rd8283;
	setp.gt.u64 	%p1594, %rd8284, %rd8281;
	selp.u32 	%r3359, 1, 0, %p1594;
	cvt.u64.u32 	%rd8285, %r4501;
	cvt.u64.u32 	%rd8286, %r44;
	add.s32 	%r3360, %r44, %r3359;
	sub.s32 	%r4739, %r4501, %r3360;
	selp.u64 	%rd8287, 1, 0, %p1594;
	add.s64 	%rd8288, %rd8286, %rd8287;
	setp.gt.u64 	%p1595, %rd8288, %rd8285;
	selp.u32 	%r3361, 1, 0, %p1595;
	add.s32 	%r3362, %r43, %r3361;
	sub.s32 	%r4738, %r4502, %r3362;
	bra.uni 	$L__BB0_900;
$L__BB0_886:
	setp.gt.u32 	%p1567, %r4501, %r44;
	@%p1567 bra 	$L__BB0_885;
	setp.lt.u32 	%p1568, %r4501, %r44;
	@%p1568 bra 	$L__BB0_899;
	setp.gt.u32 	%p1569, %r4500, %r45;
	@%p1569 bra 	$L__BB0_885;
	setp.lt.u32 	%p1570, %r4500, %r45;
	@%p1570 bra 	$L__BB0_899;
	setp.gt.u32 	%p1571, %r4499, %r46;
	@%p1571 bra 	$L__BB0_885;
	setp.lt.u32 	%p1572, %r4499, %r46;
	@%p1572 bra 	$L__BB0_899;
	setp.gt.u32 	%p1573, %r4498, %r47;
	@%p1573 bra 	$L__BB0_885;
	setp.lt.u32 	%p1574, %r4498, %r47;
	@%p1574 bra 	$L__BB0_899;
	setp.gt.u32 	%p1575, %r4497, %r48;
	@%p1575 bra 	$L__BB0_885;
	setp.lt.u32 	%p1576, %r4497, %r48;
	@%p1576 bra 	$L__BB0_899;
	setp.gt.u32 	%p1577, %r4496, %r49;
	@%p1577 bra 	$L__BB0_885;
	setp.lt.u32 	%p1578, %r4496, %r49;
	setp.lt.u32 	%p1579, %r4495, %r4361;
	or.pred  	%p1580, %p1578, %p1579;
	@%p1580 bra 	$L__BB0_899;
	bra.uni 	$L__BB0_885;
$L__BB0_898:
	setp.ge.u32 	%p1566, %r4502, %r43;
	@%p1566 bra 	$L__BB0_886;
$L__BB0_899:
	add.s32 	%r1359, %r4495, %r2075;
	setp.lt.u32 	%p1581, %r1359, %r4495;
	selp.u64 	%rd8214, 1, 0, %p1581;
	cvt.u64.u32 	%rd8215, %r4496;
	add.s64 	%rd8216, %rd8214, %rd8215;
	cvt.u64.u32 	%rd8217, %r2076;
	add.s64 	%rd8218, %rd8216, %rd8217;
	cvt.u32.u64 	%r3326, %rd8218;
	shr.u64 	%rd8219, %rd8218, 32;
	cvt.u64.u32 	%rd8220, %r4497;
	add.s64 	%rd8221, %rd8219, %rd8220;
	cvt.u64.u32 	%rd8222, %r2077;
	add.s64 	%rd8223, %rd8221, %rd8222;
	cvt.u32.u64 	%r3327, %rd8223;
	shr.u64 	%rd8224, %rd8223, 32;
	cvt.u64.u32 	%rd8225, %r4498;
	add.s64 	%rd8226, %rd8224, %rd8225;
	cvt.u64.u32 	%rd8227, %r2078;
	add.s64 	%rd8228, %rd8226, %rd8227;
	cvt.u32.u64 	%r3328, %rd8228;
	shr.u64 	%rd8229, %rd8228, 32;
	cvt.u64.u32 	%rd8230, %r4499;
	add.s64 	%rd8231, %rd8229, %rd8230;
	add.s64 	%rd8232, %rd8231, %rd443;
	cvt.u32.u64 	%r3329, %rd8232;
	shr.u64 	%rd8233, %rd8232, 32;
	cvt.u64.u32 	%rd8234, %r4500;
	add.s64 	%rd8235, %rd8233, %rd8234;
	add.s64 	%rd8236, %rd8235, %rd444;
	cvt.u32.u64 	%r3330, %rd8236;
	shr.u64 	%rd8237, %rd8236, 32;
	cvt.u64.u32 	%rd8238, %r4501;
	add.s64 	%rd8239, %rd8237, %rd8238;
	add.s64 	%rd8240, %rd8239, %rd445;
	cvt.u32.u64 	%r3331, %rd8240;
	{ .reg .b32 tmp; mov.b64 {tmp, %r3332}, %rd8240; }
	add.s32 	%r3333, %r4502, %r3332;
	add.s32 	%r3334, %r3333, %r2082;
	setp.gt.u32 	%p1582, %r4361, %r1359;
	selp.u32 	%r3335, 1, 0, %p1582;
	and.b64  	%rd8241, %rd8218, 4294967295;
	cvt.u64.u32 	%rd8242, %r49;
	add.s32 	%r3336, %r49, %r3335;
	sub.s32 	%r4744, %r3326, %r3336;
	selp.u64 	%rd8243, 1, 0, %p1582;
	add.s64 	%rd8244, %rd8242, %rd8243;
	setp.gt.u64 	%p1583, %rd8244, %rd8241;
	selp.u32 	%r3337, 1, 0, %p1583;
	and.b64  	%rd8245, %rd8223, 4294967295;
	cvt.u64.u32 	%rd8246, %r48;
	add.s32 	%r3338, %r48, %r3337;
	sub.s32 	%r4743, %r3327, %r3338;
	selp.u64 	%rd8247, 1, 0, %p1583;
	add.s64 	%rd8248, %rd8246, %rd8247;
	setp.gt.u64 	%p1584, %rd8248, %rd8245;
	selp.u32 	%r3339, 1, 0, %p1584;
	and.b64  	%rd8249, %rd8228, 4294967295;
	cvt.u64.u32 	%rd8250, %r47;
	add.s32 	%r3340, %r47, %r3339;
	sub.s32 	%r4742, %r3328, %r3340;
	selp.u64 	%rd8251, 1, 0, %p1584;
	add.s64 	%rd8252, %rd8250, %rd8251;
	setp.gt.u64 	%p1585, %rd8252, %rd8249;
	selp.u32 	%r3341, 1, 0, %p1585;
	and.b64  	%rd8253, %rd8232, 4294967295;
	cvt.u64.u32 	%rd8254, %r46;
	add.s32 	%r3342, %r46, %r3341;
	sub.s32 	%r4741, %r3329, %r3342;
	selp.u64 	%rd8255, 1, 0, %p1585;
	add.s64 	%rd8256, %rd8254, %rd8255;
	setp.gt.u64 	%p1586, %rd8256, %rd8253;
	selp.u32 	%r3343, 1, 0, %p1586;
	and.b64  	%rd8257, %rd8236, 4294967295;
	cvt.u64.u32 	%rd8258, %r45;
	add.s32 	%r3344, %r45, %r3343;
	sub.s32 	%r4740, %r3330, %r3344;
	selp.u64 	%rd8259, 1, 0, %p1586;
	add.s64 	%rd8260, %rd8258, %rd8259;
	setp.gt.u64 	%p1587, %rd8260, %rd8257;
	selp.u32 	%r3345, 1, 0, %p1587;
	and.b64  	%rd8261, %rd8240, 4294967295;
	cvt.u64.u32 	%rd8262, %r44;
	add.s32 	%r3346, %r44, %r3345;
	sub.s32 	%r4739, %r3331, %r3346;
	selp.u64 	%rd8263, 1, 0, %p1587;
	add.s64 	%rd8264, %rd8262, %rd8263;
	setp.gt.u64 	%p1588, %rd8264, %rd8261;
	selp.u32 	%r3347, 1, 0, %p1588;
	add.s32 	%r3348, %r43, %r3347;
	sub.s32 	%r4738, %r3334, %r3348;
	mov.u32 	%r4495, %r1359;
$L__BB0_900:
	sub.s32 	%r4745, %r4495, %r4361;
	setp.gt.u32 	%p1596, %r4738, %r2082;
	@%p1596 bra 	$L__BB0_914;
	setp.lt.u32 	%p1597, %r4738, %r2082;
	@%p1597 bra 	$L__BB0_929;
	setp.gt.u32 	%p1598, %r4739, %r2081;
	@%p1598 bra 	$L__BB0_914;
	setp.lt.u32 	%p1599, %r4739, %r2081;
	@%p1599 bra 	$L__BB0_929;
	setp.gt.u32 	%p1600, %r4740, %r2080;
	@%p1600 bra 	$L__BB0_914;
	setp.lt.u32 	%p1601, %r4740, %r2080;
	@%p1601 bra 	$L__BB0_929;
	setp.gt.u32 	%p1602, %r4741, %r2079;
	@%p1602 bra 	$L__BB0_914;
	setp.lt.u32 	%p1603, %r4741, %r2079;
	@%p1603 bra 	$L__BB0_929;
	setp.gt.u32 	%p1604, %r4742, %r2078;
	@%p1604 bra 	$L__BB0_914;
	setp.lt.u32 	%p1605, %r4742, %r2078;
	@%p1605 bra 	$L__BB0_929;
	setp.gt.u32 	%p1606, %r4743, %r2077;
	@%p1606 bra 	$L__BB0_914;
	setp.lt.u32 	%p1607, %r4743, %r2077;
	@%p1607 bra 	$L__BB0_929;
	setp.gt.u32 	%p1608, %r4744, %r2076;
	@%p1608 bra 	$L__BB0_914;
	setp.lt.u32 	%p1609, %r4744, %r2076;
	setp.lt.u32 	%p1610, %r4745, %r2075;
	or.pred  	%p1611, %p1609, %p1610;
	@%p1611 bra 	$L__BB0_929;
$L__BB0_914:
	sub.s32 	%r1383, %r4745, %r2075;
	setp.lt.u32 	%p1612, %r4745, %r2075;
	selp.u32 	%r3363, 1, 0, %p1612;
	cvt.u64.u32 	%rd8289, %r4744;
	add.s32 	%r3364, %r2076, %r3363;
	sub.s32 	%r4744, %r4744, %r3364;
	selp.u64 	%rd8290, 1, 0, %p1612;
	cvt.u64.u32 	%rd449, %r2076;
	add.s64 	%rd8291, %rd449, %rd8290;
	setp.gt.u64 	%p1613, %rd8291, %rd8289;
	selp.u32 	%r3365, 1, 0, %p1613;
	cvt.u64.u32 	%rd8292, %r4743;
	add.s32 	%r3366, %r2077, %r3365;
	sub.s32 	%r4743, %r4743, %r3366;
	selp.u64 	%rd8293, 1, 0, %p1613;
	cvt.u64.u32 	%rd450, %r2077;
	add.s64 	%rd8294, %rd450, %rd8293;
	setp.gt.u64 	%p1614, %rd8294, %rd8292;
	selp.u32 	%r3367, 1, 0, %p1614;
	cvt.u64.u32 	%rd8295, %r4742;
	add.s32 	%r3368, %r2078, %r3367;
	sub.s32 	%r4742, %r4742, %r3368;
	selp.u64 	%rd8296, 1, 0, %p1614;
	cvt.u64.u32 	%rd451, %r2078;
	add.s64 	%rd8297, %rd451, %rd8296;
	setp.gt.u64 	%p1615, %rd8297, %rd8295;
	selp.u32 	%r3369, 1, 0, %p1615;
	cvt.u64.u32 	%rd8298, %r4741;
	add.s32 	%r3370, %r2079, %r3369;
	sub.s32 	%r4741, %r4741, %r3370;
	selp.u64 	%rd8299, 1, 0, %p1615;
	add.s64 	%rd8300, %rd443, %rd8299;
	setp.gt.u64 	%p1616, %rd8300, %rd8298;
	selp.u32 	%r3371, 1, 0, %p1616;
	cvt.u64.u32 	%rd8301, %r4740;
	add.s32 	%r3372, %r2080, %r3371;
	sub.s32 	%r4740, %r4740, %r3372;
	selp.u64 	%rd8302, 1, 0, %p1616;
	add.s64 	%rd8303, %rd444, %rd8302;
	setp.gt.u64 	%p1617, %rd8303, %rd8301;
	selp.u32 	%r3373, 1, 0, %p1617;
	cvt.u64.u32 	%rd8304, %r4739;
	add.s32 	%r3374, %r2081, %r3373;
	sub.s32 	%r4739, %r4739, %r3374;
	selp.u64 	%rd8305, 1, 0, %p1617;
	add.s64 	%rd8306, %rd445, %rd8305;
	setp.gt.u64 	%p1618, %rd8306, %rd8304;
	selp.u32 	%r3375, 1, 0, %p1618;
	add.s32 	%r3376, %r2082, %r3375;
	sub.s32 	%r4738, %r4738, %r3376;
	setp.gt.u32 	%p1619, %r4738, %r2082;
	@%p1619 bra 	$L__BB0_928;
	setp.lt.u32 	%p1620, %r4738, %r2082;
	mov.u32 	%r4745, %r1383;
	@%p1620 bra 	$L__BB0_929;
	setp.gt.u32 	%p1621, %r4739, %r2081;
	@%p1621 bra 	$L__BB0_928;
	setp.lt.u32 	%p1622, %r4739, %r2081;
	mov.u32 	%r4745, %r1383;
	@%p1622 bra 	$L__BB0_929;
	setp.gt.u32 	%p1623, %r4740, %r2080;
	@%p1623 bra 	$L__BB0_928;
	setp.lt.u32 	%p1624, %r4740, %r2080;
	mov.u32 	%r4745, %r1383;
	@%p1624 bra 	$L__BB0_929;
	setp.gt.u32 	%p1625, %r4741, %r2079;
	@%p1625 bra 	$L__BB0_928;
	setp.lt.u32 	%p1626, %r4741, %r2079;
	mov.u32 	%r4745, %r1383;
	@%p1626 bra 	$L__BB0_929;
	setp.gt.u32 	%p1627, %r4742, %r2078;
	@%p1627 bra 	$L__BB0_928;
	setp.lt.u32 	%p1628, %r4742, %r2078;
	mov.u32 	%r4745, %r1383;
	@%p1628 bra 	$L__BB0_929;
	setp.gt.u32 	%p1629, %r4743, %r2077;
	@%p1629 bra 	$L__BB0_928;
	setp.lt.u32 	%p1630, %r4743, %r2077;
	mov.u32 	%r4745, %r1383;
	@%p1630 bra 	$L__BB0_929;
	setp.gt.u32 	%p1631, %r4744, %r2076;
	@%p1631 bra 	$L__BB0_928;
	setp.lt.u32 	%p1632, %r4744, %r2076;
	setp.lt.u32 	%p1633, %r1383, %r2075;
	or.pred  	%p1634, %p1632, %p1633;
	mov.u32 	%r4745, %r1383;
	@%p1634 bra 	$L__BB0_929;
$L__BB0_928:
	sub.s32 	%r4745, %r1383, %r2075;
	setp.lt.u32 	%p1635, %r1383, %r2075;
	selp.u32 	%r3377, 1, 0, %p1635;
	cvt.u64.u32 	%rd8307, %r4744;
	add.s32 	%r3378, %r2076, %r3377;
	sub.s32 	%r4744, %r4744, %r3378;
	selp.u64 	%rd8308, 1, 0, %p1635;
	add.s64 	%rd8309, %rd449, %rd8308;
	setp.gt.u64 	%p1636, %rd8309, %rd8307;
	selp.u32 	%r3379, 1, 0, %p1636;
	cvt.u64.u32 	%rd8310, %r4743;
	add.s32 	%r3380, %r2077, %r3379;
	sub.s32 	%r4743, %r4743, %r3380;
	selp.u64 	%rd8311, 1, 0, %p1636;
	add.s64 	%rd8312, %rd450, %rd8311;
	setp.gt.u64 	%p1637, %rd8312, %rd8310;
	selp.u32 	%r3381, 1, 0, %p1637;
	cvt.u64.u32 	%rd8313, %r4742;
	add.s32 	%r3382, %r2078, %r3381;
	sub.s32 	%r4742, %r4742, %r3382;
	selp.u64 	%rd8314, 1, 0, %p1637;
	add.s64 	%rd8315, %rd451, %rd8314;
	setp.gt.u64 	%p1638, %rd8315, %rd8313;
	selp.u32 	%r3383, 1, 0, %p1638;
	cvt.u64.u32 	%rd8316, %r4741;
	add.s32 	%r3384, %r2079, %r3383;
	sub.s32 	%r4741, %r4741, %r3384;
	selp.u64 	%rd8317, 1, 0, %p1638;
	add.s64 	%rd8318, %rd443, %rd8317;
	setp.gt.u64 	%p1639, %rd8318, %rd8316;
	selp.u32 	%r3385, 1, 0, %p1639;
	cvt.u64.u32 	%rd8319, %r4740;
	add.s32 	%r3386, %r2080, %r3385;
	sub.s32 	%r4740, %r4740, %r3386;
	selp.u64 	%rd8320, 1, 0, %p1639;
	add.s64 	%rd8321, %rd444, %rd8320;
	setp.gt.u64 	%p1640, %rd8321, %rd8319;
	selp.u32 	%r3387, 1, 0, %p1640;
	cvt.u64.u32 	%rd8322, %r4739;
	add.s32 	%r3388, %r2081, %r3387;
	sub.s32 	%r4739, %r4739, %r3388;
	selp.u64 	%rd8323, 1, 0, %p1640;
	add.s64 	%rd8324, %rd445, %rd8323;
	setp.gt.u64 	%p1641, %rd8324, %rd8322;
	selp.u32 	%r3389, 1, 0, %p1641;
	add.s32 	%r3390, %r2082, %r3389;
	sub.s32 	%r4738, %r4738, %r3390;
$L__BB0_929:
	setp.gt.u32 	%p1642, %r27, %r4738;
	@%p1642 bra 	$L__BB0_930;
	bra.uni 	$L__BB0_943;
$L__BB0_930:
	setp.gt.u32 	%p1666, %r4745, %r34;
	selp.u32 	%r3414, 1, 0, %p1666;
	cvt.u64.u32 	%rd8377, %r33;
	cvt.u64.u32 	%rd8378, %r4744;
	add.s32 	%r3415, %r4744, %r3414;
	sub.s32 	%r4528, %r33, %r3415;
	selp.u64 	%rd8379, 1, 0, %p1666;
	add.s64 	%rd8380, %rd8378, %rd8379;
	setp.gt.u64 	%p1667, %rd8380, %rd8377;
	selp.u32 	%r3416, 1, 0, %p1667;
	cvt.u64.u32 	%rd8381, %r32;
	cvt.u64.u32 	%rd8382, %r4743;
	add.s32 	%r3417, %r4743, %r3416;
	sub.s32 	%r4529, %r32, %r3417;
	selp.u64 	%rd8383, 1, 0, %p1667;
	add.s64 	%rd8384, %rd8382, %rd8383;
	setp.gt.u64 	%p1668, %rd8384, %rd8381;
	selp.u32 	%r3418, 1, 0, %p1668;
	cvt.u64.u32 	%rd8385, %r31;
	cvt.u64.u32 	%rd8386, %r4742;
	add.s32 	%r3419, %r4742, %r3418;
	sub.s32 	%r4530, %r31, %r3419;
	selp.u64 	%rd8387, 1, 0, %p1668;
	add.s64 	%rd8388, %rd8386, %rd8387;
	setp.gt.u64 	%p1669, %rd8388, %rd8385;
	selp.u32 	%r3420, 1, 0, %p1669;
	cvt.u64.u32 	%rd8389, %r30;
	cvt.u64.u32 	%rd8390, %r4741;
	add.s32 	%r3421, %r4741, %r3420;
	sub.s32 	%r4531, %r30, %r3421;
	selp.u64 	%rd8391, 1, 0, %p1669;
	add.s64 	%rd8392, %rd8390, %rd8391;
	setp.gt.u64 	%p1670, %rd8392, %rd8389;
	selp.u32 	%r3422, 1, 0, %p1670;
	cvt.u64.u32 	%rd8393, %r29;
	cvt.u64.u32 	%rd8394, %r4740;
	add.s32 	%r3423, %r4740, %r3422;
	sub.s32 	%r4532, %r29, %r3423;
	selp.u64 	%rd8395, 1, 0, %p1670;
	add.s64 	%rd8396, %rd8394, %rd8395;
	setp.gt.u64 	%p1671, %rd8396, %rd8393;
	selp.u32 	%r3424, 1, 0, %p1671;
	cvt.u64.u32 	%rd8397, %r28;
	cvt.u64.u32 	%rd8398, %r4739;
	add.s32 	%r3425, %r4739, %r3424;
	sub.s32 	%r4533, %r28, %r3425;
	selp.u64 	%rd8399, 1, 0, %p1671;
	add.s64 	%rd8400, %rd8398, %rd8399;
	setp.gt.u64 	%p1672, %rd8400, %rd8397;
	selp.u32 	%r3426, 1, 0, %p1672;
	add.s32 	%r3427, %r4738, %r3426;
	sub.s32 	%r4534, %r27, %r3427;
	mov.u32 	%r4519, %r34;
	bra.uni 	$L__BB0_945;
$L__BB0_931:
	setp.gt.u32 	%p1644, %r28, %r4739;
	@%p1644 bra 	$L__BB0_930;
	setp.lt.u32 	%p1645, %r28, %r4739;
	@%p1645 bra 	$L__BB0_944;
	setp.gt.u32 	%p1646, %r29, %r4740;
	@%p1646 bra 	$L__BB0_930;
	setp.lt.u32 	%p1647, %r29, %r4740;
	@%p1647 bra 	$L__BB0_944;
	setp.gt.u32 	%p1648, %r30, %r4741;
	@%p1648 bra 	$L__BB0_930;
	setp.lt.u32 	%p1649, %r30, %r4741;
	@%p1649 bra 	$L__BB0_944;
	setp.gt.u32 	%p1650, %r31, %r4742;
	@%p1650 bra 	$L__BB0_930;
	setp.lt.u32 	%p1651, %r31, %r4742;
	@%p1651 bra 	$L__BB0_944;
	setp.gt.u32 	%p1652, %r32, %r4743;
	@%p1652 bra 	$L__BB0_930;
	setp.lt.u32 	%p1653, %r32, %r4743;
	@%p1653 bra 	$L__BB0_944;
	setp.gt.u32 	%p1654, %r33, %r4744;
	@%p1654 bra 	$L__BB0_930;
	setp.lt.u32 	%p1655, %r33, %r4744;
	setp.lt.u32 	%p1656, %r34, %r4745;
	or.pred  	%p1657, %p1655, %p1656;
	@%p1657 bra 	$L__BB0_944;
	bra.uni 	$L__BB0_930;
$L__BB0_943:
	setp.ge.u32 	%p1643, %r27, %r4738;
	@%p1643 bra 	$L__BB0_931;
$L__BB0_944:
	add.s32 	%r4519, %r34, %r2075;
	setp.lt.u32 	%p1658, %r4519, %r34;
	selp.u64 	%rd8325, 1, 0, %p1658;
	cvt.u64.u32 	%rd8326, %r33;
	add.s64 	%rd8327, %rd8325, %rd8326;
	cvt.u64.u32 	%rd8328, %r2076;
	add.s64 	%rd8329, %rd8327, %rd8328;
	cvt.u32.u64 	%r3391, %rd8329;
	shr.u64 	%rd8330, %rd8329, 32;
	cvt.u64.u32 	%rd8331, %r32;
	add.s64 	%rd8332, %rd8330, %rd8331;
	cvt.u64.u32 	%rd8333, %r2077;
	add.s64 	%rd8334, %rd8332, %rd8333;
	cvt.u32.u64 	%r3392, %rd8334;
	shr.u64 	%rd8335, %rd8334, 32;
	cvt.u64.u32 	%rd8336, %r31;
	add.s64 	%rd8337, %rd8335, %rd8336;
	cvt.u64.u32 	%rd8338, %r2078;
	add.s64 	%rd8339, %rd8337, %rd8338;
	cvt.u32.u64 	%r3393, %rd8339;
	shr.u64 	%rd8340, %rd8339, 32;
	cvt.u64.u32 	%rd8341, %r30;
	add.s64 	%rd8342, %rd8340, %rd8341;
	add.s64 	%rd8343, %rd8342, %rd443;
	cvt.u32.u64 	%r3394, %rd8343;
	shr.u64 	%rd8344, %rd8343, 32;
	cvt.u64.u32 	%rd8345, %r29;
	add.s64 	%rd8346, %rd8344, %rd8345;
	add.s64 	%rd8347, %rd8346, %rd444;
	cvt.u32.u64 	%r3395, %rd8347;
	shr.u64 	%rd8348, %rd8347, 32;
	cvt.u64.u32 	%rd8349, %r28;
	add.s64 	%rd8350, %rd8348, %rd8349;
	add.s64 	%rd8352, %rd8350, %rd445;
	cvt.u32.u64 	%r3396, %rd8352;
	{ .reg .b32 tmp; mov.b64 {tmp, %r3397}, %rd8352; }
	add.s32 	%r3398, %r27, %r3397;
	add.s32 	%r3399, %r3398, %r2082;
	setp.gt.u32 	%p1659, %r4745, %r4519;
	selp.u32 	%r3400, 1, 0, %p1659;
	and.b64  	%rd8353, %rd8329, 4294967295;
	cvt.u64.u32 	%rd8354, %r4744;
	add.s32 	%r3401, %r4744, %r3400;
	sub.s32 	%r4528, %r3391, %r3401;
	selp.u64 	%rd8355, 1, 0, %p1659;
	add.s64 	%rd8356, %rd8354, %rd8355;
	setp.gt.u64 	%p1660, %rd8356, %rd8353;
	selp.u32 	%r3402, 1, 0, %p1660;
	and.b64  	%rd8357, %rd8334, 4294967295;
	cvt.u64.u32 	%rd8358, %r4743;
	add.s32 	%r3403, %r4743, %r3402;
	sub.s32 	%r4529, %r3392, %r3403;
	selp.u64 	%rd8359, 1, 0, %p1660;
	add.s64 	%rd8360, %rd8358, %rd8359;
	setp.gt.u64 	%p1661, %rd8360, %rd8357;
	selp.u32 	%r3404, 1, 0, %p1661;
	and.b64  	%rd8361, %rd8339, 4294967295;
	cvt.u64.u32 	%rd8362, %r4742;
	add.s32 	%r3405, %r4742, %r3404;
	sub.s32 	%r4530, %r3393, %r3405;
	selp.u64 	%rd8363, 1, 0, %p1661;
	add.s64 	%rd8364, %rd8362, %rd8363;
	setp.gt.u64 	%p1662, %rd8364, %rd8361;
	selp.u32 	%r3406, 1, 0, %p1662;
	and.b64  	%rd8365, %rd8343, 4294967295;
	cvt.u64.u32 	%rd8366, %r4741;
	add.s32 	%r3407, %r4741, %r3406;
	sub.s32 	%r4531, %r3394, %r3407;
	selp.u64 	%rd8367, 1, 0, %p1662;
	add.s64 	%rd8368, %rd8366, %rd8367;
	setp.gt.u64 	%p1663, %rd8368, %rd8365;
	selp.u32 	%r3408, 1, 0, %p1663;
	and.b64  	%rd8369, %rd8347, 4294967295;
	cvt.u64.u32 	%rd8370, %r4740;
	add.s32 	%r3409, %r4740, %r3408;
	sub.s32 	%r4532, %r3395, %r3409;
	selp.u64 	%rd8371, 1, 0, %p1663;
	add.s64 	%rd8372, %rd8370, %rd8371;
	setp.gt.u64 	%p1664, %rd8372, %rd8369;
	selp.u32 	%r3410, 1, 0, %p1664;
	and.b64  	%rd8373, %rd8352, 4294967295;
	cvt.u64.u32 	%rd8374, %r4739;
	add.s32 	%r3411, %r4739, %r3410;
	sub.s32 	%r4533, %r3396, %r3411;
	selp.u64 	%rd8375, 1, 0, %p1664;
	add.s64 	%rd8376, %rd8374, %rd8375;
	setp.gt.u64 	%p1665, %rd8376, %rd8373;
	selp.u32 	%r3412, 1, 0, %p1665;
	add.s32 	%r3413, %r4738, %r3412;
	sub.s32 	%r4534, %r3399, %r3413;
$L__BB0_945:
	sub.s32 	%r4527, %r4519, %r4745;
	setp.gt.u32 	%p1673, %r4534, %r2082;
	@%p1673 bra 	$L__BB0_959;
	setp.lt.u32 	%p1674, %r4534, %r2082;
	@%p1674 bra 	$L__BB0_974;
	setp.gt.u32 	%p1675, %r4533, %r2081;
	@%p1675 bra 	$L__BB0_959;
	setp.lt.u32 	%p1676, %r4533, %r2081;
	@%p1676 bra 	$L__BB0_974;
	setp.gt.u32 	%p1677, %r4532, %r2080;
	@%p1677 bra 	$L__BB0_959;
	setp.lt.u32 	%p1678, %r4532, %r2080;
	@%p1678 bra 	$L__BB0_974;
	setp.gt.u32 	%p1679, %r4531, %r2079;
	@%p1679 bra 	$L__BB0_959;
	setp.lt.u32 	%p1680, %r4531, %r2079;
	@%p1680 bra 	$L__BB0_974;
	setp.gt.u32 	%p1681, %r4530, %r2078;
	@%p1681 bra 	$L__BB0_959;
	setp.lt.u32 	%p1682, %r4530, %r2078;
	@%p1682 bra 	$L__BB0_974;
	setp.gt.u32 	%p1683, %r4529, %r2077;
	@%p1683 bra 	$L__BB0_959;
	setp.lt.u32 	%p1684, %r4529, %r2077;
	@%p1684 bra 	$L__BB0_974;
	setp.gt.u32 	%p1685, %r4528, %r2076;
	@%p1685 bra 	$L__BB0_959;
	setp.lt.u32 	%p1686, %r4528, %r2076;
	setp.lt.u32 	%p1687, %r4527, %r2075;
	or.pred  	%p1688, %p1686, %p1687;
	@%p1688 bra 	$L__BB0_974;
$L__BB0_959:
	sub.s32 	%r1431, %r4527, %r2075;
	setp.lt.u32 	%p1689, %r4527, %r2075;
	selp.u32 	%r3428, 1, 0, %p1689;
	cvt.u64.u32 	%rd8401, %r4528;
	add.s32 	%r3429, %r2076, %r3428;
	sub.s32 	%r4528, %r4528, %r3429;
	selp.u64 	%rd8402, 1, 0, %p1689;
	cvt.u64.u32 	%rd452, %r2076;
	add.s64 	%rd8403, %rd452, %rd8402;
	setp.gt.u64 	%p1690, %rd8403, %rd8401;
	selp.u32 	%r3430, 1, 0, %p1690;
	cvt.u64.u32 	%rd8404, %r4529;
	add.s32 	%r3431, %r2077, %r3430;
	sub.s32 	%r4529, %r4529, %r3431;
	selp.u64 	%rd8405, 1, 0, %p1690;
	cvt.u64.u32 	%rd453, %r2077;
	add.s64 	%rd8406, %rd453, %rd8405;
	setp.gt.u64 	%p1691, %rd8406, %rd8404;
	selp.u32 	%r3432, 1, 0, %p1691;
	cvt.u64.u32 	%rd8407, %r4530;
	add.s32 	%r3433, %r2078, %r3432;
	sub.s32 	%r4530, %r4530, %r3433;
	selp.u64 	%rd8408, 1, 0, %p1691;
	cvt.u64.u32 	%rd454, %r2078;
	add.s64 	%rd8409, %rd454, %rd8408;
	setp.gt.u64 	%p1692, %rd8409, %rd8407;
	selp.u32 	%r3434, 1, 0, %p1692;
	cvt.u64.u32 	%rd8410, %r4531;
	add.s32 	%r3435, %r2079, %r3434;
	sub.s32 	%r4531, %r4531, %r3435;
	selp.u64 	%rd8411, 1, 0, %p1692;
	add.s64 	%rd8412, %rd443, %rd8411;
	setp.gt.u64 	%p1693, %rd8412, %rd8410;
	selp.u32 	%r3436, 1, 0, %p1693;
	cvt.u64.u32 	%rd8413, %r4532;
	add.s32 	%r3437, %r2080, %r3436;
	sub.s32 	%r4532, %r4532, %r3437;
	selp.u64 	%rd8414, 1, 0, %p1693;
	add.s64 	%rd8415, %rd444, %rd8414;
	setp.gt.u64 	%p1694, %rd8415, %rd8413;
	selp.u32 	%r3438, 1, 0, %p1694;
	cvt.u64.u32 	%rd8416, %r4533;
	add.s32 	%r3439, %r2081, %r3438;
	sub.s32 	%r4533, %r4533, %r3439;
	selp.u64 	%rd8417, 1, 0, %p1694;
	add.s64 	%rd8418, %rd445, %rd8417;
	setp.gt.u64 	%p1695, %rd8418, %rd8416;
	selp.u32 	%r3440, 1, 0, %p1695;
	add.s32 	%r3441, %r2082, %r3440;
	sub.s32 	%r4534, %r4534, %r3441;
	setp.gt.u32 	%p1696, %r4534, %r2082;
	@%p1696 bra 	$L__BB0_973;
	setp.lt.u32 	%p1697, %r4534, %r2082;
	mov.u32 	%r4527, %r1431;
	@%p1697 bra 	$L__BB0_974;
	setp.gt.u32 	%p1698, %r4533, %r2081;
	@%p1698 bra 	$L__BB0_973;
	setp.lt.u32 	%p1699, %r4533, %r2081;
	mov.u32 	%r4527, %r1431;
	@%p1699 bra 	$L__BB0_974;
	setp.gt.u32 	%p1700, %r4532, %r2080;
	@%p1700 bra 	$L__BB0_973;
	setp.lt.u32 	%p1701, %r4532, %r2080;
	mov.u32 	%r4527, %r1431;
	@%p1701 bra 	$L__BB0_974;
	setp.gt.u32 	%p1702, %r4531, %r2079;
	@%p1702 bra 	$L__BB0_973;
	setp.lt.u32 	%p1703, %r4531, %r2079;
	mov.u32 	%r4527, %r1431;
	@%p1703 bra 	$L__BB0_974;
	setp.gt.u32 	%p1704, %r4530, %r2078;
	@%p1704 bra 	$L__BB0_973;
	setp.lt.u32 	%p1705, %r4530, %r2078;
	mov.u32 	%r4527, %r1431;
	@%p1705 bra 	$L__BB0_974;
	setp.gt.u32 	%p1706, %r4529, %r2077;
	@%p1706 bra 	$L__BB0_973;
	setp.lt.u32 	%p1707, %r4529, %r2077;
	mov.u32 	%r4527, %r1431;
	@%p1707 bra 	$L__BB0_974;
	setp.gt.u32 	%p1708, %r4528, %r2076;
	@%p1708 bra 	$L__BB0_973;
	setp.lt.u32 	%p1709, %r4528, %r2076;
	setp.lt.u32 	%p1710, %r1431, %r2075;
	or.pred  	%p1711, %p1709, %p1710;
	mov.u32 	%r4527, %r1431;
	@%p1711 bra 	$L__BB0_974;
$L__BB0_973:
	sub.s32 	%r4527, %r1431, %r2075;
	setp.lt.u32 	%p1712, %r1431, %r2075;
	selp.u32 	%r3442, 1, 0, %p1712;
	cvt.u64.u32 	%rd8419, %r4528;
	add.s32 	%r3443, %r2076, %r3442;
	sub.s32 	%r4528, %r4528, %r3443;
	selp.u64 	%rd8420, 1, 0, %p1712;
	add.s64 	%rd8421, %rd452, %rd8420;
	setp.gt.u64 	%p1713, %rd8421, %rd8419;
	selp.u32 	%r3444, 1, 0, %p1713;
	cvt.u64.u32 	%rd8422, %r4529;
	add.s32 	%r3445, %r2077, %r3444;
	sub.s32 	%r4529, %r4529, %r3445;
	selp.u64 	%rd8423, 1, 0, %p1713;
	add.s64 	%rd8424, %rd453, %rd8423;
	setp.gt.u64 	%p1714, %rd8424, %rd8422;
	selp.u32 	%r3446, 1, 0, %p1714;
	cvt.u64.u32 	%rd8425, %r4530;
	add.s32 	%r3447, %r2078, %r3446;
	sub.s32 	%r4530, %r4530, %r3447;
	selp.u64 	%rd8426, 1, 0, %p1714;
	add.s64 	%rd8427, %rd454, %rd8426;
	setp.gt.u64 	%p1715, %rd8427, %rd8425;
	selp.u32 	%r3448, 1, 0, %p1715;
	cvt.u64.u32 	%rd8428, %r4531;
	add.s32 	%r3449, %r2079, %r3448;
	sub.s32 	%r4531, %r4531, %r3449;
	selp.u64 	%rd8429, 1, 0, %p1715;
	add.s64 	%rd8430, %rd443, %rd8429;
	setp.gt.u64 	%p1716, %rd8430, %rd8428;
	selp.u32 	%r3450, 1, 0, %p1716;
	cvt.u64.u32 	%rd8431, %r4532;
	add.s32 	%r3451, %r2080, %r3450;
	sub.s32 	%r4532, %r4532, %r3451;
	selp.u64 	%rd8432, 1, 0, %p1716;
	add.s64 	%rd8433, %rd444, %rd8432;
	setp.gt.u64 	%p1717, %rd8433, %rd8431;
	selp.u32 	%r3452, 1, 0, %p1717;
	cvt.u64.u32 	%rd8434, %r4533;
	add.s32 	%r3453, %r2081, %r3452;
	sub.s32 	%r4533, %r4533, %r3453;
	selp.u64 	%rd8435, 1, 0, %p1717;
	add.s64 	%rd8436, %rd445, %rd8435;
	setp.gt.u64 	%p1718, %rd8436, %rd8434;
	selp.u32 	%r3454, 1, 0, %p1718;
	add.s32 	%r3455, %r2082, %r3454;
	sub.s32 	%r4534, %r4534, %r3455;
$L__BB0_974:
	mul.wide.u32 	%rd8437, %r4527, %r1252;
	cvt.u32.u64 	%r3456, %rd8437;
	shr.u64 	%rd8438, %rd8437, 32;
	mul.wide.u32 	%rd8439, %r4528, %r1252;
	add.s64 	%rd8440, %rd8438, %rd8439;
	shr.u64 	%rd8441, %rd8440, 32;
	mul.wide.u32 	%rd8442, %r4529, %r1252;
	add.s64 	%rd8443, %rd8441, %rd8442;
	shr.u64 	%rd8444, %rd8443, 32;
	mul.wide.u32 	%rd8445, %r4530, %r1252;
	add.s64 	%rd8446, %rd8444, %rd8445;
	shr.u64 	%rd8447, %rd8446, 32;
	mul.wide.u32 	%rd8448, %r4531, %r1252;
	add.s64 	%rd8449, %rd8447, %rd8448;
	shr.u64 	%rd8450, %rd8449, 32;
	mul.wide.u32 	%rd8451, %r4532, %r1252;
	add.s64 	%rd8452, %rd8450, %rd8451;
	shr.u64 	%rd8453, %rd8452, 32;
	mul.wide.u32 	%rd8454, %r4533, %r1252;
	add.s64 	%rd8455, %rd8453, %rd8454;
	shr.u64 	%rd8456, %rd8455, 32;
	mul.wide.u32 	%rd8457, %r4534, %r1252;
	add.s64 	%rd8458, %rd8456, %rd8457;
	shr.u64 	%rd8459, %rd8458, 32;
	and.b64  	%rd8460, %rd8440, 4294967295;
	mul.wide.u32 	%rd8461, %r4527, %r4471;
	add.s64 	%rd8462, %rd8461, %rd8460;
	shr.u64 	%rd8463, %rd8462, 32;
	and.b64  	%rd8464, %rd8443, 4294967295;
	mul.wide.u32 	%rd8465, %r4528, %r4471;
	add.s64 	%rd8466, %rd8463, %rd8464;
	add.s64 	%rd8467, %rd8466, %rd8465;
	shr.u64 	%rd8468, %rd8467, 32;
	and.b64  	%rd8469, %rd8446, 4294967295;
	mul.wide.u32 	%rd8470, %r4529, %r4471;
	add.s64 	%rd8471, %rd8468, %rd8469;
	add.s64 	%rd8472, %rd8471, %rd8470;
	shr.u64 	%rd8473, %rd8472, 32;
	and.b64  	%rd8474, %rd8449, 4294967295;
	mul.wide.u32 	%rd8475, %r4530, %r4471;
	add.s64 	%rd8476, %rd8473, %rd8474;
	add.s64 	%rd8477, %rd8476, %rd8475;
	shr.u64 	%rd8478, %rd8477, 32;
	and.b64  	%rd8479, %rd8452, 4294967295;
	mul.wide.u32 	%rd8480, %r4531, %r4471;
	add.s64 	%rd8481, %rd8478, %rd8479;
	add.s64 	%rd8482, %rd8481, %rd8480;
	shr.u64 	%rd8483, %rd8482, 32;
	and.b64  	%rd8484, %rd8455, 4294967295;
	mul.wide.u32 	%rd8485, %r4532, %r4471;
	add.s64 	%rd8486, %rd8483, %rd8484;
	add.s64 	%rd8487, %rd8486, %rd8485;
	shr.u64 	%rd8488, %rd8487, 32;
	and.b64  	%rd8489, %rd8458, 4294967295;
	mul.wide.u32 	%rd8490, %r4533, %r4471;
	add.s64 	%rd8491, %rd8488, %rd8489;
	add.s64 	%rd8492, %rd8491, %rd8490;
	shr.u64 	%rd8493, %rd8492, 32;
	mul.wide.u32 	%rd8494, %r4534, %r4471;
	add.s64 	%rd8495, %rd8493, %rd8459;
	add.s64 	%rd8496, %rd8495, %rd8494;
	shr.u64 	%rd8497, %rd8496, 32;
	and.b64  	%rd8498, %rd8467, 4294967295;
	mul.wide.u32 	%rd8499, %r4527, %r4472;
	add.s64 	%rd8500, %rd8499, %rd8498;
	shr.u64 	%rd8501, %rd8500, 32;
	and.b64  	%rd8502, %rd8472, 4294967295;
	mul.wide.u32 	%rd8503, %r4528, %r4472;
	add.s64 	%rd8504, %rd8501, %rd8502;
	add.s64 	%rd8505, %rd8504, %rd8503;
	shr.u64 	%rd8506, %rd8505, 32;
	and.b64  	%rd8507, %rd8477, 4294967295;
	mul.wide.u32 	%rd8508, %r4529, %r4472;
	add.s64 	%rd8509, %rd8506, %rd8507;
	add.s64 	%rd8510, %rd8509, %rd8508;
	shr.u64 	%rd8511, %rd8510, 32;
	and.b64  	%rd8512, %rd8482, 4294967295;
	mul.wide.u32 	%rd8513, %r4530, %r4472;
	add.s64 	%rd8514, %rd8511, %rd8512;
	add.s64 	%rd8515, %rd8514, %rd8513;
	shr.u64 	%rd8516, %rd8515, 32;
	and.b64  	%rd8517, %rd8487, 4294967295;
	mul.wide.u32 	%rd8518, %r4531, %r4472;
	add.s64 	%rd8519, %rd8516, %rd8517;
	add.s64 	%rd8520, %rd8519, %rd8518;
	shr.u64 	%rd8521, %rd8520, 32;
	and.b64  	%rd8522, %rd8492, 4294967295;
	mul.wide.u32 	%rd8523, %r4532, %r4472;
	add.s64 	%rd8524, %rd8521, %rd8522;
	add.s64 	%rd8525, %rd8524, %rd8523;
	shr.u64 	%rd8526, %rd8525, 32;
	and.b64  	%rd8527, %rd8496, 4294967295;
	mul.wide.u32 	%rd8528, %r4533, %r4472;
	add.s64 	%rd8529, %rd8526, %rd8527;
	add.s64 	%rd8530, %rd8529, %rd8528;
	shr.u64 	%rd8531, %rd8530, 32;
	mul.wide.u32 	%rd8532, %r4534, %r4472;
	add.s64 	%rd8533, %rd8531, %rd8497;
	add.s64 	%rd8534, %rd8533, %rd8532;
	shr.u64 	%rd8535, %rd8534, 32;
	and.b64  	%rd8536, %rd8505, 4294967295;
	mul.wide.u32 	%rd8537, %r4527, %r4473;
	add.s64 	%rd8538, %rd8537, %rd8536;
	shr.u64 	%rd8539, %rd8538, 32;
	and.b64  	%rd8540, %rd8510, 4294967295;
	mul.wide.u32 	%rd8541, %r4528, %r4473;
	add.s64 	%rd8542, %rd8539, %rd8540;
	add.s64 	%rd8543, %rd8542, %rd8541;
	shr.u64 	%rd8544, %rd8543, 32;
	and.b64  	%rd8545, %rd8515, 4294967295;
	mul.wide.u32 	%rd8546, %r4529, %r4473;
	add.s64 	%rd8547, %rd8544, %rd8545;
	add.s64 	%rd8548, %rd8547, %rd8546;
	shr.u64 	%rd8549, %rd8548, 32;
	and.b64  	%rd8550, %rd8520, 4294967295;
	mul.wide.u32 	%rd8551, %r4530, %r4473;
	add.s64 	%rd8552, %rd8549, %rd8550;
	add.s64 	%rd8553, %rd8552, %rd8551;
	shr.u64 	%rd8554, %rd8553, 32;
	and.b64  	%rd8555, %rd8525, 4294967295;
	mul.wide.u32 	%rd8556, %r4531, %r4473;
	add.s64 	%rd8557, %rd8554, %rd8555;
	add.s64 	%rd8558, %rd8557, %rd8556;
	shr.u64 	%rd8559, %rd8558, 32;
	and.b64  	%rd8560, %rd8530, 4294967295;
	mul.wide.u32 	%rd8561, %r4532, %r4473;
	add.s64 	%rd8562, %rd8559, %rd8560;
	add.s64 	%rd8563, %rd8562, %rd8561;
	shr.u64 	%rd8564, %rd8563, 32;
	and.b64  	%rd8565, %rd8534, 4294967295;
	mul.wide.u32 	%rd8566, %r4533, %r4473;
	add.s64 	%rd8567, %rd8564, %rd8565;
	add.s64 	%rd8568, %rd8567, %rd8566;
	shr.u64 	%rd8569, %rd8568, 32;
	mul.wide.u32 	%rd8570, %r4534, %r4473;
	add.s64 	%rd8571, %rd8569, %rd8535;
	add.s64 	%rd8572, %rd8571, %rd8570;
	shr.u64 	%rd8573, %rd8572, 32;
	and.b64  	%rd8574, %rd8543, 4294967295;
	mul.wide.u32 	%rd8575, %r4527, %r4474;
	add.s64 	%rd8576, %rd8575, %rd8574;
	shr.u64 	%rd8577, %rd8576, 32;
	and.b64  	%rd8578, %rd8548, 4294967295;
	mul.wide.u32 	%rd8579, %r4528, %r4474;
	add.s64 	%rd8580, %rd8577, %rd8578;
	add.s64 	%rd8581, %rd8580, %rd8579;
	shr.u64 	%rd8582, %rd8581, 32;
	and.b64  	%rd8583, %rd8553, 4294967295;
	mul.wide.u32 	%rd8584, %r4529, %r4474;
	add.s64 	%rd8585, %rd8582, %rd8583;
	add.s64 	%rd8586, %rd8585, %rd8584;
	shr.u64 	%rd8587, %rd8586, 32;
	and.b64  	%rd8588, %rd8558, 4294967295;
	mul.wide.u32 	%rd8589, %r4530, %r4474;
	add.s64 	%rd8590, %rd8587, %rd8588;
	add.s64 	%rd8591, %rd8590, %rd8589;
	shr.u64 	%rd8592, %rd8591, 32;
	and.b64  	%rd8593, %rd8563, 4294967295;
	mul.wide.u32 	%rd8594, %r4531, %r4474;
	add.s64 	%rd8595, %rd8592, %rd8593;
	add.s64 	%rd8596, %rd8595, %rd8594;
	shr.u64 	%rd8597, %rd8596, 32;
	and.b64  	%rd8598, %rd8568, 4294967295;
	mul.wide.u32 	%rd8599, %r4532, %r4474;
	add.s64 	%rd8600, %rd8597, %rd8598;
	add.s64 	%rd8601, %rd8600, %rd8599;
	shr.u64 	%rd8602, %rd8601, 32;
	and.b64  	%rd8603, %rd8572, 4294967295;
	mul.wide.u32 	%rd8604, %r4533, %r4474;
	add.s64 	%rd8605, %rd8602, %rd8603;
	add.s64 	%rd8606, %rd8605, %rd8604;
	shr.u64 	%rd8607, %rd8606, 32;
	mul.wide.u32 	%rd8608, %r4534, %r4474;
	add.s64 	%rd8609, %rd8607, %rd8573;
	add.s64 	%rd8610, %rd8609, %rd8608;
	shr.u64 	%rd8611, %rd8610, 32;
	and.b64  	%rd8612, %rd8581, 4294967295;
	mul.wide.u32 	%rd8613, %r4527, %r4475;
	add.s64 	%rd8614, %rd8613, %rd8612;
	shr.u64 	%rd8615, %rd8614, 32;
	and.b64  	%rd8616, %rd8586, 4294967295;
	mul.wide.u32 	%rd8617, %r4528, %r4475;
	add.s64 	%rd8618, %rd8615, %rd8616;
	add.s64 	%rd8619, %rd8618, %rd8617;
	shr.u64 	%rd8620, %rd8619, 32;
	and.b64  	%rd8621, %rd8591, 4294967295;
	mul.wide.u32 	%rd8622, %r4529, %r4475;
	add.s64 	%rd8623, %rd8620, %rd8621;
	add.s64 	%rd8624, %rd8623, %rd8622;
	shr.u64 	%rd8625, %rd8624, 32;
	and.b64  	%rd8626, %rd8596, 4294967295;
	mul.wide.u32 	%rd8627, %r4530, %r4475;
	add.s64 	%rd8628, %rd8625, %rd8626;
	add.s64 	%rd8629, %rd8628, %rd8627;
	shr.u64 	%rd8630, %rd8629, 32;
	and.b64  	%rd8631, %rd8601, 4294967295;
	mul.wide.u32 	%rd8632, %r4531, %r4475;
	add.s64 	%rd8633, %rd8630, %rd8631;
	add.s64 	%rd8634, %rd8633, %rd8632;
	shr.u64 	%rd8635, %rd8634, 32;
	and.b64  	%rd8636, %rd8606, 4294967295;
	mul.wide.u32 	%rd8637, %r4532, %r4475;
	add.s64 	%rd8638, %rd8635, %rd8636;
	add.s64 	%rd8639, %rd8638, %rd8637;
	shr.u64 	%rd8640, %rd8639, 32;
	and.b64  	%rd8641, %rd8610, 4294967295;
	mul.wide.u32 	%rd8642, %r4533, %r4475;
	add.s64 	%rd8643, %rd8640, %rd8641;
	add.s64 	%rd8644, %rd8643, %rd8642;
	shr.u64 	%rd8645, %rd8644, 32;
	mul.wide.u32 	%rd8646, %r4534, %r4475;
	add.s64 	%rd8647, %rd8645, %rd8611;
	add.s64 	%rd8648, %rd8647, %rd8646;
	shr.u64 	%rd8649, %rd8648, 32;
	and.b64  	%rd8650, %rd8619, 4294967295;
	mul.wide.u32 	%rd8651, %r4527, %r4476;
	add.s64 	%rd8652, %rd8651, %rd8650;
	shr.u64 	%rd8653, %rd8652, 32;
	and.b64  	%rd8654, %rd8624, 4294967295;
	mul.wide.u32 	%rd8655, %r4528, %r4476;
	add.s64 	%rd8656, %rd8653, %rd8654;
	add.s64 	%rd8657, %rd8656, %rd8655;
	shr.u64 	%rd8658, %rd8657, 32;
	and.b64  	%rd8659, %rd8629, 4294967295;
	mul.wide.u32 	%rd8660, %r4529, %r4476;
	add.s64 	%rd8661, %rd8658, %rd8659;
	add.s64 	%rd8662, %rd8661, %rd8660;
	shr.u64 	%rd8663, %rd8662, 32;
	and.b64  	%rd8664, %rd8634, 4294967295;
	mul.wide.u32 	%rd8665, %r4530, %r4476;
	add.s64 	%rd8666, %rd8663, %rd8664;
	add.s64 	%rd8667, %rd8666, %rd8665;
	shr.u64 	%rd8668, %rd8667, 32;
	and.b64  	%rd8669, %rd8639, 4294967295;
	mul.wide.u32 	%rd8670, %r4531, %r4476;
	add.s64 	%rd8671, %rd8668, %rd8669;
	add.s64 	%rd8672, %rd8671, %rd8670;
	shr.u64 	%rd8673, %rd8672, 32;
	and.b64  	%rd8674, %rd8644, 4294967295;
	mul.wide.u32 	%rd8675, %r4532, %r4476;
	add.s64 	%rd8676, %rd8673, %rd8674;
	add.s64 	%rd8677, %rd8676, %rd8675;
	shr.u64 	%rd8678, %rd8677, 32;
	and.b64  	%rd8679, %rd8648, 4294967295;
	mul.wide.u32 	%rd8680, %r4533, %r4476;
	add.s64 	%rd8681, %rd8678, %rd8679;
	add.s64 	%rd8682, %rd8681, %rd8680;
	shr.u64 	%rd8683, %rd8682, 32;
	mul.wide.u32 	%rd8684, %r4534, %r4476;
	add.s64 	%rd8685, %rd8683, %rd8649;
	add.s64 	%rd8686, %rd8685, %rd8684;
	shr.u64 	%rd8687, %rd8686, 32;
	and.b64  	%rd8688, %rd8657, 4294967295;
	mul.wide.u32 	%rd8689, %r4527, %r4477;
	add.s64 	%rd8690, %rd8689, %rd8688;
	shr.u64 	%rd8691, %rd8690, 32;
	and.b64  	%rd8692, %rd8662, 4294967295;
	mul.wide.u32 	%rd8693, %r4528, %r4477;
	add.s64 	%rd8694, %rd8691, %rd8692;
	add.s64 	%rd8695, %rd8694, %rd8693;
	shr.u64 	%rd8696, %rd8695, 32;
	and.b64  	%rd8697, %rd8667, 4294967295;
	mul.wide.u32 	%rd8698, %r4529, %r4477;
	add.s64 	%rd8699, %rd8696, %rd8697;
	add.s64 	%rd8700, %rd8699, %rd8698;
	shr.u64 	%rd8701, %rd8700, 32;
	and.b64  	%rd8702, %rd8672, 4294967295;
	mul.wide.u32 	%rd8703, %r4530, %r4477;
	add.s64 	%rd8704, %rd8701, %rd8702;
	add.s64 	%rd8705, %rd8704, %rd8703;
	shr.u64 	%rd8706, %rd8705, 32;
	and.b64  	%rd8707, %rd8677, 4294967295;
	mul.wide.u32 	%rd8708, %r4531, %r4477;
	add.s64 	%rd8709, %rd8706, %rd8707;
	add.s64 	%rd8710, %rd8709, %rd8708;
	shr.u64 	%rd8711, %rd8710, 32;
	and.b64  	%rd8712, %rd8682, 4294967295;
	mul.wide.u32 	%rd8713, %r4532, %r4477;
	add.s64 	%rd8714, %rd8711, %rd8712;
	add.s64 	%rd8715, %rd8714, %rd8713;
	shr.u64 	%rd8716, %rd8715, 32;
	and.b64  	%rd8717, %rd8686, 4294967295;
	mul.wide.u32 	%rd8718, %r4533, %r4477;
	add.s64 	%rd8719, %rd8716, %rd8717;
	add.s64 	%rd8720, %rd8719, %rd8718;
	shr.u64 	%rd8721, %rd8720, 32;
	mul.wide.u32 	%rd8722, %r4534, %r4477;
	add.s64 	%rd8723, %rd8721, %rd8687;
	add.s64 	%rd8724, %rd8723, %rd8722;
	shr.u64 	%rd8725, %rd8724, 32;
	{ .reg .b32 tmp; mov.b64 {tmp, %r3457}, %rd8724; }
	and.b64  	%rd8726, %rd8695, 4294967295;
	mul.lo.s64 	%rd8727, %rd8726, 977;
	cvt.u32.u64 	%r3458, %rd8727;
	shr.u64 	%rd8728, %rd8727, 32;
	and.b64  	%rd8729, %rd8700, 4294967295;
	mad.lo.s64 	%rd8730, %rd8729, 977, %rd8728;
	shr.u64 	%rd8731, %rd8730, 32;
	and.b64  	%rd8732, %rd8705, 4294967295;
	mad.lo.s64 	%rd8733, %rd8732, 977, %rd8731;
	shr.u64 	%rd8734, %rd8733, 32;
	and.b64  	%rd8735, %rd8710, 4294967295;
	mad.lo.s64 	%rd8736, %rd8735, 977, %rd8734;
	shr.u64 	%rd8737, %rd8736, 32;
	and.b64  	%rd8738, %rd8715, 4294967295;
	mad.lo.s64 	%rd8739, %rd8738, 977, %rd8737;
	shr.u64 	%rd8740, %rd8739, 32;
	and.b64  	%rd8741, %rd8720, 4294967295;
	mad.lo.s64 	%rd8742, %rd8741, 977, %rd8740;
	shr.u64 	%rd8743, %rd8742, 32;
	and.b64  	%rd8744, %rd8724, 4294967295;
	mad.lo.s64 	%rd8745, %rd8744, 977, %rd8743;
	shr.u64 	%rd8746, %rd8745, 32;
	mad.lo.s64 	%rd8747, %rd8725, 977, %rd8746;
	{ .reg .b32 tmp; mov.b64 {tmp, %r3459}, %rd8747; }
	add.s32 	%r4536, %r3456, %r3458;
	setp.lt.u32 	%p1720, %r4536, %r3456;
	selp.u64 	%rd8748, 1, 0, %p1720;
	and.b64  	%rd8749, %rd8462, 4294967295;
	and.b64  	%rd8750, %rd8730, 4294967295;
	add.s64 	%rd8751, %rd8749, %rd8748;
	add.s64 	%rd8752, %rd8751, %rd8750;
	shr.u64 	%rd8753, %rd8752, 32;
	and.b64  	%rd8754, %rd8500, 4294967295;
	and.b64  	%rd8755, %rd8733, 4294967295;
	add.s64 	%rd8756, %rd8753, %rd8754;
	add.s64 	%rd8757, %rd8756, %rd8755;
	shr.u64 	%rd8758, %rd8757, 32;
	and.b64  	%rd8759, %rd8538, 4294967295;
	and.b64  	%rd8760, %rd8736, 4294967295;
	add.s64 	%rd8761, %rd8758, %rd8759;
	add.s64 	%rd8762, %rd8761, %rd8760;
	shr.u64 	%rd8763, %rd8762, 32;
	and.b64  	%rd8764, %rd8576, 4294967295;
	and.b64  	%rd8765, %rd8739, 4294967295;
	add.s64 	%rd8766, %rd8763, %rd8764;
	add.s64 	%rd8767, %rd8766, %rd8765;
	shr.u64 	%rd8768, %rd8767, 32;
	and.b64  	%rd8769, %rd8614, 4294967295;
	and.b64  	%rd8770, %rd8742, 4294967295;
	add.s64 	%rd8771, %rd8768, %rd8769;
	add.s64 	%rd8772, %rd8771, %rd8770;
	shr.u64 	%rd8773, %rd8772, 32;
	and.b64  	%rd8774, %rd8652, 4294967295;
	and.b64  	%rd8775, %rd8745, 4294967295;
	add.s64 	%rd8776, %rd8773, %rd8774;
	add.s64 	%rd8777, %rd8776, %rd8775;
	shr.u64 	%rd8778, %rd8777, 32;
	and.b64  	%rd8779, %rd8690, 4294967295;
	and.b64  	%rd8780, %rd8747, 4294967295;
	add.s64 	%rd8781, %rd8778, %rd8779;
	add.s64 	%rd8782, %rd8781, %rd8780;
	{ .reg .b32 tmp; mov.b64 {tmp, %r3460}, %rd8782; }
	add.s32 	%r3461, %r3460, %r3459;
	and.b64  	%rd8783, %rd8752, 4294967295;
	add.s64 	%rd12116, %rd8783, %rd8726;
	shr.u64 	%rd8784, %rd12116, 32;
	and.b64  	%rd8785, %rd8757, 4294967295;
	add.s64 	%rd8786, %rd8784, %rd8785;
	add.s64 	%rd12117, %rd8786, %rd8729;
	shr.u64 	%rd8787, %rd12117, 32;
	and.b64  	%rd8788, %rd8762, 4294967295;
	add.s64 	%rd8789, %rd8787, %rd8788;
	add.s64 	%rd12118, %rd8789, %rd8732;
	shr.u64 	%rd8790, %rd12118, 32;
	and.b64  	%rd8791, %rd8767, 4294967295;
	add.s64 	%rd8792, %rd8790, %rd8791;
	add.s64 	%rd12119, %rd8792, %rd8735;
	shr.u64 	%rd8793, %rd12119, 32;
	and.b64  	%rd8794, %rd8772, 4294967295;
	add.s64 	%rd8795, %rd8793, %rd8794;
	add.s64 	%rd12120, %rd8795, %rd8738;
	shr.u64 	%rd8796, %rd12120, 32;
	and.b64  	%rd8797, %rd8777, 4294967295;
	add.s64 	%rd8798, %rd8796, %rd8797;
	add.s64 	%rd12121, %rd8798, %rd8741;
	shr.u64 	%rd8799, %rd12121, 32;
	and.b64  	%rd8800, %rd8782, 4294967295;
	add.s64 	%rd8801, %rd8799, %rd8800;
	add.s64 	%rd12122, %rd8801, %rd8744;
	{ .reg .b32 tmp; mov.b64 {tmp, %r3462}, %rd12122; }
	add.s32 	%r3463, %r3461, %r3462;
	add.s32 	%r1456, %r3463, %r3457;
	setp.eq.s32 	%p1721, %r1456, 0;
	mov.pred 	%p2397, 0;
	@%p1721 bra 	$L__BB0_976;
	cvt.u64.u32 	%rd8802, %r1456;
	mul.wide.u32 	%rd8803, %r1456, 977;
	cvt.u32.u64 	%r3464, %rd8803;
	shr.u64 	%rd8804, %rd8803, 32;
	add.s64 	%rd8805, %rd8804, %rd8802;
	shr.u64 	%rd8806, %rd8805, 32;
	add.s32 	%r1457, %r4536, %r3464;
	setp.lt.u32 	%p1722, %r1457, %r4536;
	selp.u64 	%rd8807, 1, 0, %p1722;
	and.b64  	%rd8808, %rd12116, 4294967295;
	and.b64  	%rd8809, %rd8805, 4294967295;
	add.s64 	%rd8810, %rd8808, %rd8807;
	add.s64 	%rd12116, %rd8810, %rd8809;
	shr.u64 	%rd8811, %rd12116, 32;
	and.b64  	%rd8812, %rd12117, 4294967295;
	add.s64 	%rd8813, %rd8811, %rd8812;
	add.s64 	%rd12117, %rd8813, %rd8806;
	shr.u64 	%rd8814, %rd12117, 32;
	and.b64  	%rd8815, %rd12118, 4294967295;
	add.s64 	%rd12118, %rd8814, %rd8815;
	shr.u64 	%rd8816, %rd12118, 32;
	and.b64  	%rd8817, %rd12119, 4294967295;
	add.s64 	%rd12119, %rd8816, %rd8817;
	shr.u64 	%rd8818, %rd12119, 32;
	and.b64  	%rd8819, %rd12120, 4294967295;
	add.s64 	%rd12120, %rd8818, %rd8819;
	shr.u64 	%rd8820, %rd12120, 32;
	and.b64  	%rd8821, %rd12121, 4294967295;
	add.s64 	%rd12121, %rd8820, %rd8821;
	shr.u64 	%rd8822, %rd12121, 32;
	and.b64  	%rd8823, %rd12122, 4294967295;
	add.s64 	%rd12122, %rd8822, %rd8823;
	setp.gt.u64 	%p2397, %rd12122, 4294967295;
	mov.u32 	%r4536, %r1457;
$L__BB0_976:
	cvt.u32.u64 	%r1473, %rd12122;
	cvt.u32.u64 	%r1472, %rd12121;
	cvt.u32.u64 	%r1471, %rd12120;
	cvt.u32.u64 	%r1470, %rd12119;
	cvt.u32.u64 	%r1469, %rd12118;
	cvt.u32.u64 	%r1468, %rd12117;
	cvt.u32.u64 	%r1467, %rd12116;
$L__BB0_977:
	mov.u32 	%r4544, %r4536;
	cvt.u64.u32 	%rd477, %r2079;
	cvt.u64.u32 	%rd478, %r2080;
	cvt.u64.u32 	%rd479, %r2081;
	cvt.u64.u32 	%rd480, %r2076;
	cvt.u64.u32 	%rd481, %r2077;
	cvt.u64.u32 	%rd482, %r2078;
	setp.gt.u32 	%p1723, %r1473, %r2082;
	or.pred  	%p1724, %p2397, %p1723;
	@%p1724 bra 	$L__BB0_991;
	setp.lt.u32 	%p1725, %r1473, %r2082;
	@%p1725 bra 	$L__BB0_1005;
	setp.gt.u32 	%p1726, %r1472, %r2081;
	@%p1726 bra 	$L__BB0_991;
	setp.lt.u32 	%p1727, %r1472, %r2081;
	@%p1727 bra 	$L__BB0_1005;
	setp.gt.u32 	%p1728, %r1471, %r2080;
	@%p1728 bra 	$L__BB0_991;
	setp.lt.u32 	%p1729, %r1471, %r2080;
	@%p1729 bra 	$L__BB0_1005;
	setp.gt.u32 	%p1730, %r1470, %r2079;
	@%p1730 bra 	$L__BB0_991;
	setp.lt.u32 	%p1731, %r1470, %r2079;
	@%p1731 bra 	$L__BB0_1005;
	setp.gt.u32 	%p1732, %r1469, %r2078;
	@%p1732 bra 	$L__BB0_991;
	setp.lt.u32 	%p1733, %r1469, %r2078;
	@%p1733 bra 	$L__BB0_1005;
	setp.gt.u32 	%p1734, %r1468, %r2077;
	@%p1734 bra 	$L__BB0_991;
	setp.lt.u32 	%p1735, %r1468, %r2077;
	@%p1735 bra 	$L__BB0_1005;
	setp.gt.u32 	%p1736, %r1467, %r2076;
	@%p1736 bra 	$L__BB0_991;
	setp.lt.u32 	%p1737, %r1467, %r2076;
	setp.lt.u32 	%p1738, %r4544, %r2075;
	or.pred  	%p1739, %p1737, %p1738;
	@%p1739 bra 	$L__BB0_1005;
$L__BB0_991:
	sub.s32 	%r4536, %r4544, %r2075;
	setp.lt.u32 	%p2329, %r4544, %r2075;
	selp.u32 	%r3953, 1, 0, %p2329;
	cvt.u64.u32 	%rd11900, %r1467;
	add.s32 	%r3954, %r2076, %r3953;
	sub.s32 	%r1467, %r1467, %r3954;
	selp.u64 	%rd11901, 1, 0, %p2329;
	add.s64 	%rd11902, %rd480, %rd11901;
	setp.gt.u64 	%p2330, %rd11902, %rd11900;
	selp.u32 	%r3955, 1, 0, %p2330;
	cvt.u64.u32 	%rd11903, %r1468;
	add.s32 	%r3956, %r2077, %r3955;
	sub.s32 	%r1468, %r1468, %r3956;
	selp.u64 	%rd11904, 1, 0, %p2330;
	add.s64 	%rd11905, %rd481, %rd11904;
	setp.gt.u64 	%p2331, %rd11905, %rd11903;
	selp.u32 	%r3957, 1, 0, %p2331;
	cvt.u64.u32 	%rd11906, %r1469;
	add.s32 	%r3958, %r2078, %r3957;
	sub.s32 	%r1469, %r1469, %r3958;
	selp.u64 	%rd11907, 1, 0, %p2331;
	add.s64 	%rd11908, %rd482, %rd11907;
	setp.gt.u64 	%p2332, %rd11908, %rd11906;
	selp.u32 	%r3959, 1, 0, %p2332;
	cvt.u64.u32 	%rd11909, %r1470;
	add.s32 	%r3960, %r2079, %r3959;
	sub.s32 	%r1470, %r1470, %r3960;
	selp.u64 	%rd11910, 1, 0, %p2332;
	add.s64 	%rd11911, %rd477, %rd11910;
	setp.gt.u64 	%p2333, %rd11911, %rd11909;
	selp.u32 	%r3961, 1, 0, %p2333;
	cvt.u64.u32 	%rd11912, %r1471;
	add.s32 	%r3962, %r2080, %r3961;
	sub.s32 	%r1471, %r1471, %r3962;
	selp.u64 	%rd11913, 1, 0, %p2333;
	add.s64 	%rd11914, %rd478, %rd11913;
	setp.gt.u64 	%p2334, %rd11914, %rd11912;
	selp.u32 	%r3963, 1, 0, %p2334;
	cvt.u64.u32 	%rd11915, %r1472;
	add.s32 	%r3964, %r2081, %r3963;
	sub.s32 	%r1472, %r1472, %r3964;
	selp.u64 	%rd11916, 1, 0, %p2334;
	add.s64 	%rd11917, %rd479, %rd11916;
	setp.gt.u64 	%p2335, %rd11917, %rd11915;
	selp.u32 	%r3965, 1, 0, %p2335;
	add.s32 	%r3966, %r2082, %r3965;
	sub.s32 	%r1473, %r1473, %r3966;
	mov.pred 	%p2397, 0;
	bra.uni 	$L__BB0_977;
$L__BB0_992:
	setp.gt.u32 	%p1742, %r1472, %r20;
	@%p1742 bra 	$L__BB0_1004;
	setp.lt.u32 	%p1743, %r1472, %r20;
	@%p1743 bra 	$L__BB0_1007;
	setp.gt.u32 	%p1744, %r1471, %r21;
	@%p1744 bra 	$L__BB0_1004;
	setp.lt.u32 	%p1745, %r1471, %r21;
	@%p1745 bra 	$L__BB0_1007;
	setp.gt.u32 	%p1746, %r1470, %r22;
	@%p1746 bra 	$L__BB0_1004;
	setp.lt.u32 	%p1747, %r1470, %r22;
	@%p1747 bra 	$L__BB0_1007;
	setp.gt.u32 	%p1748, %r1469, %r23;
	@%p1748 bra 	$L__BB0_1004;
	setp.lt.u32 	%p1749, %r1469, %r23;
	@%p1749 bra 	$L__BB0_1007;
	setp.gt.u32 	%p1750, %r1468, %r24;
	@%p1750 bra 	$L__BB0_1004;
	setp.lt.u32 	%p1751, %r1468, %r24;
	@%p1751 bra 	$L__BB0_1007;
	setp.gt.u32 	%p1752, %r1467, %r25;
	@%p1752 bra 	$L__BB0_1004;
	setp.lt.u32 	%p1753, %r1467, %r25;
	setp.lt.u32 	%p1754, %r4544, %r26;
	or.pred  	%p1755, %p1753, %p1754;
	@%p1755 bra 	$L__BB0_1007;
$L__BB0_1004:
	setp.gt.u32 	%p1764, %r26, %r4544;
	selp.u32 	%r3488, 1, 0, %p1764;
	cvt.u64.u32 	%rd8872, %r1467;
	cvt.u64.u32 	%rd8873, %r25;
	add.s32 	%r3489, %r25, %r3488;
	sub.s32 	%r4736, %r1467, %r3489;
	selp.u64 	%rd8874, 1, 0, %p1764;
	add.s64 	%rd8875, %rd8873, %rd8874;
	setp.gt.u64 	%p1765, %rd8875, %rd8872;
	selp.u32 	%r3490, 1, 0, %p1765;
	cvt.u64.u32 	%rd8876, %r1468;
	cvt.u64.u32 	%rd8877, %r24;
	add.s32 	%r3491, %r24, %r3490;
	sub.s32 	%r4735, %r1468, %r3491;
	selp.u64 	%rd8878, 1, 0, %p1765;
	add.s64 	%rd8879, %rd8877, %rd8878;
	setp.gt.u64 	%p1766, %rd8879, %rd8876;
	selp.u32 	%r3492, 1, 0, %p1766;
	cvt.u64.u32 	%rd8880, %r1469;
	cvt.u64.u32 	%rd8881, %r23;
	add.s32 	%r3493, %r23, %r3492;
	sub.s32 	%r4734, %r1469, %r3493;
	selp.u64 	%rd8882, 1, 0, %p1766;
	add.s64 	%rd8883, %rd8881, %rd8882;
	setp.gt.u64 	%p1767, %rd8883, %rd8880;
	selp.u32 	%r3494, 1, 0, %p1767;
	cvt.u64.u32 	%rd8884, %r1470;
	cvt.u64.u32 	%rd8885, %r22;
	add.s32 	%r3495, %r22, %r3494;
	sub.s32 	%r4733, %r1470, %r3495;
	selp.u64 	%rd8886, 1, 0, %p1767;
	add.s64 	%rd8887, %rd8885, %rd8886;
	setp.gt.u64 	%p1768, %rd8887, %rd8884;
	selp.u32 	%r3496, 1, 0, %p1768;
	cvt.u64.u32 	%rd8888, %r1471;
	cvt.u64.u32 	%rd8889, %r21;
	add.s32 	%r3497, %r21, %r3496;
	sub.s32 	%r4732, %r1471, %r3497;
	selp.u64 	%rd8890, 1, 0, %p1768;
	add.s64 	%rd8891, %rd8889, %rd8890;
	setp.gt.u64 	%p1769, %rd8891, %rd8888;
	selp.u32 	%r3498, 1, 0, %p1769;
	cvt.u64.u32 	%rd8892, %r1472;
	cvt.u64.u32 	%rd8893, %r20;
	add.s32 	%r3499, %r20, %r3498;
	sub.s32 	%r4731, %r1472, %r3499;
	selp.u64 	%rd8894, 1, 0, %p1769;
	add.s64 	%rd8895, %rd8893, %rd8894;
	setp.gt.u64 	%p1770, %rd8895, %rd8892;
	selp.u32 	%r3500, 1, 0, %p1770;
	add.s32 	%r3501, %r19, %r3500;
	sub.s32 	%r4730, %r1473, %r3501;
	bra.uni 	$L__BB0_1008;
$L__BB0_1005:
	setp.gt.u32 	%p1740, %r1473, %r19;
	@%p1740 bra 	$L__BB0_1004;
	setp.ge.u32 	%p1741, %r1473, %r19;
	@%p1741 bra 	$L__BB0_992;
$L__BB0_1007:
	add.s32 	%r1490, %r4544, %r2075;
	setp.lt.u32 	%p1756, %r1490, %r4544;
	selp.u64 	%rd8824, 1, 0, %p1756;
	cvt.u64.u32 	%rd8825, %r1467;
	add.s64 	%rd8826, %rd8824, %rd8825;
	add.s64 	%rd8827, %rd8826, %rd480;
	cvt.u32.u64 	%r3465, %rd8827;
	shr.u64 	%rd8828, %rd8827, 32;
	cvt.u64.u32 	%rd8829, %r1468;
	add.s64 	%rd8830, %rd8828, %rd8829;
	add.s64 	%rd8831, %rd8830, %rd481;
	cvt.u32.u64 	%r3466, %rd8831;
	shr.u64 	%rd8832, %rd8831, 32;
	cvt.u64.u32 	%rd8833, %r1469;
	add.s64 	%rd8834, %rd8832, %rd8833;
	add.s64 	%rd8835, %rd8834, %rd482;
	cvt.u32.u64 	%r3467, %rd8835;
	shr.u64 	%rd8836, %rd8835, 32;
	cvt.u64.u32 	%rd8837, %r1470;
	add.s64 	%rd8838, %rd8836, %rd8837;
	add.s64 	%rd8839, %rd8838, %rd477;
	cvt.u32.u64 	%r3468, %rd8839;
	shr.u64 	%rd8840, %rd8839, 32;
	cvt.u64.u32 	%rd8841, %r1471;
	add.s64 	%rd8842, %rd8840, %rd8841;
	add.s64 	%rd8843, %rd8842, %rd478;
	cvt.u32.u64 	%r3469, %rd8843;
	shr.u64 	%rd8844, %rd8843, 32;
	cvt.u64.u32 	%rd8845, %r1472;
	add.s64 	%rd8846, %rd8844, %rd8845;
	add.s64 	%rd8847, %rd8846, %rd479;
	cvt.u32.u64 	%r3470, %rd8847;
	{ .reg .b32 tmp; mov.b64 {tmp, %r3471}, %rd8847; }
	add.s32 	%r3472, %r1473, %r3471;
	add.s32 	%r3473, %r3472, %r2082;
	setp.gt.u32 	%p1757, %r26, %r1490;
	selp.u32 	%r3474, 1, 0, %p1757;
	and.b64  	%rd8848, %rd8827, 4294967295;
	cvt.u64.u32 	%rd8849, %r25;
	add.s32 	%r3475, %r25, %r3474;
	sub.s32 	%r4736, %r3465, %r3475;
	selp.u64 	%rd8850, 1, 0, %p1757;
	add.s64 	%rd8851, %rd8849, %rd8850;
	setp.gt.u64 	%p1758, %rd8851, %rd8848;
	selp.u32 	%r3476, 1, 0, %p1758;
	and.b64  	%rd8852, %rd8831, 4294967295;
	cvt.u64.u32 	%rd8853, %r24;
	add.s32 	%r3477, %r24, %r3476;
	sub.s32 	%r4735, %r3466, %r3477;
	selp.u64 	%rd8854, 1, 0, %p1758;
	add.s64 	%rd8855, %rd8853, %rd8854;
	setp.gt.u64 	%p1759, %rd8855, %rd8852;
	selp.u32 	%r3478, 1, 0, %p1759;
	and.b64  	%rd8856, %rd8835, 4294967295;
	cvt.u64.u32 	%rd8857, %r23;
	add.s32 	%r3479, %r23, %r3478;
	sub.s32 	%r4734, %r3467, %r3479;
	selp.u64 	%rd8858, 1, 0, %p1759;
	add.s64 	%rd8859, %rd8857, %rd8858;
	setp.gt.u64 	%p1760, %rd8859, %rd8856;
	selp.u32 	%r3480, 1, 0, %p1760;
	and.b64  	%rd8860, %rd8839, 4294967295;
	cvt.u64.u32 	%rd8861, %r22;
	add.s32 	%r3481, %r22, %r3480;
	sub.s32 	%r4733, %r3468, %r3481;
	selp.u64 	%rd8862, 1, 0, %p1760;
	add.s64 	%rd8863, %rd8861, %rd8862;
	setp.gt.u64 	%p1761, %rd8863, %rd8860;
	selp.u32 	%r3482, 1, 0, %p1761;
	and.b64  	%rd8864, %rd8843, 4294967295;
	cvt.u64.u32 	%rd8865, %r21;
	add.s32 	%r3483, %r21, %r3482;
	sub.s32 	%r4732, %r3469, %r3483;
	selp.u64 	%rd8866, 1, 0, %p1761;
	add.s64 	%rd8867, %rd8865, %rd8866;
	setp.gt.u64 	%p1762, %rd8867, %rd8864;
	selp.u32 	%r3484, 1, 0, %p1762;
	and.b64  	%rd8868, %rd8847, 4294967295;
	cvt.u64.u32 	%rd8869, %r20;
	add.s32 	%r3485, %r20, %r3484;
	sub.s32 	%r4731, %r3470, %r3485;
	selp.u64 	%rd8870, 1, 0, %p1762;
	add.s64 	%rd8871, %rd8869, %rd8870;
	setp.gt.u64 	%p1763, %rd8871, %rd8868;
	selp.u32 	%r3486, 1, 0, %p1763;
	add.s32 	%r3487, %r19, %r3486;
	sub.s32 	%r4730, %r3473, %r3487;
	mov.u32 	%r4544, %r1490;
$L__BB0_1008:
	sub.s32 	%r4737, %r4544, %r26;
	setp.gt.u32 	%p1771, %r4730, %r2082;
	@%p1771 bra 	$L__BB0_1022;
	setp.lt.u32 	%p1772, %r4730, %r2082;
	@%p1772 bra 	$L__BB0_1037;
	setp.gt.u32 	%p1773, %r4731, %r2081;
	@%p1773 bra 	$L__BB0_1022;
	setp.lt.u32 	%p1774, %r4731, %r2081;
	@%p1774 bra 	$L__BB0_1037;
	setp.gt.u32 	%p1775, %r4732, %r2080;
	@%p1775 bra 	$L__BB0_1022;
	setp.lt.u32 	%p1776, %r4732, %r2080;
	@%p1776 bra 	$L__BB0_1037;
	setp.gt.u32 	%p1777, %r4733, %r2079;
	@%p1777 bra 	$L__BB0_1022;
	setp.lt.u32 	%p1778, %r4733, %r2079;
	@%p1778 bra 	$L__BB0_1037;
	setp.gt.u32 	%p1779, %r4734, %r2078;
	@%p1779 bra 	$L__BB0_1022;
	setp.lt.u32 	%p1780, %r4734, %r2078;
	@%p1780 bra 	$L__BB0_1037;
	setp.gt.u32 	%p1781, %r4735, %r2077;
	@%p1781 bra 	$L__BB0_1022;
	setp.lt.u32 	%p1782, %r4735, %r2077;
	@%p1782 bra 	$L__BB0_1037;
	setp.gt.u32 	%p1783, %r4736, %r2076;
	@%p1783 bra 	$L__BB0_1022;
	setp.lt.u32 	%p1784, %r4736, %r2076;
	setp.lt.u32 	%p1785, %r4737, %r2075;
	or.pred  	%p1786, %p1784, %p1785;
	@%p1786 bra 	$L__BB0_1037;
$L__BB0_1022:
	sub.s32 	%r1514, %r4737, %r2075;
	setp.lt.u32 	%p1787, %r4737, %r2075;
	selp.u32 	%r3502, 1, 0, %p1787;
	cvt.u64.u32 	%rd8896, %r4736;
	add.s32 	%r3503, %r2076, %r3502;
	sub.s32 	%r4736, %r4736, %r3503;
	selp.u64 	%rd8897, 1, 0, %p1787;
	add.s64 	%rd8898, %rd480, %rd8897;
	setp.gt.u64 	%p1788, %rd8898, %rd8896;
	selp.u32 	%r3504, 1, 0, %p1788;
	cvt.u64.u32 	%rd8899, %r4735;
	add.s32 	%r3505, %r2077, %r3504;
	sub.s32 	%r4735, %r4735, %r3505;
	selp.u64 	%rd8900, 1, 0, %p1788;
	add.s64 	%rd8901, %rd481, %rd8900;
	setp.gt.u64 	%p1789, %rd8901, %rd8899;
	selp.u32 	%r3506, 1, 0, %p1789;
	cvt.u64.u32 	%rd8902, %r4734;
	add.s32 	%r3507, %r2078, %r3506;
	sub.s32 	%r4734, %r4734, %r3507;
	selp.u64 	%rd8903, 1, 0, %p1789;
	add.s64 	%rd8904, %rd482, %rd8903;
	setp.gt.u64 	%p1790, %rd8904, %rd8902;
	selp.u32 	%r3508, 1, 0, %p1790;
	cvt.u64.u32 	%rd8905, %r4733;
	add.s32 	%r3509, %r2079, %r3508;
	sub.s32 	%r4733, %r4733, %r3509;
	selp.u64 	%rd8906, 1, 0, %p1790;
	add.s64 	%rd8907, %rd477, %rd8906;
	setp.gt.u64 	%p1791, %rd8907, %rd8905;
	selp.u32 	%r3510, 1, 0, %p1791;
	cvt.u64.u32 	%rd8908, %r4732;
	add.s32 	%r3511, %r2080, %r3510;
	sub.s32 	%r4732, %r4732, %r3511;
	selp.u64 	%rd8909, 1, 0, %p1791;
	add.s64 	%rd8910, %rd478, %rd8909;
	setp.gt.u64 	%p1792, %rd8910, %rd8908;
	selp.u32 	%r3512, 1, 0, %p1792;
	cvt.u64.u32 	%rd8911, %r4731;
	add.s32 	%r3513, %r2081, %r3512;
	sub.s32 	%r4731, %r4731, %r3513;
	selp.u64 	%rd8912, 1, 0, %p1792;
	add.s64 	%rd8913, %rd479, %rd8912;
	setp.gt.u64 	%p1793, %rd8913, %rd8911;
	selp.u32 	%r3514, 1, 0, %p1793;
	add.s32 	%r3515, %r2082, %r3514;
	sub.s32 	%r4730, %r4730, %r3515;
	setp.gt.u32 	%p1794, %r4730, %r2082;
	@%p1794 bra 	$L__BB0_1036;
	setp.lt.u32 	%p1795, %r4730, %r2082;
	mov.u32 	%r4737, %r1514;
	@%p1795 bra 	$L__BB0_1037;
	setp.gt.u32 	%p1796, %r4731, %r2081;
	@%p1796 bra 	$L__BB0_1036;
	setp.lt.u32 	%p1797, %r4731, %r2081;
	mov.u32 	%r4737, %r1514;
	@%p1797 bra 	$L__BB0_1037;
	setp.gt.u32 	%p1798, %r4732, %r2080;
	@%p1798 bra 	$L__BB0_1036;
	setp.lt.u32 	%p1799, %r4732, %r2080;
	mov.u32 	%r4737, %r1514;
	@%p1799 bra 	$L__BB0_1037;
	setp.gt.u32 	%p1800, %r4733, %r2079;
	@%p1800 bra 	$L__BB0_1036;
	setp.lt.u32 	%p1801, %r4733, %r2079;
	mov.u32 	%r4737, %r1514;
	@%p1801 bra 	$L__BB0_1037;
	setp.gt.u32 	%p1802, %r4734, %r2078;
	@%p1802 bra 	$L__BB0_1036;
	setp.lt.u32 	%p1803, %r4734, %r2078;
	mov.u32 	%r4737, %r1514;
	@%p1803 bra 	$L__BB0_1037;
	setp.gt.u32 	%p1804, %r4735, %r2077;
	@%p1804 bra 	$L__BB0_1036;
	setp.lt.u32 	%p1805, %r4735, %r2077;
	mov.u32 	%r4737, %r1514;
	@%p1805 bra 	$L__BB0_1037;
	setp.gt.u32 	%p1806, %r4736, %r2076;
	@%p1806 bra 	$L__BB0_1036;
	setp.lt.u32 	%p1807, %r4736, %r2076;
	setp.lt.u32 	%p1808, %r1514, %r2075;
	or.pred  	%p1809, %p1807, %p1808;
	mov.u32 	%r4737, %r1514;
	@%p1809 bra 	$L__BB0_1037;
$L__BB0_1036:
	sub.s32 	%r4737, %r1514, %r2075;
	setp.lt.u32 	%p1810, %r1514, %r2075;
	selp.u32 	%r3516, 1, 0, %p1810;
	cvt.u64.u32 	%rd8914, %r4736;
	add.s32 	%r3517, %r2076, %r3516;
	sub.s32 	%r4736, %r4736, %r3517;
	selp.u64 	%rd8915, 1, 0, %p1810;
	add.s64 	%rd8916, %rd480, %rd8915;
	setp.gt.u64 	%p1811, %rd8916, %rd8914;
	selp.u32 	%r3518, 1, 0, %p1811;
	cvt.u64.u32 	%rd8917, %r4735;
	add.s32 	%r3519, %r2077, %r3518;
	sub.s32 	%r4735, %r4735, %r3519;
	selp.u64 	%rd8918, 1, 0, %p1811;
	add.s64 	%rd8919, %rd481, %rd8918;
	setp.gt.u64 	%p1812, %rd8919, %rd8917;
	selp.u32 	%r3520, 1, 0, %p1812;
	cvt.u64.u32 	%rd8920, %r4734;
	add.s32 	%r3521, %r2078, %r3520;
	sub.s32 	%r4734, %r4734, %r3521;
	selp.u64 	%rd8921, 1, 0, %p1812;
	add.s64 	%rd8922, %rd482, %rd8921;
	setp.gt.u64 	%p1813, %rd8922, %rd8920;
	selp.u32 	%r3522, 1, 0, %p1813;
	cvt.u64.u32 	%rd8923, %r4733;
	add.s32 	%r3523, %r2079, %r3522;
	sub.s32 	%r4733, %r4733, %r3523;
	selp.u64 	%rd8924, 1, 0, %p1813;
	add.s64 	%rd8925, %rd477, %rd8924;
	setp.gt.u64 	%p1814, %rd8925, %rd8923;
	selp.u32 	%r3524, 1, 0, %p1814;
	cvt.u64.u32 	%rd8926, %r4732;
	add.s32 	%r3525, %r2080, %r3524;
	sub.s32 	%r4732, %r4732, %r3525;
	selp.u64 	%rd8927, 1, 0, %p1814;
	add.s64 	%rd8928, %rd478, %rd8927;
	setp.gt.u64 	%p1815, %rd8928, %rd8926;
	selp.u32 	%r3526, 1, 0, %p1815;
	cvt.u64.u32 	%rd8929, %r4731;
	add.s32 	%r3527, %r2081, %r3526;
	sub.s32 	%r4731, %r4731, %r3527;
	selp.u64 	%rd8930, 1, 0, %p1815;
	add.s64 	%rd8931, %rd479, %rd8930;
	setp.gt.u64 	%p1816, %rd8931, %rd8929;
	selp.u32 	%r3528, 1, 0, %p1816;
	add.s32 	%r3529, %r2082, %r3528;
	sub.s32 	%r4730, %r4730, %r3529;
$L__BB0_1037:
	setp.ne.s16 	%p1817, %rs49, 0;
	mov.b16 	%rs89, 1;
	mov.u32 	%r4714, %r4762;
	mov.u32 	%r4715, %r4763;
	mov.u32 	%r4716, %r4764;
	mov.u32 	%r4717, %r4765;
	mov.u32 	%r4718, %r4766;
	mov.u32 	%r4719, %r4767;
	mov.u32 	%r4720, %r4768;
	mov.u32 	%r4721, %r4769;
	mov.u32 	%r4722, %r4770;
	mov.u32 	%r4723, %r4771;
	mov.u32 	%r4724, %r4772;
	mov.u32 	%r4725, %r4773;
	mov.u32 	%r4726, %r4774;
	mov.u32 	%r4727, %r4775;
	mov.u32 	%r4728, %r4776;
	mov.u32 	%r4729, %r4777;
	@%p1817 bra 	$L__BB0_1339;
	or.b32  	%r3530, %r26, %r25;
	or.b32  	%r3531, %r3530, %r24;
	or.b32  	%r3532, %r3531, %r23;
	or.b32  	%r3533, %r3532, %r22;
	or.b32  	%r3534, %r3533, %r21;
	or.b32  	%r3535, %r3534, %r20;
	or.b32  	%r3536, %r3535, %r19;
	setp.eq.s32 	%p1818, %r3536, 0;
	mov.u32 	%r4714, %r4762;
	mov.u32 	%r4715, %r4763;
	mov.u32 	%r4716, %r4764;
	mov.u32 	%r4717, %r4765;
	mov.u32 	%r4718, %r4766;
	mov.u32 	%r4719, %r4767;
	mov.u32 	%r4720, %r4768;
	mov.u32 	%r4721, %r4769;
	mov.u32 	%r4722, %r4770;
	mov.u32 	%r4723, %r4771;
	mov.u32 	%r4724, %r4772;
	mov.u32 	%r4725, %r4773;
	mov.u32 	%r4726, %r4774;
	mov.u32 	%r4727, %r4775;
	mov.u32 	%r4728, %r4776;
	mov.u32 	%r4729, %r4777;
	@%p1818 bra 	$L__BB0_1339;
	mul.wide.u32 	%rd8932, %r34, %r34;
	cvt.u32.u64 	%r3537, %rd8932;
	shr.u64 	%rd8933, %rd8932, 32;
	mul.wide.u32 	%rd8934, %r33, %r34;
	add.s64 	%rd8935, %rd8933, %rd8934;
	shr.u64 	%rd8936, %rd8935, 32;
	mul.wide.u32 	%rd8937, %r32, %r34;
	add.s64 	%rd8938, %rd8936, %rd8937;
	shr.u64 	%rd8939, %rd8938, 32;
	mul.wide.u32 	%rd8940, %r31, %r34;
	add.s64 	%rd8941, %rd8939, %rd8940;
	shr.u64 	%rd8942, %rd8941, 32;
	mul.wide.u32 	%rd8943, %r30, %r34;
	add.s64 	%rd8944, %rd8942, %rd8943;
	shr.u64 	%rd8945, %rd8944, 32;
	mul.wide.u32 	%rd8946, %r29, %r34;
	add.s64 	%rd8947, %rd8945, %rd8946;
	shr.u64 	%rd8948, %rd8947, 32;
	mul.wide.u32 	%rd8949, %r28, %r34;
	add.s64 	%rd8950, %rd8948, %rd8949;
	shr.u64 	%rd8951, %rd8950, 32;
	mul.wide.u32 	%rd8952, %r27, %r34;
	add.s64 	%rd8953, %rd8951, %rd8952;
	shr.u64 	%rd8954, %rd8953, 32;
	and.b64  	%rd8955, %rd8935, 4294967295;
	add.s64 	%rd8956, %rd8934, %rd8955;
	shr.u64 	%rd8957, %rd8956, 32;
	and.b64  	%rd8958, %rd8938, 4294967295;
	mul.wide.u32 	%rd8959, %r33, %r33;
	add.s64 	%rd8960, %rd8957, %rd8958;
	add.s64 	%rd8961, %rd8960, %rd8959;
	shr.u64 	%rd8962, %rd8961, 32;
	and.b64  	%rd8963, %rd8941, 4294967295;
	mul.wide.u32 	%rd8964, %r32, %r33;
	add.s64 	%rd8965, %rd8962, %rd8963;
	add.s64 	%rd8966, %rd8965, %rd8964;
	shr.u64 	%rd8967, %rd8966, 32;
	and.b64  	%rd8968, %rd8944, 4294967295;
	mul.wide.u32 	%rd8969, %r31, %r33;
	add.s64 	%rd8970, %rd8967, %rd8968;
	add.s64 	%rd8971, %rd8970, %rd8969;
	shr.u64 	%rd8972, %rd8971, 32;
	and.b64  	%rd8973, %rd8947, 4294967295;
	mul.wide.u32 	%rd8974, %r30, %r33;
	add.s64 	%rd8975, %rd8972, %rd8973;
	add.s64 	%rd8976, %rd8975, %rd8974;
	shr.u64 	%rd8977, %rd8976, 32;
	and.b64  	%rd8978, %rd8950, 4294967295;
	mul.wide.u32 	%rd8979, %r29, %r33;
	add.s64 	%rd8980, %rd8977, %rd8978;
	add.s64 	%rd8981, %rd8980, %rd8979;
	shr.u64 	%rd8982, %rd8981, 32;
	and.b64  	%rd8983, %rd8953, 4294967295;
	mul.wide.u32 	%rd8984, %r28, %r33;
	add.s64 	%rd8985, %rd8982, %rd8983;
	add.s64 	%rd8986, %rd8985, %rd8984;
	shr.u64 	%rd8987, %rd8986, 32;
	mul.wide.u32 	%rd8988, %r27, %r33;
	add.s64 	%rd8989, %rd8987, %rd8954;
	add.s64 	%rd8990, %rd8989, %rd8988;
	shr.u64 	%rd8991, %rd8990, 32;
	and.b64  	%rd8992, %rd8961, 4294967295;
	add.s64 	%rd8993, %rd8937, %rd8992;
	shr.u64 	%rd8994, %rd8993, 32;
	and.b64  	%rd8995, %rd8966, 4294967295;
	add.s64 	%rd8996, %rd8994, %rd8995;
	add.s64 	%rd8997, %rd8996, %rd8964;
	shr.u64 	%rd8998, %rd8997, 32;
	and.b64  	%rd8999, %rd8971, 4294967295;
	mul.wide.u32 	%rd9000, %r32, %r32;
	add.s64 	%rd9001, %rd8998, %rd8999;
	add.s64 	%rd9002, %rd9001, %rd9000;
	shr.u64 	%rd9003, %rd9002, 32;
	and.b64  	%rd9004, %rd8976, 4294967295;
	mul.wide.u32 	%rd9005, %r31, %r32;
	add.s64 	%rd9006, %rd9003, %rd9004;
	add.s64 	%rd9007, %rd9006, %rd9005;
	shr.u64 	%rd9008, %rd9007, 32;
	and.b64  	%rd9009, %rd8981, 4294967295;
	mul.wide.u32 	%rd9010, %r30, %r32;
	add.s64 	%rd9011, %rd9008, %rd9009;
	add.s64 	%rd9012, %rd9011, %rd9010;
	shr.u64 	%rd9013, %rd9012, 32;
	and.b64  	%rd9014, %rd8986, 4294967295;
	mul.wide.u32 	%rd9015, %r29, %r32;
	add.s64 	%rd9016, %rd9013, %rd9014;
	add.s64 	%rd9017, %rd9016, %rd9015;
	shr.u64 	%rd9018, %rd9017, 32;
	and.b64  	%rd9019, %rd8990, 4294967295;
	mul.wide.u32 	%rd9020, %r28, %r32;
	add.s64 	%rd9021, %rd9018, %rd9019;
	add.s64 	%rd9022, %rd9021, %rd9020;
	shr.u64 	%rd9023, %rd9022, 32;
	mul.wide.u32 	%rd9024, %r27, %r32;
	add.s64 	%rd9025, %rd9023, %rd8991;
	add.s64 	%rd9026, %rd9025, %rd9024;
	shr.u64 	%rd9027, %rd9026, 32;
	and.b64  	%rd9028, %rd8997, 4294967295;
	add.s64 	%rd9029, %rd8940, %rd9028;
	shr.u64 	%rd9030, %rd9029, 32;
	and.b64  	%rd9031, %rd9002, 4294967295;
	add.s64 	%rd9032, %rd9030, %rd9031;
	add.s64 	%rd9033, %rd9032, %rd8969;
	shr.u64 	%rd9034, %rd9033, 32;
	and.b64  	%rd9035, %rd9007, 4294967295;
	add.s64 	%rd9036, %rd9034, %rd9035;
	add.s64 	%rd9037, %rd9036, %rd9005;
	shr.u64 	%rd9038, %rd9037, 32;
	and.b64  	%rd9039, %rd9012, 4294967295;
	mul.wide.u32 	%rd9040, %r31, %r31;
	add.s64 	%rd9041, %rd9038, %rd9039;
	add.s64 	%rd9042, %rd9041, %rd9040;
	shr.u64 	%rd9043, %rd9042, 32;
	and.b64  	%rd9044, %rd9017, 4294967295;
	mul.wide.u32 	%rd9045, %r30, %r31;
	add.s64 	%rd9046, %rd9043, %rd9044;
	add.s64 	%rd9047, %rd9046, %rd9045;
	shr.u64 	%rd9048, %rd9047, 32;
	and.b64  	%rd9049, %rd9022, 4294967295;
	mul.wide.u32 	%rd9050, %r29, %r31;
	add.s64 	%rd9051, %rd9048, %rd9049;
	add.s64 	%rd9052, %rd9051, %rd9050;
	shr.u64 	%rd9053, %rd9052, 32;
	and.b64  	%rd9054, %rd9026, 4294967295;
	mul.wide.u32 	%rd9055, %r28, %r31;
	add.s64 	%rd9056, %rd9053, %rd9054;
	add.s64 	%rd9057, %rd9056, %rd9055;
	shr.u64 	%rd9058, %rd9057, 32;
	mul.wide.u32 	%rd9059, %r27, %r31;
	add.s64 	%rd9060, %rd9058, %rd9027;
	add.s64 	%rd9061, %rd9060, %rd9059;
	shr.u64 	%rd9062, %rd9061, 32;
	and.b64  	%rd9063, %rd9033, 4294967295;
	add.s64 	%rd9064, %rd8943, %rd9063;
	shr.u64 	%rd9065, %rd9064, 32;
	and.b64  	%rd9066, %rd9037, 4294967295;
	add.s64 	%rd9067, %rd9065, %rd9066;
	add.s64 	%rd9068, %rd9067, %rd8974;
	shr.u64 	%rd9069, %rd9068, 32;
	and.b64  	%rd9070, %rd9042, 4294967295;
	add.s64 	%rd9071, %rd9069, %rd9070;
	add.s64 	%rd9072, %rd9071, %rd9010;
	shr.u64 	%rd9073, %rd9072, 32;
	and.b64  	%rd9074, %rd9047, 4294967295;
	add.s64 	%rd9075, %rd9073, %rd9074;
	add.s64 	%rd9076, %rd9075, %rd9045;
	shr.u64 	%rd9077, %rd9076, 32;
	and.b64  	%rd9078, %rd9052, 4294967295;
	mul.wide.u32 	%rd9079, %r30, %r30;
	add.s64 	%rd9080, %rd9077, %rd9078;
	add.s64 	%rd9081, %rd9080, %rd9079;
	shr.u64 	%rd9082, %rd9081, 32;
	and.b64  	%rd9083, %rd9057, 4294967295;
	mul.wide.u32 	%rd9084, %r29, %r30;
	add.s64 	%rd9085, %rd9082, %rd9083;
	add.s64 	%rd9086, %rd9085, %rd9084;
	shr.u64 	%rd9087, %rd9086, 32;
	and.b64  	%rd9088, %rd9061, 4294967295;
	mul.wide.u32 	%rd9089, %r28, %r30;
	add.s64 	%rd9090, %rd9087, %rd9088;
	add.s64 	%rd9091, %rd9090, %rd9089;
	shr.u64 	%rd9092, %rd9091, 32;
	mul.wide.u32 	%rd9093, %r27, %r30;
	add.s64 	%rd9094, %rd9092, %rd9062;
	add.s64 	%rd9095, %rd9094, %rd9093;
	shr.u64 	%rd9096, %rd9095, 32;
	and.b64  	%rd9097, %rd9068, 4294967295;
	add.s64 	%rd9098, %rd8946, %rd9097;
	shr.u64 	%rd9099, %rd9098, 32;
	and.b64  	%rd9100, %rd9072, 4294967295;
	add.s64 	%rd9101, %rd9099, %rd9100;
	add.s64 	%rd9102, %rd9101, %rd8979;
	shr.u64 	%rd9103, %rd9102, 32;
	and.b64  	%rd9104, %rd9076, 4294967295;
	add.s64 	%rd9105, %rd9103, %rd9104;
	add.s64 	%rd9106, %rd9105, %rd9015;
	shr.u64 	%rd9107, %rd9106, 32;
	and.b64  	%rd9108, %rd9081, 4294967295;
	add.s64 	%rd9109, %rd9107, %rd9108;
	add.s64 	%rd9110, %rd9109, %rd9050;
	shr.u64 	%rd9111, %rd9110, 32;
	and.b64  	%rd9112, %rd9086, 4294967295;
	add.s64 	%rd9113, %rd9111, %rd9112;
	add.s64 	%rd9114, %rd9113, %rd9084;
	shr.u64 	%rd9115, %rd9114, 32;
	and.b64  	%rd9116, %rd9091, 4294967295;
	mul.wide.u32 	%rd9117, %r29, %r29;
	add.s64 	%rd9118, %rd9115, %rd9116;
	add.s64 	%rd9119, %rd9118, %rd9117;
	shr.u64 	%rd9120, %rd9119, 32;
	and.b64  	%rd9121, %rd9095, 4294967295;
	mul.wide.u32 	%rd9122, %r28, %r29;
	add.s64 	%rd9123, %rd9120, %rd9121;
	add.s64 	%rd9124, %rd9123, %rd9122;
	shr.u64 	%rd9125, %rd9124, 32;
	mul.wide.u32 	%rd9126, %r27, %r29;
	add.s64 	%rd9127, %rd9125, %rd9096;
	add.s64 	%rd9128, %rd9127, %rd9126;
	shr.u64 	%rd9129, %rd9128, 32;
	and.b64  	%rd9130, %rd9102, 4294967295;
	add.s64 	%rd9131, %rd8949, %rd9130;
	shr.u64 	%rd9132, %rd9131, 32;
	and.b64  	%rd9133, %rd9106, 4294967295;
	add.s64 	%rd9134, %rd9132, %rd9133;
	add.s64 	%rd9135, %rd9134, %rd8984;
	shr.u64 	%rd9136, %rd9135, 32;
	and.b64  	%rd9137, %rd9110, 4294967295;
	add.s64 	%rd9138, %rd9136, %rd9137;
	add.s64 	%rd9139, %rd9138, %rd9020;
	shr.u64 	%rd9140, %rd9139, 32;
	and.b64  	%rd9141, %rd9114, 4294967295;
	add.s64 	%rd9142, %rd9140, %rd9141;
	add.s64 	%rd9143, %rd9142, %rd9055;
	shr.u64 	%rd9144, %rd9143, 32;
	and.b64  	%rd9145, %rd9119, 4294967295;
	add.s64 	%rd9146, %rd9144, %rd9145;
	add.s64 	%rd9147, %rd9146, %rd9089;
	shr.u64 	%rd9148, %rd9147, 32;
	and.b64  	%rd9149, %rd9124, 4294967295;
	add.s64 	%rd9150, %rd9148, %rd9149;
	add.s64 	%rd9151, %rd9150, %rd9122;
	shr.u64 	%rd9152, %rd9151, 32;
	and.b64  	%rd9153, %rd9128, 4294967295;
	mul.wide.u32 	%rd9154, %r28, %r28;
	add.s64 	%rd9155, %rd9152, %rd9153;
	add.s64 	%rd9156, %rd9155, %rd9154;
	shr.u64 	%rd9157, %rd9156, 32;
	mul.wide.u32 	%rd9158, %r27, %r28;
	add.s64 	%rd9159, %rd9157, %rd9129;
	add.s64 	%rd9160, %rd9159, %rd9158;
	shr.u64 	%rd9161, %rd9160, 32;
	and.b64  	%rd9162, %rd9135, 4294967295;
	add.s64 	%rd9163, %rd8952, %rd9162;
	shr.u64 	%rd9164, %rd9163, 32;
	and.b64  	%rd9165, %rd9139, 4294967295;
	add.s64 	%rd9166, %rd9164, %rd9165;
	add.s64 	%rd9167, %rd9166, %rd8988;
	shr.u64 	%rd9168, %rd9167, 32;
	and.b64  	%rd9169, %rd9143, 4294967295;
	add.s64 	%rd9170, %rd9168, %rd9169;
	add.s64 	%rd9171, %rd9170, %rd9024;
	shr.u64 	%rd9172, %rd9171, 32;
	and.b64  	%rd9173, %rd9147, 4294967295;
	add.s64 	%rd9174, %rd9172, %rd9173;
	add.s64 	%rd9175, %rd9174, %rd9059;
	shr.u64 	%rd9176, %rd9175, 32;
	and.b64  	%rd9177, %rd9151, 4294967295;
	add.s64 	%rd9178, %rd9176, %rd9177;
	add.s64 	%rd9179, %rd9178, %rd9093;
	shr.u64 	%rd9180, %rd9179, 32;
	and.b64  	%rd9181, %rd9156, 4294967295;
	add.s64 	%rd9182, %rd9180, %rd9181;
	add.s64 	%rd9183, %rd9182, %rd9126;
	shr.u64 	%rd9184, %rd9183, 32;
	and.b64  	%rd9185, %rd9160, 4294967295;
	add.s64 	%rd9186, %rd9184, %rd9185;
	add.s64 	%rd9187, %rd9186, %rd9158;
	shr.u64 	%rd9188, %rd9187, 32;
	mul.wide.u32 	%rd9189, %r27, %r27;
	add.s64 	%rd9190, %rd9188, %rd9161;
	add.s64 	%rd9191, %rd9190, %rd9189;
	shr.u64 	%rd9192, %rd9191, 32;
	{ .reg .b32 tmp; mov.b64 {tmp, %r3538}, %rd9191; }
	and.b64  	%rd9193, %rd9167, 4294967295;
	mul.lo.s64 	%rd9194, %rd9193, 977;
	cvt.u32.u64 	%r3539, %rd9194;
	shr.u64 	%rd9195, %rd9194, 32;
	and.b64  	%rd9196, %rd9171, 4294967295;
	mad.lo.s64 	%rd9197, %rd9196, 977, %rd9195;
	shr.u64 	%rd9198, %rd9197, 32;
	and.b64  	%rd9199, %rd9175, 4294967295;
	mad.lo.s64 	%rd9200, %rd9199, 977, %rd9198;
	shr.u64 	%rd9201, %rd9200, 32;
	and.b64  	%rd9202, %rd9179, 4294967295;
	mad.lo.s64 	%rd9203, %rd9202, 977, %rd9201;
	shr.u64 	%rd9204, %rd9203, 32;
	and.b64  	%rd9205, %rd9183, 4294967295;
	mad.lo.s64 	%rd9206, %rd9205, 977, %rd9204;
	shr.u64 	%rd9207, %rd9206, 32;
	and.b64  	%rd9208, %rd9187, 4294967295;
	mad.lo.s64 	%rd9209, %rd9208, 977, %rd9207;
	shr.u64 	%rd9210, %rd9209, 32;
	and.b64  	%rd9211, %rd9191, 4294967295;
	mad.lo.s64 	%rd9212, %rd9211, 977, %rd9210;
	shr.u64 	%rd9213, %rd9212, 32;
	mad.lo.s64 	%rd9214, %rd9192, 977, %rd9213;
	{ .reg .b32 tmp; mov.b64 {tmp, %r3540}, %rd9214; }
	add.s32 	%r4569, %r3537, %r3539;
	setp.lt.u32 	%p1820, %r4569, %r3537;
	selp.u64 	%rd9215, 1, 0, %p1820;
	and.b64  	%rd9216, %rd8956, 4294967295;
	and.b64  	%rd9217, %rd9197, 4294967295;
	add.s64 	%rd9218, %rd9216, %rd9215;
	add.s64 	%rd9219, %rd9218, %rd9217;
	shr.u64 	%rd9220, %rd9219, 32;
	and.b64  	%rd9221, %rd8993, 4294967295;
	and.b64  	%rd9222, %rd9200, 4294967295;
	add.s64 	%rd9223, %rd9220, %rd9221;
	add.s64 	%rd9224, %rd9223, %rd9222;
	shr.u64 	%rd9225, %rd9224, 32;
	and.b64  	%rd9226, %rd9029, 4294967295;
	and.b64  	%rd9227, %rd9203, 4294967295;
	add.s64 	%rd9228, %rd9225, %rd9226;
	add.s64 	%rd9229, %rd9228, %rd9227;
	shr.u64 	%rd9230, %rd9229, 32;
	and.b64  	%rd9231, %rd9064, 4294967295;
	and.b64  	%rd9232, %rd9206, 4294967295;
	add.s64 	%rd9233, %rd9230, %rd9231;
	add.s64 	%rd9234, %rd9233, %rd9232;
	shr.u64 	%rd9235, %rd9234, 32;
	and.b64  	%rd9236, %rd9098, 4294967295;
	and.b64  	%rd9237, %rd9209, 4294967295;
	add.s64 	%rd9238, %rd9235, %rd9236;
	add.s64 	%rd9239, %rd9238, %rd9237;
	shr.u64 	%rd9240, %rd9239, 32;
	and.b64  	%rd9241, %rd9131, 4294967295;
	and.b64  	%rd9242, %rd9212, 4294967295;
	add.s64 	%rd9243, %rd9240, %rd9241;
	add.s64 	%rd9244, %rd9243, %rd9242;
	shr.u64 	%rd9245, %rd9244, 32;
	and.b64  	%rd9246, %rd9163, 4294967295;
	and.b64  	%rd9247, %rd9214, 4294967295;
	add.s64 	%rd9248, %rd9245, %rd9246;
	add.s64 	%rd9249, %rd9248, %rd9247;
	{ .reg .b32 tmp; mov.b64 {tmp, %r3541}, %rd9249; }
	add.s32 	%r3542, %r3541, %r3540;
	and.b64  	%rd9250, %rd9219, 4294967295;
	add.s64 	%rd12123, %rd9250, %rd9193;
	shr.u64 	%rd9251, %rd12123, 32;
	and.b64  	%rd9252, %rd9224, 4294967295;
	add.s64 	%rd9253, %rd9251, %rd9252;
	add.s64 	%rd12124, %rd9253, %rd9196;
	shr.u64 	%rd9254, %rd12124, 32;
	and.b64  	%rd9255, %rd9229, 4294967295;
	add.s64 	%rd9256, %rd9254, %rd9255;
	add.s64 	%rd12125, %rd9256, %rd9199;
	shr.u64 	%rd9257, %rd12125, 32;
	and.b64  	%rd9258, %rd9234, 4294967295;
	add.s64 	%rd9259, %rd9257, %rd9258;
	add.s64 	%rd12126, %rd9259, %rd9202;
	shr.u64 	%rd9260, %rd12126, 32;
	and.b64  	%rd9261, %rd9239, 4294967295;
	add.s64 	%rd9262, %rd9260, %rd9261;
	add.s64 	%rd12127, %rd9262, %rd9205;
	shr.u64 	%rd9263, %rd12127, 32;
	and.b64  	%rd9264, %rd9244, 4294967295;
	add.s64 	%rd9265, %rd9263, %rd9264;
	add.s64 	%rd12128, %rd9265, %rd9208;
	shr.u64 	%rd9266, %rd12128, 32;
	and.b64  	%rd9267, %rd9249, 4294967295;
	add.s64 	%rd9268, %rd9266, %rd9267;
	add.s64 	%rd12129, %rd9268, %rd9211;
	{ .reg .b32 tmp; mov.b64 {tmp, %r3543}, %rd12129; }
	add.s32 	%r3544, %r3542, %r3543;
	add.s32 	%r1547, %r3544, %r3538;
	setp.eq.s32 	%p1821, %r1547, 0;
	mov.pred 	%p2399, 0;
	@%p1821 bra 	$L__BB0_1041;
	cvt.u64.u32 	%rd9269, %r1547;
	mul.wide.u32 	%rd9270, %r1547, 977;
	cvt.u32.u64 	%r3545, %rd9270;
	shr.u64 	%rd9271, %rd9270, 32;
	add.s64 	%rd9272, %rd9271, %rd9269;
	shr.u64 	%rd9273, %rd9272, 32;
	add.s32 	%r1548, %r4569, %r3545;
	setp.lt.u32 	%p1822, %r1548, %r4569;
	selp.u64 	%rd9274, 1, 0, %p1822;
	and.b64  	%rd9275, %rd12123, 4294967295;
	and.b64  	%rd9276, %rd9272, 4294967295;
	add.s64 	%rd9277, %rd9275, %rd9274;
	add.s64 	%rd12123, %rd9277, %rd9276;
	shr.u64 	%rd9278, %rd12123, 32;
	and.b64  	%rd9279, %rd12124, 4294967295;
	add.s64 	%rd9280, %rd9278, %rd9279;
	add.s64 	%rd12124, %rd9280, %rd9273;
	shr.u64 	%rd9281, %rd12124, 32;
	and.b64  	%rd9282, %rd12125, 4294967295;
	add.s64 	%rd12125, %rd9281, %rd9282;
	shr.u64 	%rd9283, %rd12125, 32;
	and.b64  	%rd9284, %rd12126, 4294967295;
	add.s64 	%rd12126, %rd9283, %rd9284;
	shr.u64 	%rd9285, %rd12126, 32;
	and.b64  	%rd9286, %rd12127, 4294967295;
	add.s64 	%rd12127, %rd9285, %rd9286;
	shr.u64 	%rd9287, %rd12127, 32;
	and.b64  	%rd9288, %rd12128, 4294967295;
	add.s64 	%rd12128, %rd9287, %rd9288;
	shr.u64 	%rd9289, %rd12128, 32;
	and.b64  	%rd9290, %rd12129, 4294967295;
	add.s64 	%rd12129, %rd9289, %rd9290;
	setp.gt.u64 	%p2399, %rd12129, 4294967295;
	mov.u32 	%r4569, %r1548;
$L__BB0_1041:
	cvt.u32.u64 	%r4576, %rd12129;
	cvt.u32.u64 	%r4575, %rd12128;
	cvt.u32.u64 	%r4574, %rd12127;
	cvt.u32.u64 	%r4573, %rd12126;
	cvt.u32.u64 	%r4572, %rd12125;
	cvt.u32.u64 	%r4571, %rd12124;
	cvt.u32.u64 	%r4570, %rd12123;
$L__BB0_1042:
	mov.u32 	%r1557, %r4569;
	cvt.u64.u32 	%rd504, %r2079;
	cvt.u64.u32 	%rd505, %r2080;
	cvt.u64.u32 	%rd506, %r2081;
	cvt.u64.u32 	%rd507, %r2076;
	cvt.u64.u32 	%rd508, %r2077;
	cvt.u64.u32 	%rd509, %r2078;
	setp.gt.u32 	%p1823, %r4576, %r2082;
	or.pred  	%p1824, %p2399, %p1823;
	@%p1824 bra 	$L__BB0_1056;
	setp.lt.u32 	%p1825, %r4576, %r2082;
	@%p1825 bra 	$L__BB0_1057;
	setp.gt.u32 	%p1826, %r4575, %r2081;
	@%p1826 bra 	$L__BB0_1056;
	setp.lt.u32 	%p1827, %r4575, %r2081;
	@%p1827 bra 	$L__BB0_1057;
	setp.gt.u32 	%p1828, %r4574, %r2080;
	@%p1828 bra 	$L__BB0_1056;
	setp.lt.u32 	%p1829, %r4574, %r2080;
	@%p1829 bra 	$L__BB0_1057;
	setp.gt.u32 	%p1830, %r4573, %r2079;
	@%p1830 bra 	$L__BB0_1056;
	setp.lt.u32 	%p1831, %r4573, %r2079;
	@%p1831 bra 	$L__BB0_1057;
	setp.gt.u32 	%p1832, %r4572, %r2078;
	@%p1832 bra 	$L__BB0_1056;
	setp.lt.u32 	%p1833, %r4572, %r2078;
	@%p1833 bra 	$L__BB0_1057;
	setp.gt.u32 	%p1834, %r4571, %r2077;
	@%p1834 bra 	$L__BB0_1056;
	setp.lt.u32 	%p1835, %r4571, %r2077;
	@%p1835 bra 	$L__BB0_1057;
	setp.gt.u32 	%p1836, %r4570, %r2076;
	@%p1836 bra 	$L__BB0_1056;
	setp.lt.u32 	%p1837, %r4570, %r2076;
	setp.lt.u32 	%p1838, %r1557, %r2075;
	or.pred  	%p1839, %p1837, %p1838;
	@%p1839 bra 	$L__BB0_1057;
$L__BB0_1056:
	sub.s32 	%r4569, %r1557, %r2075;
	setp.lt.u32 	%p2320, %r1557, %r2075;
	selp.u32 	%r3935, 1, 0, %p2320;
	cvt.u64.u32 	%rd11877, %r4570;
	add.s32 	%r3936, %r2076, %r3935;
	sub.s32 	%r4570, %r4570, %r3936;
	selp.u64 	%rd11878, 1, 0, %p2320;
	add.s64 	%rd11879, %rd507, %rd11878;
	setp.gt.u64 	%p2321, %rd11879, %rd11877;
	selp.u32 	%r3937, 1, 0, %p2321;
	cvt.u64.u32 	%rd11880, %r4571;
	add.s32 	%r3938, %r2077, %r3937;
	sub.s32 	%r4571, %r4571, %r3938;
	selp.u64 	%rd11881, 1, 0, %p2321;
	add.s64 	%rd11882, %rd508, %rd11881;
	setp.gt.u64 	%p2322, %rd11882, %rd11880;
	selp.u32 	%r3939, 1, 0, %p2322;
	cvt.u64.u32 	%rd11883, %r4572;
	add.s32 	%r3940, %r2078, %r3939;
	sub.s32 	%r4572, %r4572, %r3940;
	selp.u64 	%rd11884, 1, 0, %p2322;
	add.s64 	%rd11885, %rd509, %rd11884;
	setp.gt.u64 	%p2323, %rd11885, %rd11883;
	selp.u32 	%r3941, 1, 0, %p2323;
	cvt.u64.u32 	%rd11886, %r4573;
	add.s32 	%r3942, %r2079, %r3941;
	sub.s32 	%r4573, %r4573, %r3942;
	selp.u64 	%rd11887, 1, 0, %p2323;
	add.s64 	%rd11888, %rd504, %rd11887;
	setp.gt.u64 	%p2324, %rd11888, %rd11886;
	selp.u32 	%r3943, 1, 0, %p2324;
	cvt.u64.u32 	%rd11889, %r4574;
	add.s32 	%r3944, %r2080, %r3943;
	sub.s32 	%r4574, %r4574, %r3944;
	selp.u64 	%rd11890, 1, 0, %p2324;
	add.s64 	%rd11891, %rd505, %rd11890;
	setp.gt.u64 	%p2325, %rd11891, %rd11889;
	selp.u32 	%r3945, 1, 0, %p2325;
	cvt.u64.u32 	%rd11892, %r4575;
	add.s32 	%r3946, %r2081, %r3945;
	sub.s32 	%r4575, %r4575, %r3946;
	selp.u64 	%rd11893, 1, 0, %p2325;
	add.s64 	%rd11894, %rd506, %rd11893;
	setp.gt.u64 	%p2326, %rd11894, %rd11892;
	selp.u32 	%r3947, 1, 0, %p2326;
	add.s32 	%r3948, %r2082, %r3947;
	sub.s32 	%r4576, %r4576, %r3948;
	mov.pred 	%p2399, 0;
	bra.uni 	$L__BB0_1042;
$L__BB0_1057:
	mul.wide.u32 	%rd9291, %r1557, 3;
	cvt.u32.u64 	%r3546, %rd9291;
	shr.u64 	%rd9292, %rd9291, 32;
	mul.wide.u32 	%rd9293, %r4570, 3;
	add.s64 	%rd9294, %rd9292, %rd9293;
	shr.u64 	%rd9295, %rd9294, 32;
	mul.wide.u32 	%rd9296, %r4571, 3;
	add.s64 	%rd9297, %rd9295, %rd9296;
	shr.u64 	%rd9298, %rd9297, 32;
	mul.wide.u32 	%rd9299, %r4572, 3;
	add.s64 	%rd9300, %rd9298, %rd9299;
	shr.u64 	%rd9301, %rd9300, 32;
	mul.wide.u32 	%rd9302, %r4573, 3;
	add.s64 	%rd9303, %rd9301, %rd9302;
	shr.u64 	%rd9304, %rd9303, 32;
	mul.wide.u32 	%rd9305, %r4574, 3;
	add.s64 	%rd9306, %rd9304, %rd9305;
	shr.u64 	%rd9307, %rd9306, 32;
	mul.wide.u32 	%rd9308, %r4575, 3;
	add.s64 	%rd9309, %rd9307, %rd9308;
	shr.u64 	%rd9310, %rd9309, 32;
	mul.wide.u32 	%rd9311, %r4576, 3;
	add.s64 	%rd9312, %rd9310, %rd9311;
	shr.u64 	%rd9313, %rd9312, 32;
	{ .reg .b32 tmp; mov.b64 {tmp, %r3547}, %rd9312; }
	mul.lo.s32 	%r3548, %r3547, 977;
	add.s32 	%r4578, %r3548, %r3546;
	setp.lt.u32 	%p1841, %r4578, %r3548;
	selp.u64 	%rd9314, 1, 0, %p1841;
	and.b64  	%rd9315, %rd9294, 4294967295;
	add.s64 	%rd9316, %rd9315, %rd9314;
	shr.u64 	%rd9317, %rd9316, 32;
	and.b64  	%rd9318, %rd9297, 4294967295;
	add.s64 	%rd9319, %rd9317, %rd9318;
	shr.u64 	%rd9320, %rd9319, 32;
	and.b64  	%rd9321, %rd9300, 4294967295;
	add.s64 	%rd9322, %rd9320, %rd9321;
	shr.u64 	%rd9323, %rd9322, 32;
	and.b64  	%rd9324, %rd9303, 4294967295;
	add.s64 	%rd9325, %rd9323, %rd9324;
	shr.u64 	%rd9326, %rd9325, 32;
	and.b64  	%rd9327, %rd9306, 4294967295;
	add.s64 	%rd9328, %rd9326, %rd9327;
	shr.u64 	%rd9329, %rd9328, 32;
	and.b64  	%rd9330, %rd9309, 4294967295;
	add.s64 	%rd9331, %rd9329, %rd9330;
	shr.u64 	%rd9332, %rd9331, 32;
	and.b64  	%rd9333, %rd9312, 4294967295;
	add.s64 	%rd9334, %rd9332, %rd9333;
	{ .reg .b32 tmp; mov.b64 {tmp, %r3549}, %rd9334; }
	and.b64  	%rd9335, %rd9316, 4294967295;
	add.s64 	%rd12130, %rd9335, %rd9313;
	shr.u64 	%rd9336, %rd12130, 32;
	and.b64  	%rd9337, %rd9319, 4294967295;
	add.s64 	%rd12131, %rd9336, %rd9337;
	shr.u64 	%rd9338, %rd12131, 32;
	and.b64  	%rd9339, %rd9322, 4294967295;
	add.s64 	%rd12132, %rd9338, %rd9339;
	shr.u64 	%rd9340, %rd12132, 32;
	and.b64  	%rd9341, %rd9325, 4294967295;
	add.s64 	%rd12133, %rd9340, %rd9341;
	shr.u64 	%rd9342, %rd12133, 32;
	and.b64  	%rd9343, %rd9328, 4294967295;
	add.s64 	%rd12134, %rd9342, %rd9343;
	shr.u64 	%rd9344, %rd12134, 32;
	and.b64  	%rd9345, %rd9331, 4294967295;
	add.s64 	%rd12135, %rd9344, %rd9345;
	shr.u64 	%rd9346, %rd12135, 32;
	and.b64  	%rd9347, %rd9334, 4294967295;
	add.s64 	%rd12136, %rd9346, %rd9347;
	{ .reg .b32 tmp; mov.b64 {tmp, %r3550}, %rd12136; }
	add.s32 	%r1582, %r3549, %r3550;
	setp.eq.s32 	%p1842, %r1582, 0;
	mov.pred 	%p2401, 0;
	@%p1842 bra 	$L__BB0_1059;
	mad.lo.s32 	%r1583, %r1582, 977, %r4578;
	setp.lt.u32 	%p1843, %r1583, %r4578;
	selp.u64 	%rd9348, 1, 0, %p1843;
	and.b64  	%rd9349, %rd12130, 4294967295;
	cvt.u64.u32 	%rd9350, %r1582;
	add.s64 	%rd9351, %rd9349, %rd9348;
	add.s64 	%rd12130, %rd9351, %rd9350;
	shr.u64 	%rd9352, %rd12130, 32;
	and.b64  	%rd9353, %rd12131, 4294967295;
	add.s64 	%rd12131, %rd9352, %rd9353;
	shr.u64 	%rd9354, %rd12131, 32;
	and.b64  	%rd9355, %rd12132, 4294967295;
	add.s64 	%rd12132, %rd9354, %rd9355;
	shr.u64 	%rd9356, %rd12132, 32;
	and.b64  	%rd9357, %rd12133, 4294967295;
	add.s64 	%rd12133, %rd9356, %rd9357;
	shr.u64 	%rd9358, %rd12133, 32;
	and.b64  	%rd9359, %rd12134, 4294967295;
	add.s64 	%rd12134, %rd9358, %rd9359;
	shr.u64 	%rd9360, %rd12134, 32;
	and.b64  	%rd9361, %rd12135, 4294967295;
	add.s64 	%rd12135, %rd9360, %rd9361;
	shr.u64 	%rd9362, %rd12135, 32;
	and.b64  	%rd9363, %rd12136, 4294967295;
	add.s64 	%rd12136, %rd9362, %rd9363;
	setp.gt.u64 	%p2401, %rd12136, 4294967295;
	mov.u32 	%r4578, %r1583;
$L__BB0_1059:
	cvt.u32.u64 	%r4585, %rd12136;
	cvt.u32.u64 	%r4584, %rd12135;
	cvt.u32.u64 	%r4583, %rd12134;
	cvt.u32.u64 	%r4582, %rd12133;
	cvt.u32.u64 	%r4581, %rd12132;
	cvt.u32.u64 	%r4580, %rd12131;
	cvt.u32.u64 	%r4579, %rd12130;
$L__BB0_1060:
	mov.u32 	%r1592, %r4578;
	setp.gt.u32 	%p1844, %r4585, %r2082;
	or.pred  	%p1845, %p2401, %p1844;
	@%p1845 bra 	$L__BB0_1074;
	setp.lt.u32 	%p1846, %r4585, %r2082;
	@%p1846 bra 	$L__BB0_1075;
	setp.gt.u32 	%p1847, %r4584, %r2081;
	@%p1847 bra 	$L__BB0_1074;
	setp.lt.u32 	%p1848, %r4584, %r2081;
	@%p1848 bra 	$L__BB0_1075;
	setp.gt.u32 	%p1849, %r4583, %r2080;
	@%p1849 bra 	$L__BB0_1074;
	setp.lt.u32 	%p1850, %r4583, %r2080;
	@%p1850 bra 	$L__BB0_1075;
	setp.gt.u32 	%p1851, %r4582, %r2079;
	@%p1851 bra 	$L__BB0_1074;
	setp.lt.u32 	%p1852, %r4582, %r2079;
	@%p1852 bra 	$L__BB0_1075;
	setp.gt.u32 	%p1853, %r4581, %r2078;
	@%p1853 bra 	$L__BB0_1074;
	setp.lt.u32 	%p1854, %r4581, %r2078;
	@%p1854 bra 	$L__BB0_1075;
	setp.gt.u32 	%p1855, %r4580, %r2077;
	@%p1855 bra 	$L__BB0_1074;
	setp.lt.u32 	%p1856, %r4580, %r2077;
	@%p1856 bra 	$L__BB0_1075;
	setp.gt.u32 	%p1857, %r4579, %r2076;
	@%p1857 bra 	$L__BB0_1074;
	setp.lt.u32 	%p1858, %r4579, %r2076;
	setp.lt.u32 	%p1859, %r1592, %r2075;
	or.pred  	%p1860, %p1858, %p1859;
	@%p1860 bra 	$L__BB0_1075;
$L__BB0_1074:
	sub.s32 	%r4578, %r1592, %r2075;
	setp.lt.u32 	%p2312, %r1592, %r2075;
	selp.u32 	%r3921, 1, 0, %p2312;
	cvt.u64.u32 	%rd11859, %r4579;
	add.s32 	%r3922, %r2076, %r3921;
	sub.s32 	%r4579, %r4579, %r3922;
	selp.u64 	%rd11860, 1, 0, %p2312;
	add.s64 	%rd11861, %rd507, %rd11860;
	setp.gt.u64 	%p2313, %rd11861, %rd11859;
	selp.u32 	%r3923, 1, 0, %p2313;
	cvt.u64.u32 	%rd11862, %r4580;
	add.s32 	%r3924, %r2077, %r3923;
	sub.s32 	%r4580, %r4580, %r3924;
	selp.u64 	%rd11863, 1, 0, %p2313;
	add.s64 	%rd11864, %rd508, %rd11863;
	setp.gt.u64 	%p2314, %rd11864, %rd11862;
	selp.u32 	%r3925, 1, 0, %p2314;
	cvt.u64.u32 	%rd11865, %r4581;
	add.s32 	%r3926, %r2078, %r3925;
	sub.s32 	%r4581, %r4581, %r3926;
	selp.u64 	%rd11866, 1, 0, %p2314;
	add.s64 	%rd11867, %rd509, %rd11866;
	setp.gt.u64 	%p2315, %rd11867, %rd11865;
	selp.u32 	%r3927, 1, 0, %p2315;
	cvt.u64.u32 	%rd11868, %r4582;
	add.s32 	%r3928, %r2079, %r3927;
	sub.s32 	%r4582, %r4582, %r3928;
	selp.u64 	%rd11869, 1, 0, %p2315;
	add.s64 	%rd11870, %rd504, %rd11869;
	setp.gt.u64 	%p2316, %rd11870, %rd11868;
	selp.u32 	%r3929, 1, 0, %p2316;
	cvt.u64.u32 	%rd11871, %r4583;
	add.s32 	%r3930, %r2080, %r3929;
	sub.s32 	%r4583, %r4583, %r3930;
	selp.u64 	%rd11872, 1, 0, %p2316;
	add.s64 	%rd11873, %rd505, %rd11872;
	setp.gt.u64 	%p2317, %rd11873, %rd11871;
	selp.u32 	%r3931, 1, 0, %p2317;
	cvt.u64.u32 	%rd11874, %r4584;
	add.s32 	%r3932, %r2081, %r3931;
	sub.s32 	%r4584, %r4584, %r3932;
	selp.u64 	%rd11875, 1, 0, %p2317;
	add.s64 	%rd11876, %rd506, %rd11875;
	setp.gt.u64 	%p2318, %rd11876, %rd11874;
	selp.u32 	%r3933, 1, 0, %p2318;
	add.s32 	%r3934, %r2082, %r3933;
	sub.s32 	%r4585, %r4585, %r3934;
	mov.pred 	%p2401, 0;
	bra.uni 	$L__BB0_1060;
$L__BB0_1075:
	shl.b32 	%r3551, %r26, 1;
	shr.u32 	%r3552, %r26, 31;
	cvt.u64.u32 	%rd9364, %r3552;
	mul.wide.u32 	%rd9365, %r25, 2;
	or.b64  	%rd9366, %rd9365, %rd9364;
	shr.u64 	%rd9367, %rd9365, 32;
	mul.wide.u32 	%rd9368, %r24, 2;
	or.b64  	%rd9369, %rd9367, %rd9368;
	shr.u64 	%rd9370, %rd9368, 32;
	mul.wide.u32 	%rd9371, %r23, 2;
	or.b64  	%rd9372, %rd9370, %rd9371;
	shr.u64 	%rd9373, %rd9371, 32;
	mul.wide.u32 	%rd9374, %r22, 2;
	add.s64 	%rd9375, %rd9373, %rd9374;
	shr.u64 	%rd9376, %rd9375, 32;
	mul.wide.u32 	%rd9377, %r21, 2;
	add.s64 	%rd9378, %rd9376, %rd9377;
	shr.u64 	%rd9379, %rd9378, 32;
	mul.wide.u32 	%rd9380, %r20, 2;
	add.s64 	%rd9381, %rd9379, %rd9380;
	shr.u64 	%rd9382, %rd9381, 32;
	mul.wide.u32 	%rd9383, %r19, 2;
	add.s64 	%rd9384, %rd9382, %rd9383;
	shr.u64 	%rd9385, %rd9384, 32;
	{ .reg .b32 tmp; mov.b64 {tmp, %r3553}, %rd9384; }
	mad.lo.s32 	%r4587, %r3553, 977, %r3551;
	setp.lt.u32 	%p1862, %r4587, %r3551;
	selp.u64 	%rd9386, 1, 0, %p1862;
	and.b64  	%rd9387, %rd9366, 4294967295;
	add.s64 	%rd9388, %rd9387, %rd9386;
	shr.u64 	%rd9389, %rd9388, 32;
	and.b64  	%rd9390, %rd9369, 4294967295;
	add.s64 	%rd9391, %rd9389, %rd9390;
	shr.u64 	%rd9392, %rd9391, 32;
	and.b64  	%rd9393, %rd9372, 4294967295;
	add.s64 	%rd9394, %rd9392, %rd9393;
	shr.u64 	%rd9395, %rd9394, 32;
	and.b64  	%rd9396, %rd9375, 4294967295;
	add.s64 	%rd9397, %rd9395, %rd9396;
	shr.u64 	%rd9398, %rd9397, 32;
	and.b64  	%rd9399, %rd9378, 4294967295;
	add.s64 	%rd9400, %rd9398, %rd9399;
	shr.u64 	%rd9401, %rd9400, 32;
	and.b64  	%rd9402, %rd9381, 4294967295;
	add.s64 	%rd9403, %rd9401, %rd9402;
	shr.u64 	%rd9404, %rd9403, 32;
	and.b64  	%rd9405, %rd9384, 4294967295;
	add.s64 	%rd9406, %rd9404, %rd9405;
	{ .reg .b32 tmp; mov.b64 {tmp, %r3554}, %rd9406; }
	and.b64  	%rd9407, %rd9388, 4294967295;
	add.s64 	%rd12137, %rd9407, %rd9385;
	shr.u64 	%rd9408, %rd12137, 32;
	and.b64  	%rd9409, %rd9391, 4294967295;
	add.s64 	%rd12138, %rd9408, %rd9409;
	shr.u64 	%rd9410, %rd12138, 32;
	and.b64  	%rd9411, %rd9394, 4294967295;
	add.s64 	%rd12139, %rd9410, %rd9411;
	shr.u64 	%rd9412, %rd12139, 32;
	and.b64  	%rd9413, %rd9397, 4294967295;
	add.s64 	%rd12140, %rd9412, %rd9413;
	shr.u64 	%rd9414, %rd12140, 32;
	and.b64  	%rd9415, %rd9400, 4294967295;
	add.s64 	%rd12141, %rd9414, %rd9415;
	shr.u64 	%rd9416, %rd12141, 32;
	and.b64  	%rd9417, %rd9403, 4294967295;
	add.s64 	%rd12142, %rd9416, %rd9417;
	shr.u64 	%rd9418, %rd12142, 32;
	and.b64  	%rd9419, %rd9406, 4294967295;
	add.s64 	%rd12143, %rd9418, %rd9419;
	{ .reg .b32 tmp; mov.b64 {tmp, %r3555}, %rd12143; }
	add.s32 	%r1609, %r3554, %r3555;
	setp.eq.s32 	%p1863, %r1609, 0;
	mov.pred 	%p2403, 0;
	@%p1863 bra 	$L__BB0_1077;
	mad.lo.s32 	%r1610, %r1609, 977, %r4587;
	setp.lt.u32 	%p1864, %r1610, %r4587;
	selp.u64 	%rd9420, 1, 0, %p1864;
	and.b64  	%rd9421, %rd12137, 4294967295;
	cvt.u64.u32 	%rd9422, %r1609;
	add.s64 	%rd9423, %rd9421, %rd9420;
	add.s64 	%rd12137, %rd9423, %rd9422;
	shr.u64 	%rd9424, %rd12137, 32;
	and.b64  	%rd9425, %rd12138, 4294967295;
	add.s64 	%rd12138, %rd9424, %rd9425;
	shr.u64 	%rd9426, %rd12138, 32;
	and.b64  	%rd9427, %rd12139, 4294967295;
	add.s64 	%rd12139, %rd9426, %rd9427;
	shr.u64 	%rd9428, %rd12139, 32;
	and.b64  	%rd9429, %rd12140, 4294967295;
	add.s64 	%rd12140, %rd9428, %rd9429;
	shr.u64 	%rd9430, %rd12140, 32;
	and.b64  	%rd9431, %rd12141, 4294967295;
	add.s64 	%rd12141, %rd9430, %rd9431;
	shr.u64 	%rd9432, %rd12141, 32;
	and.b64  	%rd9433, %rd12142, 4294967295;
	add.s64 	%rd12142, %rd9432, %rd9433;
	shr.u64 	%rd9434, %rd12142, 32;
	and.b64  	%rd9435, %rd12143, 4294967295;
	add.s64 	%rd12143, %rd9434, %rd9435;
	setp.gt.u64 	%p2403, %rd12143, 4294967295;
	mov.u32 	%r4587, %r1610;
$L__BB0_1077:
	cvt.u32.u64 	%r4637, %rd12143;
	cvt.u32.u64 	%r4636, %rd12142;
	cvt.u32.u64 	%r4635, %rd12141;
	cvt.u32.u64 	%r4634, %rd12140;
	cvt.u32.u64 	%r4633, %rd12139;
	cvt.u32.u64 	%r4632, %rd12138;
	cvt.u32.u64 	%r4631, %rd12137;
$L__BB0_1078:
	mov.u32 	%r4595, %r4587;
	setp.gt.u32 	%p1865, %r4637, %r2082;
	or.pred  	%p1866, %p2403, %p1865;
	@%p1866 bra 	$L__BB0_1092;
	setp.lt.u32 	%p1867, %r4637, %r2082;
	@%p1867 bra 	$L__BB0_1093;
	setp.gt.u32 	%p1868, %r4636, %r2081;
	@%p1868 bra 	$L__BB0_1092;
	setp.lt.u32 	%p1869, %r4636, %r2081;
	@%p1869 bra 	$L__BB0_1093;
	setp.gt.u32 	%p1870, %r4635, %r2080;
	@%p1870 bra 	$L__BB0_1092;
	setp.lt.u32 	%p1871, %r4635, %r2080;
	@%p1871 bra 	$L__BB0_1093;
	setp.gt.u32 	%p1872, %r4634, %r2079;
	@%p1872 bra 	$L__BB0_1092;
	setp.lt.u32 	%p1873, %r4634, %r2079;
	@%p1873 bra 	$L__BB0_1093;
	setp.gt.u32 	%p1874, %r4633, %r2078;
	@%p1874 bra 	$L__BB0_1092;
	setp.lt.u32 	%p1875, %r4633, %r2078;
	@%p1875 bra 	$L__BB0_1093;
	setp.gt.u32 	%p1876, %r4632, %r2077;
	@%p1876 bra 	$L__BB0_1092;
	setp.lt.u32 	%p1877, %r4632, %r2077;
	@%p1877 bra 	$L__BB0_1093;
	setp.gt.u32 	%p1878, %r4631, %r2076;
	@%p1878 bra 	$L__BB0_1092;
	setp.lt.u32 	%p1879, %r4631, %r2076;
	setp.lt.u32 	%p1880, %r4595, %r2075;
	or.pred  	%p1881, %p1879, %p1880;
	@%p1881 bra 	$L__BB0_1093;
$L__BB0_1092:
	sub.s32 	%r4587, %r4595, %r2075;
	setp.lt.u32 	%p2304, %r4595, %r2075;
	selp.u32 	%r3907, 1, 0, %p2304;
	cvt.u64.u32 	%rd11838, %r4631;
	add.s32 	%r3908, %r2076, %r3907;
	sub.s32 	%r4631, %r4631, %r3908;
	selp.u64 	%rd11839, 1, 0, %p2304;
	add.s64 	%rd11841, %rd507, %rd11839;
	setp.gt.u64 	%p2305, %rd11841, %rd11838;
	selp.u32 	%r3909, 1, 0, %p2305;
	cvt.u64.u32 	%rd11842, %r4632;
	add.s32 	%r3910, %r2077, %r3909;
	sub.s32 	%r4632, %r4632, %r3910;
	selp.u64 	%rd11843, 1, 0, %p2305;
	add.s64 	%rd11845, %rd508, %rd11843;
	setp.gt.u64 	%p2306, %rd11845, %rd11842;
	selp.u32 	%r3911, 1, 0, %p2306;
	cvt.u64.u32 	%rd11846, %r4633;
	add.s32 	%r3912, %r2078, %r3911;
	sub.s32 	%r4633, %r4633, %r3912;
	selp.u64 	%rd11847, 1, 0, %p2306;
	add.s64 	%rd11849, %rd509, %rd11847;
	setp.gt.u64 	%p2307, %rd11849, %rd11846;
	selp.u32 	%r3913, 1, 0, %p2307;
	cvt.u64.u32 	%rd11850, %r4634;
	add.s32 	%r3914, %r2079, %r3913;
	sub.s32 	%r4634, %r4634, %r3914;
	selp.u64 	%rd11851, 1, 0, %p2307;
	add.s64 	%rd11852, %rd504, %rd11851;
	setp.gt.u64 	%p2308, %rd11852, %rd11850;
	selp.u32 	%r3915, 1, 0, %p2308;
	cvt.u64.u32 	%rd11853, %r4635;
	add.s32 	%r3916, %r2080, %r3915;
	sub.s32 	%r4635, %r4635, %r3916;
	selp.u64 	%rd11854, 1, 0, %p2308;
	add.s64 	%rd11855, %rd505, %rd11854;
	setp.gt.u64 	%p2309, %rd11855, %rd11853;
	selp.u32 	%r3917, 1, 0, %p2309;
	cvt.u64.u32 	%rd11856, %r4636;
	add.s32 	%r3918, %r2081, %r3917;
	sub.s32 	%r4636, %r4636, %r3918;
	selp.u64 	%rd11857, 1, 0, %p2309;
	add.s64 	%rd11858, %rd506, %rd11857;
	setp.gt.u64 	%p2310, %rd11858, %rd11856;
	selp.u32 	%r3919, 1, 0, %p2310;
	add.s32 	%r3920, %r2082, %r3919;
	sub.s32 	%r4637, %r4637, %r3920;
	mov.pred 	%p2403, 0;
	bra.uni 	$L__BB0_1078;
$L__BB0_1093:
	add.s32 	%r3558, %r2075, -2;
	st.local.u32 	[%rd1], %r3558;
	setp.lt.u32 	%p1882, %r2075, 2;
	selp.s32 	%r3559, -1, 0, %p1882;
	add.s32 	%r3560, %r2076, %r3559;
	st.local.u32 	[%rd1+4], %r3560;
	setp.eq.s32 	%p1883, %r2076, 0;
	and.pred  	%p1884, %p1883, %p1882;
	selp.s32 	%r3561, -1, 0, %p1884;
	add.s32 	%r3562, %r2077, %r3561;
	st.local.u32 	[%rd1+8], %r3562;
	setp.eq.s32 	%p1885, %r2077, 0;
	and.pred  	%p1886, %p1885, %p1884;
	selp.s32 	%r3563, -1, 0, %p1886;
	add.s32 	%r3564, %r2078, %r3563;
	st.local.u32 	[%rd1+12], %r3564;
	setp.eq.s32 	%p1887, %r2078, 0;
	and.pred  	%p1888, %p1887, %p1886;
	selp.s32 	%r3565, -1, 0, %p1888;
	add.s32 	%r3566, %r2079, %r3565;
	st.local.u32 	[%rd1+16], %r3566;
	setp.eq.s32 	%p1889, %r2079, 0;
	and.pred  	%p1890, %p1889, %p1888;
	selp.s32 	%r3567, -1, 0, %p1890;
	add.s32 	%r3568, %r2080, %r3567;
	st.local.u32 	[%rd1+20], %r3568;
	setp.eq.s32 	%p1891, %r2080, 0;
	and.pred  	%p1892, %p1891, %p1890;
	selp.s32 	%r3569, -1, 0, %p1892;
	add.s32 	%r3570, %r2081, %r3569;
	st.local.u32 	[%rd1+24], %r3570;
	setp.eq.s32 	%p1893, %r2081, 0;
	and.pred  	%p1894, %p1893, %p1892;
	selp.s32 	%r3571, -1, 0, %p1894;
	add.s32 	%r3572, %r2082, %r3571;
	st.local.u32 	[%rd1+28], %r3572;
	mov.b32 	%r4622, 0;
	mov.b32 	%r4603, 1;
	mov.u32 	%r4623, %r4622;
	mov.u32 	%r4624, %r4622;
	mov.u32 	%r4625, %r4622;
	mov.u32 	%r4626, %r4622;
	mov.u32 	%r4627, %r4622;
	mov.u32 	%r4628, %r4622;
	mov.u32 	%r4611, %r4622;
$L__BB0_1094:
	shr.u32 	%r3573, %r4611, 5;
	mul.wide.u32 	%rd9436, %r3573, 4;
	add.s64 	%rd9437, %rd1, %rd9436;
	ld.local.u32 	%r3574, [%rd9437];
	and.b32  	%r3575, %r4611, 31;
	shr.u32 	%r3576, %r3574, %r3575;
	and.b32  	%r3577, %r3576, 1;
	setp.eq.b32 	%p1895, %r3577, 1;
	not.pred 	%p1896, %p1895;
	@%p1896 bra 	$L__BB0_1113;
	mul.wide.u32 	%rd9438, %r4595, %r4603;
	cvt.u32.u64 	%r3578, %rd9438;
	shr.u64 	%rd9439, %rd9438, 32;
	mul.wide.u32 	%rd9440, %r4631, %r4603;
	add.s64 	%rd9441, %rd9439, %rd9440;
	shr.u64 	%rd9442, %rd9441, 32;
	mul.wide.u32 	%rd9443, %r4632, %r4603;
	add.s64 	%rd9444, %rd9442, %rd9443;
	shr.u64 	%rd9445, %rd9444, 32;
	mul.wide.u32 	%rd9446, %r4633, %r4603;
	add.s64 	%rd9447, %rd9445, %rd9446;
	shr.u64 	%rd9448, %rd9447, 32;
	mul.wide.u32 	%rd9449, %r4634, %r4603;
	add.s64 	%rd9450, %rd9448, %rd9449;
	shr.u64 	%rd9451, %rd9450, 32;
	mul.wide.u32 	%rd9452, %r4635, %r4603;
	add.s64 	%rd9453, %rd9451, %rd9452;
	shr.u64 	%rd9454, %rd9453, 32;
	mul.wide.u32 	%rd9455, %r4636, %r4603;
	add.s64 	%rd9456, %rd9454, %rd9455;
	shr.u64 	%rd9457, %rd9456, 32;
	mul.wide.u32 	%rd9458, %r4637, %r4603;
	add.s64 	%rd9459, %rd9457, %rd9458;
	shr.u64 	%rd9460, %rd9459, 32;
	and.b64  	%rd9461, %rd9441, 4294967295;
	mul.wide.u32 	%rd9462, %r4595, %r4622;
	add.s64 	%rd9463, %rd9462, %rd9461;
	shr.u64 	%rd9464, %rd9463, 32;
	and.b64  	%rd9465, %rd9444, 4294967295;
	mul.wide.u32 	%rd9466, %r4631, %r4622;
	add.s64 	%rd9467, %rd9464, %rd9465;
	add.s64 	%rd9468, %rd9467, %rd9466;
	shr.u64 	%rd9469, %rd9468, 32;
	and.b64  	%rd9470, %rd9447, 4294967295;
	mul.wide.u32 	%rd9471, %r4632, %r4622;
	add.s64 	%rd9472, %rd9469, %rd9470;
	add.s64 	%rd9473, %rd9472, %rd9471;
	shr.u64 	%rd9474, %rd9473, 32;
	and.b64  	%rd9475, %rd9450, 4294967295;
	mul.wide.u32 	%rd9476, %r4633, %r4622;
	add.s64 	%rd9477, %rd9474, %rd9475;
	add.s64 	%rd9478, %rd9477, %rd9476;
	shr.u64 	%rd9479, %rd9478, 32;
	and.b64  	%rd9480, %rd9453, 4294967295;
	mul.wide.u32 	%rd9481, %r4634, %r4622;
	add.s64 	%rd9482, %rd9479, %rd9480;
	add.s64 	%rd9483, %rd9482, %rd9481;
	shr.u64 	%rd9484, %rd9483, 32;
	and.b64  	%rd9485, %rd9456, 4294967295;
	mul.wide.u32 	%rd9486, %r4635, %r4622;
	add.s64 	%rd9487, %rd9484, %rd9485;
	add.s64 	%rd9488, %rd9487, %rd9486;
	shr.u64 	%rd9489, %rd9488, 32;
	and.b64  	%rd9490, %rd9459, 4294967295;
	mul.wide.u32 	%rd9491, %r4636, %r4622;
	add.s64 	%rd9492, %rd9489, %rd9490;
	add.s64 	%rd9493, %rd9492, %rd9491;
	shr.u64 	%rd9494, %rd9493, 32;
	mul.wide.u32 	%rd9495, %r4637, %r4622;
	add.s64 	%rd9496, %rd9494, %rd9460;
	add.s64 	%rd9497, %rd9496, %rd9495;
	shr.u64 	%rd9498, %rd9497, 32;
	and.b64  	%rd9499, %rd9468, 4294967295;
	mul.wide.u32 	%rd9500, %r4595, %r4623;
	add.s64 	%rd9501, %rd9500, %rd9499;
	shr.u64 	%rd9502, %rd9501, 32;
	and.b64  	%rd9503, %rd9473, 4294967295;
	mul.wide.u32 	%rd9504, %r4631, %r4623;
	add.s64 	%rd9505, %rd9502, %rd9503;
	add.s64 	%rd9506, %rd9505, %rd9504;
	shr.u64 	%rd9507, %rd9506, 32;
	and.b64  	%rd9508, %rd9478, 4294967295;
	mul.wide.u32 	%rd9509, %r4632, %r4623;
	add.s64 	%rd9510, %rd9507, %rd9508;
	add.s64 	%rd9511, %rd9510, %rd9509;
	shr.u64 	%rd9512, %rd9511, 32;
	and.b64  	%rd9513, %rd9483, 4294967295;
	mul.wide.u32 	%rd9514, %r4633, %r4623;
	add.s64 	%rd9515, %rd9512, %rd9513;
	add.s64 	%rd9516, %rd9515, %rd9514;
	shr.u64 	%rd9517, %rd9516, 32;
	and.b64  	%rd9518, %rd9488, 4294967295;
	mul.wide.u32 	%rd9519, %r4634, %r4623;
	add.s64 	%rd9520, %rd9517, %rd9518;
	add.s64 	%rd9521, %rd9520, %rd9519;
	shr.u64 	%rd9522, %rd9521, 32;
	and.b64  	%rd9523, %rd9493, 4294967295;
	mul.wide.u32 	%rd9524, %r4635, %r4623;
	add.s64 	%rd9525, %rd9522, %rd9523;
	add.s64 	%rd9526, %rd9525, %rd9524;
	shr.u64 	%rd9527, %rd9526, 32;
	and.b64  	%rd9528, %rd9497, 4294967295;
	mul.wide.u32 	%rd9529, %r4636, %r4623;
	add.s64 	%rd9530, %rd9527, %rd9528;
	add.s64 	%rd9531, %rd9530, %rd9529;
	shr.u64 	%rd9532, %rd9531, 32;
	mul.wide.u32 	%rd9533, %r4637, %r4623;
	add.s64 	%rd9534, %rd9532, %rd9498;
	add.s64 	%rd9535, %rd9534, %rd9533;
	shr.u64 	%rd9536, %rd9535, 32;
	and.b64  	%rd9537, %rd9506, 4294967295;
	mul.wide.u32 	%rd9538, %r4595, %r4624;
	add.s64 	%rd9539, %rd9538, %rd9537;
	shr.u64 	%rd9540, %rd9539, 32;
	and.b64  	%rd9541, %rd9511, 4294967295;
	mul.wide.u32 	%rd9542, %r4631, %r4624;
	add.s64 	%rd9543, %rd9540, %rd9541;
	add.s64 	%rd9544, %rd9543, %rd9542;
	shr.u64 	%rd9545, %rd9544, 32;
	and.b64  	%rd9546, %rd9516, 4294967295;
	mul.wide.u32 	%rd9547, %r4632, %r4624;
	add.s64 	%rd9548, %rd9545, %rd9546;
	add.s64 	%rd9549, %rd9548, %rd9547;
	shr.u64 	%rd9550, %rd9549, 32;
	and.b64  	%rd9551, %rd9521, 4294967295;
	mul.wide.u32 	%rd9552, %r4633, %r4624;
	add.s64 	%rd9553, %rd9550, %rd9551;
	add.s64 	%rd9554, %rd9553, %rd9552;
	shr.u64 	%rd9555, %rd9554, 32;
	and.b64  	%rd9556, %rd9526, 4294967295;
	mul.wide.u32 	%rd9557, %r4634, %r4624;
	add.s64 	%rd9558, %rd9555, %rd9556;
	add.s64 	%rd9559, %rd9558, %rd9557;
	shr.u64 	%rd9560, %rd9559, 32;
	and.b64  	%rd9561, %rd9531, 4294967295;
	mul.wide.u32 	%rd9562, %r4635, %r4624;
	add.s64 	%rd9563, %rd9560, %rd9561;
	add.s64 	%rd9564, %rd9563, %rd9562;
	shr.u64 	%rd9565, %rd9564, 32;
	and.b64  	%rd9566, %rd9535, 4294967295;
	mul.wide.u32 	%rd9567, %r4636, %r4624;
	add.s64 	%rd9568, %rd9565, %rd9566;
	add.s64 	%rd9569, %rd9568, %rd9567;
	shr.u64 	%rd9570, %rd9569, 32;
	mul.wide.u32 	%rd9571, %r4637, %r4624;
	add.s64 	%rd9572, %rd9570, %rd9536;
	add.s64 	%rd9573, %rd9572, %rd9571;
	shr.u64 	%rd9574, %rd9573, 32;
	and.b64  	%rd9575, %rd9544, 4294967295;
	mul.wide.u32 	%rd9576, %r4595, %r4625;
	add.s64 	%rd9577, %rd9576, %rd9575;
	shr.u64 	%rd9578, %rd9577, 32;
	and.b64  	%rd9579, %rd9549, 4294967295;
	mul.wide.u32 	%rd9580, %r4631, %r4625;
	add.s64 	%rd9581, %rd9578, %rd9579;
	add.s64 	%rd9582, %rd9581, %rd9580;
	shr.u64 	%rd9583, %rd9582, 32;
	and.b64  	%rd9584, %rd9554, 4294967295;
	mul.wide.u32 	%rd9585, %r4632, %r4625;
	add.s64 	%rd9586, %rd9583, %rd9584;
	add.s64 	%rd9587, %rd9586, %rd9585;
	shr.u64 	%rd9588, %rd9587, 32;
	and.b64  	%rd9589, %rd9559, 4294967295;
	mul.wide.u32 	%rd9590, %r4633, %r4625;
	add.s64 	%rd9591, %rd9588, %rd9589;
	add.s64 	%rd9592, %rd9591, %rd9590;
	shr.u64 	%rd9593, %rd9592, 32;
	and.b64  	%rd9594, %rd9564, 4294967295;
	mul.wide.u32 	%rd9595, %r4634, %r4625;
	add.s64 	%rd9596, %rd9593, %rd9594;
	add.s64 	%rd9597, %rd9596, %rd9595;
	shr.u64 	%rd9598, %rd9597, 32;
	and.b64  	%rd9599, %rd9569, 4294967295;
	mul.wide.u32 	%rd9600, %r4635, %r4625;
	add.s64 	%rd9601, %rd9598, %rd9599;
	add.s64 	%rd9602, %rd9601, %rd9600;
	shr.u64 	%rd9603, %rd9602, 32;
	and.b64  	%rd9604, %rd9573, 4294967295;
	mul.wide.u32 	%rd9605, %r4636, %r4625;
	add.s64 	%rd9606, %rd9603, %rd9604;
	add.s64 	%rd9607, %rd9606, %rd9605;
	shr.u64 	%rd9608, %rd9607, 32;
	mul.wide.u32 	%rd9609, %r4637, %r4625;
	add.s64 	%rd9610, %rd9608, %rd9574;
	add.s64 	%rd9611, %rd9610, %rd9609;
	shr.u64 	%rd9612, %rd9611, 32;
	and.b64  	%rd9613, %rd9582, 4294967295;
	mul.wide.u32 	%rd9614, %r4595, %r4626;
	add.s64 	%rd9615, %rd9614, %rd9613;
	shr.u64 	%rd9616, %rd9615, 32;
	and.b64  	%rd9617, %rd9587, 4294967295;
	mul.wide.u32 	%rd9618, %r4631, %r4626;
	add.s64 	%rd9619, %rd9616, %rd9617;
	add.s64 	%rd9620, %rd9619, %rd9618;
	shr.u64 	%rd9621, %rd9620, 32;
	and.b64  	%rd9622, %rd9592, 4294967295;
	mul.wide.u32 	%rd9623, %r4632, %r4626;
	add.s64 	%rd9624, %rd9621, %rd9622;
	add.s64 	%rd9625, %rd9624, %rd9623;
	shr.u64 	%rd9626, %rd9625, 32;
	and.b64  	%rd9627, %rd9597, 4294967295;
	mul.wide.u32 	%rd9628, %r4633, %r4626;
	add.s64 	%rd9629, %rd9626, %rd9627;
	add.s64 	%rd9630, %rd9629, %rd9628;
	shr.u64 	%rd9631, %rd9630, 32;
	and.b64  	%rd9632, %rd9602, 4294967295;
	mul.wide.u32 	%rd9633, %r4634, %r4626;
	add.s64 	%rd9634, %rd9631, %rd9632;
	add.s64 	%rd9635, %rd9634, %rd9633;
	shr.u64 	%rd9636, %rd9635, 32;
	and.b64  	%rd9637, %rd9607, 4294967295;
	mul.wide.u32 	%rd9638, %r4635, %r4626;
	add.s64 	%rd9639, %rd9636, %rd9637;
	add.s64 	%rd9640, %rd9639, %rd9638;
	shr.u64 	%rd9641, %rd9640, 32;
	and.b64  	%rd9642, %rd9611, 4294967295;
	mul.wide.u32 	%rd9643, %r4636, %r4626;
	add.s64 	%rd9644, %rd9641, %rd9642;
	add.s64 	%rd9645, %rd9644, %rd9643;
	shr.u64 	%rd9646, %rd9645, 32;
	mul.wide.u32 	%rd9647, %r4637, %r4626;
	add.s64 	%rd9648, %rd9646, %rd9612;
	add.s64 	%rd9649, %rd9648, %rd9647;
	shr.u64 	%rd9650, %rd9649, 32;
	and.b64  	%rd9651, %rd9620, 4294967295;
	mul.wide.u32 	%rd9652, %r4595, %r4627;
	add.s64 	%rd9653, %rd9652, %rd9651;
	shr.u64 	%rd9654, %rd9653, 32;
	and.b64  	%rd9655, %rd9625, 4294967295;
	mul.wide.u32 	%rd9656, %r4631, %r4627;
	add.s64 	%rd9657, %rd9654, %rd9655;
	add.s64 	%rd9658, %rd9657, %rd9656;
	shr.u64 	%rd9659, %rd9658, 32;
	and.b64  	%rd9660, %rd9630, 4294967295;
	mul.wide.u32 	%rd9661, %r4632, %r4627;
	add.s64 	%rd9662, %rd9659, %rd9660;
	add.s64 	%rd9663, %rd9662, %rd9661;
	shr.u64 	%rd9664, %rd9663, 32;
	and.b64  	%rd9665, %rd9635, 4294967295;
	mul.wide.u32 	%rd9666, %r4633, %r4627;
	add.s64 	%rd9667, %rd9664, %rd9665;
	add.s64 	%rd9668, %rd9667, %rd9666;
	shr.u64 	%rd9669, %rd9668, 32;
	and.b64  	%rd9670, %rd9640, 4294967295;
	mul.wide.u32 	%rd9671, %r4634, %r4627;
	add.s64 	%rd9672, %rd9669, %rd9670;
	add.s64 	%rd9673, %rd9672, %rd9671;
	shr.u64 	%rd9674, %rd9673, 32;
	and.b64  	%rd9675, %rd9645, 4294967295;
	mul.wide.u32 	%rd9676, %r4635, %r4627;
	add.s64 	%rd9677, %rd9674, %rd9675;
	add.s64 	%rd9678, %rd9677, %rd9676;
	shr.u64 	%rd9679, %rd9678, 32;
	and.b64  	%rd9680, %rd9649, 4294967295;
	mul.wide.u32 	%rd9681, %r4636, %r4627;
	add.s64 	%rd9682, %rd9679, %rd9680;
	add.s64 	%rd9683, %rd9682, %rd9681;
	shr.u64 	%rd9684, %rd9683, 32;
	mul.wide.u32 	%rd9685, %r4637, %r4627;
	add.s64 	%rd9686, %rd9684, %rd9650;
	add.s64 	%rd9687, %rd9686, %rd9685;
	shr.u64 	%rd9688, %rd9687, 32;
	and.b64  	%rd9689, %rd9658, 4294967295;
	mul.wide.u32 	%rd9690, %r4595, %r4628;
	add.s64 	%rd9691, %rd9690, %rd9689;
	shr.u64 	%rd9692, %rd9691, 32;
	and.b64  	%rd9693, %rd9663, 4294967295;
	mul.wide.u32 	%rd9694, %r4631, %r4628;
	add.s64 	%rd9695, %rd9692, %rd9693;
	add.s64 	%rd9696, %rd9695, %rd9694;
	shr.u64 	%rd9697, %rd9696, 32;
	and.b64  	%rd9698, %rd9668, 4294967295;
	mul.wide.u32 	%rd9699, %r4632, %r4628;
	add.s64 	%rd9700, %rd9697, %rd9698;
	add.s64 	%rd9701, %rd9700, %rd9699;
	shr.u64 	%rd9702, %rd9701, 32;
	and.b64  	%rd9703, %rd9673, 4294967295;
	mul.wide.u32 	%rd9704, %r4633, %r4628;
	add.s64 	%rd9705, %rd9702, %rd9703;
	add.s64 	%rd9706, %rd9705, %rd9704;
	shr.u64 	%rd9707, %rd9706, 32;
	and.b64  	%rd9708, %rd9678, 4294967295;
	mul.wide.u32 	%rd9709, %r4634, %r4628;
	add.s64 	%rd9710, %rd9707, %rd9708;
	add.s64 	%rd9711, %rd9710, %rd9709;
	shr.u64 	%rd9712, %rd9711, 32;
	and.b64  	%rd9713, %rd9683, 4294967295;
	mul.wide.u32 	%rd9714, %r4635, %r4628;
	add.s64 	%rd9715, %rd9712, %rd9713;
	add.s64 	%rd9716, %rd9715, %rd9714;
	shr.u64 	%rd9717, %rd9716, 32;
	and.b64  	%rd9718, %rd9687, 4294967295;
	mul.wide.u32 	%rd9719, %r4636, %r4628;
	add.s64 	%rd9720, %rd9717, %rd9718;
	add.s64 	%rd9721, %rd9720, %rd9719;
	shr.u64 	%rd9722, %rd9721, 32;
	mul.wide.u32 	%rd9723, %r4637, %r4628;
	add.s64 	%rd9724, %rd9722, %rd9688;
	add.s64 	%rd9725, %rd9724, %rd9723;
	shr.u64 	%rd9726, %rd9725, 32;
	{ .reg .b32 tmp; mov.b64 {tmp, %r3579}, %rd9725; }
	and.b64  	%rd9727, %rd9696, 4294967295;
	mul.lo.s64 	%rd9728, %rd9727, 977;
	cvt.u32.u64 	%r3580, %rd9728;
	shr.u64 	%rd9729, %rd9728, 32;
	and.b64  	%rd9730, %rd9701, 4294967295;
	mad.lo.s64 	%rd9731, %rd9730, 977, %rd9729;
	shr.u64 	%rd9732, %rd9731, 32;
	and.b64  	%rd9733, %rd9706, 4294967295;
	mad.lo.s64 	%rd9734, %rd9733, 977, %rd9732;
	shr.u64 	%rd9735, %rd9734, 32;
	and.b64  	%rd9736, %rd9711, 4294967295;
	mad.lo.s64 	%rd9737, %rd9736, 977, %rd9735;
	shr.u64 	%rd9738, %rd9737, 32;
	and.b64  	%rd9739, %rd9716, 4294967295;
	mad.lo.s64 	%rd9740, %rd9739, 977, %rd9738;
	shr.u64 	%rd9741, %rd9740, 32;
	and.b64  	%rd9742, %rd9721, 4294967295;
	mad.lo.s64 	%rd9743, %rd9742, 977, %rd9741;
	shr.u64 	%rd9744, %rd9743, 32;
	and.b64  	%rd9745, %rd9725, 4294967295;
	mad.lo.s64 	%rd9746, %rd9745, 977, %rd9744;
	shr.u64 	%rd9747, %rd9746, 32;
	mad.lo.s64 	%rd9748, %rd9726, 977, %rd9747;
	{ .reg .b32 tmp; mov.b64 {tmp, %r3581}, %rd9748; }
	add.s32 	%r4613, %r3578, %r3580;
	setp.lt.u32 	%p1898, %r4613, %r3578;
	selp.u64 	%rd9749, 1, 0, %p1898;
	and.b64  	%rd9750, %rd9463, 4294967295;
	and.b64  	%rd9751, %rd9731, 4294967295;
	add.s64 	%rd9752, %rd9750, %rd9749;
	add.s64 	%rd9753, %rd9752, %rd9751;
	shr.u64 	%rd9754, %rd9753, 32;
	and.b64  	%rd9755, %rd9501, 4294967295;
	and.b64  	%rd9756, %rd9734, 4294967295;
	add.s64 	%rd9757, %rd9754, %rd9755;
	add.s64 	%rd9758, %rd9757, %rd9756;
	shr.u64 	%rd9759, %rd9758, 32;
	and.b64  	%rd9760, %rd9539, 4294967295;
	and.b64  	%rd9761, %rd9737, 4294967295;
	add.s64 	%rd9762, %rd9759, %rd9760;
	add.s64 	%rd9763, %rd9762, %rd9761;
	shr.u64 	%rd9764, %rd9763, 32;
	and.b64  	%rd9765, %rd9577, 4294967295;
	and.b64  	%rd9766, %rd9740, 4294967295;
	add.s64 	%rd9767, %rd9764, %rd9765;
	add.s64 	%rd9768, %rd9767, %rd9766;
	shr.u64 	%rd9769, %rd9768, 32;
	and.b64  	%rd9770, %rd9615, 4294967295;
	and.b64  	%rd9771, %rd9743, 4294967295;
	add.s64 	%rd9772, %rd9769, %rd9770;
	add.s64 	%rd9773, %rd9772, %rd9771;
	shr.u64 	%rd9774, %rd9773, 32;
	and.b64  	%rd9775, %rd9653, 4294967295;
	and.b64  	%rd9776, %rd9746, 4294967295;
	add.s64 	%rd9777, %rd9774, %rd9775;
	add.s64 	%rd9778, %rd9777, %rd9776;
	shr.u64 	%rd9779, %rd9778, 32;
	and.b64  	%rd9780, %rd9691, 4294967295;
	and.b64  	%rd9781, %rd9748, 4294967295;
	add.s64 	%rd9782, %rd9779, %rd9780;
	add.s64 	%rd9783, %rd9782, %rd9781;
	{ .reg .b32 tmp; mov.b64 {tmp, %r3582}, %rd9783; }
	add.s32 	%r3583, %r3582, %r3581;
	and.b64  	%rd9784, %rd9753, 4294967295;
	add.s64 	%rd12144, %rd9784, %rd9727;
	shr.u64 	%rd9785, %rd12144, 32;
	and.b64  	%rd9786, %rd9758, 4294967295;
	add.s64 	%rd9787, %rd9785, %rd9786;
	add.s64 	%rd12145, %rd9787, %rd9730;
	shr.u64 	%rd9788, %rd12145, 32;
	and.b64  	%rd9789, %rd9763, 4294967295;
	add.s64 	%rd9790, %rd9788, %rd9789;
	add.s64 	%rd12146, %rd9790, %rd9733;
	shr.u64 	%rd9791, %rd12146, 32;
	and.b64  	%rd9792, %rd9768, 4294967295;
	add.s64 	%rd9793, %rd9791, %rd9792;
	add.s64 	%rd12147, %rd9793, %rd9736;
	shr.u64 	%rd9794, %rd12147, 32;
	and.b64  	%rd9795, %rd9773, 4294967295;
	add.s64 	%rd9796, %rd9794, %rd9795;
	add.s64 	%rd12148, %rd9796, %rd9739;
	shr.u64 	%rd9797, %rd12148, 32;
	and.b64  	%rd9798, %rd9778, 4294967295;
	add.s64 	%rd9799, %rd9797, %rd9798;
	add.s64 	%rd12149, %rd9799, %rd9742;
	shr.u64 	%rd9800, %rd12149, 32;
	and.b64  	%rd9801, %rd9783, 4294967295;
	add.s64 	%rd9802, %rd9800, %rd9801;
	add.s64 	%rd12150, %rd9802, %rd9745;
	{ .reg .b32 tmp; mov.b64 {tmp, %r3584}, %rd12150; }
	add.s32 	%r3585, %r3583, %r3584;
	add.s32 	%r1653, %r3585, %r3579;
	setp.eq.s32 	%p1899, %r1653, 0;
	mov.pred 	%p2405, 0;
	@%p1899 bra 	$L__BB0_1097;
	cvt.u64.u32 	%rd9803, %r1653;
	mul.wide.u32 	%rd9804, %r1653, 977;
	cvt.u32.u64 	%r3586, %rd9804;
	shr.u64 	%rd9805, %rd9804, 32;
	add.s64 	%rd9806, %rd9805, %rd9803;
	shr.u64 	%rd9807, %rd9806, 32;
	add.s32 	%r1654, %r4613, %r3586;
	setp.lt.u32 	%p1900, %r1654, %r4613;
	selp.u64 	%rd9808, 1, 0, %p1900;
	and.b64  	%rd9809, %rd12144, 4294967295;
	and.b64  	%rd9810, %rd9806, 4294967295;
	add.s64 	%rd9811, %rd9809, %rd9808;
	add.s64 	%rd12144, %rd9811, %rd9810;
	shr.u64 	%rd9812, %rd12144, 32;
	and.b64  	%rd9813, %rd12145, 4294967295;
	add.s64 	%rd9814, %rd9812, %rd9813;
	add.s64 	%rd12145, %rd9814, %rd9807;
	shr.u64 	%rd9815, %rd12145, 32;
	and.b64  	%rd9816, %rd12146, 4294967295;
	add.s64 	%rd12146, %rd9815, %rd9816;
	shr.u64 	%rd9817, %rd12146, 32;
	and.b64  	%rd9818, %rd12147, 4294967295;
	add.s64 	%rd12147, %rd9817, %rd9818;
	shr.u64 	%rd9819, %rd12147, 32;
	and.b64  	%rd9820, %rd12148, 4294967295;
	add.s64 	%rd12148, %rd9819, %rd9820;
	shr.u64 	%rd9821, %rd12148, 32;
	and.b64  	%rd9822, %rd12149, 4294967295;
	add.s64 	%rd12149, %rd9821, %rd9822;
	shr.u64 	%rd9823, %rd12149, 32;
	and.b64  	%rd9824, %rd12150, 4294967295;
	add.s64 	%rd12150, %rd9823, %rd9824;
	setp.gt.u64 	%p2405, %rd12150, 4294967295;
	mov.u32 	%r4613, %r1654;
$L__BB0_1097:
	cvt.u32.u64 	%r4628, %rd12150;
	cvt.u32.u64 	%r4627, %rd12149;
	cvt.u32.u64 	%r4626, %rd12148;
	cvt.u32.u64 	%r4625, %rd12147;
	cvt.u32.u64 	%r4624, %rd12146;
	cvt.u32.u64 	%r4623, %rd12145;
	cvt.u32.u64 	%r4622, %rd12144;
$L__BB0_1098:
	mov.u32 	%r4603, %r4613;
	setp.gt.u32 	%p1901, %r4628, %r2082;
	or.pred  	%p1902, %p2405, %p1901;
	@%p1902 bra 	$L__BB0_1112;
	setp.lt.u32 	%p1903, %r4628, %r2082;
	@%p1903 bra 	$L__BB0_1113;
	setp.gt.u32 	%p1904, %r4627, %r2081;
	@%p1904 bra 	$L__BB0_1112;
	setp.lt.u32 	%p1905, %r4627, %r2081;
	@%p1905 bra 	$L__BB0_1113;
	setp.gt.u32 	%p1906, %r4626, %r2080;
	@%p1906 bra 	$L__BB0_1112;
	setp.lt.u32 	%p1907, %r4626, %r2080;
	@%p1907 bra 	$L__BB0_1113;
	setp.gt.u32 	%p1908, %r4625, %r2079;
	@%p1908 bra 	$L__BB0_1112;
	setp.lt.u32 	%p1909, %r4625, %r2079;
	@%p1909 bra 	$L__BB0_1113;
	setp.gt.u32 	%p1910, %r4624, %r2078;
	@%p1910 bra 	$L__BB0_1112;
	setp.lt.u32 	%p1911, %r4624, %r2078;
	@%p1911 bra 	$L__BB0_1113;
	setp.gt.u32 	%p1912, %r4623, %r2077;
	@%p1912 bra 	$L__BB0_1112;
	setp.lt.u32 	%p1913, %r4623, %r2077;
	@%p1913 bra 	$L__BB0_1113;
	setp.gt.u32 	%p1914, %r4622, %r2076;
	@%p1914 bra 	$L__BB0_1112;
	setp.lt.u32 	%p1915, %r4622, %r2076;
	setp.lt.u32 	%p1916, %r4603, %r2075;
	or.pred  	%p1917, %p1915, %p1916;
	@%p1917 bra 	$L__BB0_1113;
$L__BB0_1112:
	sub.s32 	%r4613, %r4603, %r2075;
	setp.lt.u32 	%p1919, %r4603, %r2075;
	selp.u32 	%r3587, 1, 0, %p1919;
	cvt.u64.u32 	%rd9825, %r4622;
	add.s32 	%r3588, %r2076, %r3587;
	sub.s32 	%r4622, %r4622, %r3588;
	selp.u64 	%rd9826, 1, 0, %p1919;
	cvt.u64.u32 	%rd9827, %r2076;
	add.s64 	%rd9828, %rd9827, %rd9826;
	setp.gt.u64 	%p1920, %rd9828, %rd9825;
	selp.u32 	%r3589, 1, 0, %p1920;
	cvt.u64.u32 	%rd9829, %r4623;
	add.s32 	%r3590, %r2077, %r3589;
	sub.s32 	%r4623, %r4623, %r3590;
	selp.u64 	%rd9830, 1, 0, %p1920;
	cvt.u64.u32 	%rd9831, %r2077;
	add.s64 	%rd9832, %rd9831, %rd9830;
	setp.gt.u64 	%p1921, %rd9832, %rd9829;
	selp.u32 	%r3591, 1, 0, %p1921;
	cvt.u64.u32 	%rd9833, %r4624;
	add.s32 	%r3592, %r2078, %r3591;
	sub.s32 	%r4624, %r4624, %r3592;
	selp.u64 	%rd9834, 1, 0, %p1921;
	cvt.u64.u32 	%rd9835, %r2078;
	add.s64 	%rd9836, %rd9835, %rd9834;
	setp.gt.u64 	%p1922, %rd9836, %rd9833;
	selp.u32 	%r3593, 1, 0, %p1922;
	cvt.u64.u32 	%rd9837, %r4625;
	add.s32 	%r3594, %r2079, %r3593;
	sub.s32 	%r4625, %r4625, %r3594;
	selp.u64 	%rd9838, 1, 0, %p1922;
	cvt.u64.u32 	%rd9839, %r2079;
	add.s64 	%rd9840, %rd9839, %rd9838;
	setp.gt.u64 	%p1923, %rd9840, %rd9837;
	selp.u32 	%r3595, 1, 0, %p1923;
	cvt.u64.u32 	%rd9841, %r4626;
	add.s32 	%r3596, %r2080, %r3595;
	sub.s32 	%r4626, %r4626, %r3596;
	selp.u64 	%rd9842, 1, 0, %p1923;
	cvt.u64.u32 	%rd9843, %r2080;
	add.s64 	%rd9844, %rd9843, %rd9842;
	setp.gt.u64 	%p1924, %rd9844, %rd9841;
	selp.u32 	%r3597, 1, 0, %p1924;
	cvt.u64.u32 	%rd9845, %r4627;
	add.s32 	%r3598, %r2081, %r3597;
	sub.s32 	%r4627, %r4627, %r3598;
	selp.u64 	%rd9846, 1, 0, %p1924;
	cvt.u64.u32 	%rd9847, %r2081;
	add.s64 	%rd9848, %rd9847, %rd9846;
	setp.gt.u64 	%p1925, %rd9848, %rd9845;
	selp.u32 	%r3599, 1, 0, %p1925;
	add.s32 	%r3600, %r2082, %r3599;
	sub.s32 	%r4628, %r4628, %r3600;
	mov.pred 	%p2405, 0;
	bra.uni 	$L__BB0_1098;
$L__BB0_1113:
	mul.wide.u32 	%rd9849, %r4595, %r4595;
	cvt.u32.u64 	%r3601, %rd9849;
	shr.u64 	%rd9850, %rd9849, 32;
	mul.wide.u32 	%rd9851, %r4631, %r4595;
	add.s64 	%rd9852, %rd9850, %rd9851;
	shr.u64 	%rd9853, %rd9852, 32;
	mul.wide.u32 	%rd9854, %r4632, %r4595;
	add.s64 	%rd9855, %rd9853, %rd9854;
	shr.u64 	%rd9856, %rd9855, 32;
	mul.wide.u32 	%rd9857, %r4633, %r4595;
	add.s64 	%rd9858, %rd9856, %rd9857;
	shr.u64 	%rd9859, %rd9858, 32;
	mul.wide.u32 	%rd9860, %r4634, %r4595;
	add.s64 	%rd9861, %rd9859, %rd9860;
	shr.u64 	%rd9862, %rd9861, 32;
	mul.wide.u32 	%rd9863, %r4635, %r4595;
	add.s64 	%rd9864, %rd9862, %rd9863;
	shr.u64 	%rd9865, %rd9864, 32;
	mul.wide.u32 	%rd9866, %r4636, %r4595;
	add.s64 	%rd9867, %rd9865, %rd9866;
	shr.u64 	%rd9868, %rd9867, 32;
	mul.wide.u32 	%rd9869, %r4637, %r4595;
	add.s64 	%rd9870, %rd9868, %rd9869;
	shr.u64 	%rd9871, %rd9870, 32;
	and.b64  	%rd9872, %rd9852, 4294967295;
	add.s64 	%rd9873, %rd9851, %rd9872;
	shr.u64 	%rd9874, %rd9873, 32;
	and.b64  	%rd9875, %rd9855, 4294967295;
	mul.wide.u32 	%rd9876, %r4631, %r4631;
	add.s64 	%rd9877, %rd9874, %rd9875;
	add.s64 	%rd9878, %rd9877, %rd9876;
	shr.u64 	%rd9879, %rd9878, 32;
	and.b64  	%rd9880, %rd9858, 4294967295;
	mul.wide.u32 	%rd9881, %r4632, %r4631;
	add.s64 	%rd9882, %rd9879, %rd9880;
	add.s64 	%rd9883, %rd9882, %rd9881;
	shr.u64 	%rd9884, %rd9883, 32;
	and.b64  	%rd9885, %rd9861, 4294967295;
	mul.wide.u32 	%rd9886, %r4633, %r4631;
	add.s64 	%rd9887, %rd9884, %rd9885;
	add.s64 	%rd9888, %rd9887, %rd9886;
	shr.u64 	%rd9889, %rd9888, 32;
	and.b64  	%rd9890, %rd9864, 4294967295;
	mul.wide.u32 	%rd9891, %r4634, %r4631;
	add.s64 	%rd9892, %rd9889, %rd9890;
	add.s64 	%rd9893, %rd9892, %rd9891;
	shr.u64 	%rd9894, %rd9893, 32;
	and.b64  	%rd9895, %rd9867, 4294967295;
	mul.wide.u32 	%rd9896, %r4635, %r4631;
	add.s64 	%rd9897, %rd9894, %rd9895;
	add.s64 	%rd9898, %rd9897, %rd9896;
	shr.u64 	%rd9899, %rd9898, 32;
	and.b64  	%rd9900, %rd9870, 4294967295;
	mul.wide.u32 	%rd9901, %r4636, %r4631;
	add.s64 	%rd9902, %rd9899, %rd9900;
	add.s64 	%rd9903, %rd9902, %rd9901;
	shr.u64 	%rd9904, %rd9903, 32;
	mul.wide.u32 	%rd9905, %r4637, %r4631;
	add.s64 	%rd9906, %rd9904, %rd9871;
	add.s64 	%rd9907, %rd9906, %rd9905;
	shr.u64 	%rd9908, %rd9907, 32;
	and.b64  	%rd9909, %rd9878, 4294967295;
	add.s64 	%rd9910, %rd9854, %rd9909;
	shr.u64 	%rd9911, %rd9910, 32;
	and.b64  	%rd9912, %rd9883, 4294967295;
	add.s64 	%rd9913, %rd9911, %rd9912;
	add.s64 	%rd9914, %rd9913, %rd9881;
	shr.u64 	%rd9915, %rd9914, 32;
	and.b64  	%rd9916, %rd9888, 4294967295;
	mul.wide.u32 	%rd9917, %r4632, %r4632;
	add.s64 	%rd9918, %rd9915, %rd9916;
	add.s64 	%rd9919, %rd9918, %rd9917;
	shr.u64 	%rd9920, %rd9919, 32;
	and.b64  	%rd9921, %rd9893, 4294967295;
	mul.wide.u32 	%rd9922, %r4633, %r4632;
	add.s64 	%rd9923, %rd9920, %rd9921;
	add.s64 	%rd9924, %rd9923, %rd9922;
	shr.u64 	%rd9925, %rd9924, 32;
	and.b64  	%rd9926, %rd9898, 4294967295;
	mul.wide.u32 	%rd9927, %r4634, %r4632;
	add.s64 	%rd9928, %rd9925, %rd9926;
	add.s64 	%rd9929, %rd9928, %rd9927;
	shr.u64 	%rd9930, %rd9929, 32;
	and.b64  	%rd9931, %rd9903, 4294967295;
	mul.wide.u32 	%rd9932, %r4635, %r4632;
	add.s64 	%rd9933, %rd9930, %rd9931;
	add.s64 	%rd9934, %rd9933, %rd9932;
	shr.u64 	%rd9935, %rd9934, 32;
	and.b64  	%rd9936, %rd9907, 4294967295;
	mul.wide.u32 	%rd9937, %r4636, %r4632;
	add.s64 	%rd9938, %rd9935, %rd9936;
	add.s64 	%rd9939, %rd9938, %rd9937;
	shr.u64 	%rd9940, %rd9939, 32;
	mul.wide.u32 	%rd9941, %r4637, %r4632;
	add.s64 	%rd9942, %rd9940, %rd9908;
	add.s64 	%rd9943, %rd9942, %rd9941;
	shr.u64 	%rd9944, %rd9943, 32;
	and.b64  	%rd9945, %rd9914, 4294967295;
	add.s64 	%rd9946, %rd9857, %rd9945;
	shr.u64 	%rd9947, %rd9946, 32;
	and.b64  	%rd9948, %rd9919, 4294967295;
	add.s64 	%rd9949, %rd9947, %rd9948;
	add.s64 	%rd9950, %rd9949, %rd9886;
	shr.u64 	%rd9951, %rd9950, 32;
	and.b64  	%rd9952, %rd9924, 4294967295;
	add.s64 	%rd9953, %rd9951, %rd9952;
	add.s64 	%rd9954, %rd9953, %rd9922;
	shr.u64 	%rd9955, %rd9954, 32;
	and.b64  	%rd9956, %rd9929, 4294967295;
	mul.wide.u32 	%rd9957, %r4633, %r4633;
	add.s64 	%rd9958, %rd9955, %rd9956;
	add.s64 	%rd9959, %rd9958, %rd9957;
	shr.u64 	%rd9960, %rd9959, 32;
	and.b64  	%rd9961, %rd9934, 4294967295;
	mul.wide.u32 	%rd9962, %r4634, %r4633;
	add.s64 	%rd9963, %rd9960, %rd9961;
	add.s64 	%rd9964, %rd9963, %rd9962;
	shr.u64 	%rd9965, %rd9964, 32;
	and.b64  	%rd9966, %rd9939, 4294967295;
	mul.wide.u32 	%rd9967, %r4635, %r4633;
	add.s64 	%rd9968, %rd9965, %rd9966;
	add.s64 	%rd9969, %rd9968, %rd9967;
	shr.u64 	%rd9970, %rd9969, 32;
	and.b64  	%rd9971, %rd9943, 4294967295;
	mul.wide.u32 	%rd9972, %r4636, %r4633;
	add.s64 	%rd9973, %rd9970, %rd9971;
	add.s64 	%rd9974, %rd9973, %rd9972;
	shr.u64 	%rd9975, %rd9974, 32;
	mul.wide.u32 	%rd9976, %r4637, %r4633;
	add.s64 	%rd9977, %rd9975, %rd9944;
	add.s64 	%rd9978, %rd9977, %rd9976;
	shr.u64 	%rd9979, %rd9978, 32;
	and.b64  	%rd9980, %rd9950, 4294967295;
	add.s64 	%rd9981, %rd9860, %rd9980;
	shr.u64 	%rd9982, %rd9981, 32;
	and.b64  	%rd9983, %rd9954, 4294967295;
	add.s64 	%rd9984, %rd9982, %rd9983;
	add.s64 	%rd9985, %rd9984, %rd9891;
	shr.u64 	%rd9986, %rd9985, 32;
	and.b64  	%rd9987, %rd9959, 4294967295;
	add.s64 	%rd9988, %rd9986, %rd9987;
	add.s64 	%rd9989, %rd9988, %rd9927;
	shr.u64 	%rd9990, %rd9989, 32;
	and.b64  	%rd9991, %rd9964, 4294967295;
	add.s64 	%rd9992, %rd9990, %rd9991;
	add.s64 	%rd9993, %rd9992, %rd9962;
	shr.u64 	%rd9994, %rd9993, 32;
	and.b64  	%rd9995, %rd9969, 4294967295;
	mul.wide.u32 	%rd9996, %r4634, %r4634;
	add.s64 	%rd9997, %rd9994, %rd9995;
	add.s64 	%rd9998, %rd9997, %rd9996;
	shr.u64 	%rd9999, %rd9998, 32;
	and.b64  	%rd10000, %rd9974, 4294967295;
	mul.wide.u32 	%rd10001, %r4635, %r4634;
	add.s64 	%rd10002, %rd9999, %rd10000;
	add.s64 	%rd10003, %rd10002, %rd10001;
	shr.u64 	%rd10004, %rd10003, 32;
	and.b64  	%rd10005, %rd9978, 4294967295;
	mul.wide.u32 	%rd10006, %r4636, %r4634;
	add.s64 	%rd10007, %rd10004, %rd10005;
	add.s64 	%rd10008, %rd10007, %rd10006;
	shr.u64 	%rd10009, %rd10008, 32;
	mul.wide.u32 	%rd10010, %r4637, %r4634;
	add.s64 	%rd10011, %rd10009, %rd9979;
	add.s64 	%rd10012, %rd10011, %rd10010;
	shr.u64 	%rd10013, %rd10012, 32;
	and.b64  	%rd10014, %rd9985, 4294967295;
	add.s64 	%rd10015, %rd9863, %rd10014;
	shr.u64 	%rd10016, %rd10015, 32;
	and.b64  	%rd10017, %rd9989, 4294967295;
	add.s64 	%rd10018, %rd10016, %rd10017;
	add.s64 	%rd10019, %rd10018, %rd9896;
	shr.u64 	%rd10020, %rd10019, 32;
	and.b64  	%rd10021, %rd9993, 4294967295;
	add.s64 	%rd10022, %rd10020, %rd10021;
	add.s64 	%rd10023, %rd10022, %rd9932;
	shr.u64 	%rd10024, %rd10023, 32;
	and.b64  	%rd10025, %rd9998, 4294967295;
	add.s64 	%rd10026, %rd10024, %rd10025;
	add.s64 	%rd10027, %rd10026, %rd9967;
	shr.u64 	%rd10028, %rd10027, 32;
	and.b64  	%rd10029, %rd10003, 4294967295;
	add.s64 	%rd10030, %rd10028, %rd10029;
	add.s64 	%rd10031, %rd10030, %rd10001;
	shr.u64 	%rd10032, %rd10031, 32;
	and.b64  	%rd10033, %rd10008, 4294967295;
	mul.wide.u32 	%rd10034, %r4635, %r4635;
	add.s64 	%rd10035, %rd10032, %rd10033;
	add.s64 	%rd10036, %rd10035, %rd10034;
	shr.u64 	%rd10037, %rd10036, 32;
	and.b64  	%rd10038, %rd10012, 4294967295;
	mul.wide.u32 	%rd10039, %r4636, %r4635;
	add.s64 	%rd10040, %rd10037, %rd10038;
	add.s64 	%rd10041, %rd10040, %rd10039;
	shr.u64 	%rd10042, %rd10041, 32;
	mul.wide.u32 	%rd10043, %r4637, %r4635;
	add.s64 	%rd10044, %rd10042, %rd10013;
	add.s64 	%rd10045, %rd10044, %rd10043;
	shr.u64 	%rd10046, %rd10045, 32;
	and.b64  	%rd10047, %rd10019, 4294967295;
	add.s64 	%rd10048, %rd9866, %rd10047;
	shr.u64 	%rd10049, %rd10048, 32;
	and.b64  	%rd10050, %rd10023, 4294967295;
	add.s64 	%rd10051, %rd10049, %rd10050;
	add.s64 	%rd10052, %rd10051, %rd9901;
	shr.u64 	%rd10053, %rd10052, 32;
	and.b64  	%rd10054, %rd10027, 4294967295;
	add.s64 	%rd10055, %rd10053, %rd10054;
	add.s64 	%rd10056, %rd10055, %rd9937;
	shr.u64 	%rd10057, %rd10056, 32;
	and.b64  	%rd10058, %rd10031, 4294967295;
	add.s64 	%rd10059, %rd10057, %rd10058;
	add.s64 	%rd10060, %rd10059, %rd9972;
	shr.u64 	%rd10061, %rd10060, 32;
	and.b64  	%rd10062, %rd10036, 4294967295;
	add.s64 	%rd10063, %rd10061, %rd10062;
	add.s64 	%rd10064, %rd10063, %rd10006;
	shr.u64 	%rd10065, %rd10064, 32;
	and.b64  	%rd10066, %rd10041, 4294967295;
	add.s64 	%rd10067, %rd10065, %rd10066;
	add.s64 	%rd10068, %rd10067, %rd10039;
	shr.u64 	%rd10069, %rd10068, 32;
	and.b64  	%rd10070, %rd10045, 4294967295;
	mul.wide.u32 	%rd10071, %r4636, %r4636;
	add.s64 	%rd10072, %rd10069, %rd10070;
	add.s64 	%rd10073, %rd10072, %rd10071;
	shr.u64 	%rd10074, %rd10073, 32;
	mul.wide.u32 	%rd10075, %r4637, %r4636;
	add.s64 	%rd10076, %rd10074, %rd10046;
	add.s64 	%rd10077, %rd10076, %rd10075;
	shr.u64 	%rd10078, %rd10077, 32;
	and.b64  	%rd10079, %rd10052, 4294967295;
	add.s64 	%rd10080, %rd9869, %rd10079;
	shr.u64 	%rd10081, %rd10080, 32;
	and.b64  	%rd10082, %rd10056, 4294967295;
	add.s64 	%rd10083, %rd10081, %rd10082;
	add.s64 	%rd10084, %rd10083, %rd9905;
	shr.u64 	%rd10085, %rd10084, 32;
	and.b64  	%rd10086, %rd10060, 4294967295;
	add.s64 	%rd10087, %rd10085, %rd10086;
	add.s64 	%rd10088, %rd10087, %rd9941;
	shr.u64 	%rd10089, %rd10088, 32;
	and.b64  	%rd10090, %rd10064, 4294967295;
	add.s64 	%rd10091, %rd10089, %rd10090;
	add.s64 	%rd10092, %rd10091, %rd9976;
	shr.u64 	%rd10093, %rd10092, 32;
	and.b64  	%rd10094, %rd10068, 4294967295;
	add.s64 	%rd10095, %rd10093, %rd10094;
	add.s64 	%rd10096, %rd10095, %rd10010;
	shr.u64 	%rd10097, %rd10096, 32;
	and.b64  	%rd10098, %rd10073, 4294967295;
	add.s64 	%rd10099, %rd10097, %rd10098;
	add.s64 	%rd10100, %rd10099, %rd10043;
	shr.u64 	%rd10101, %rd10100, 32;
	and.b64  	%rd10102, %rd10077, 4294967295;
	add.s64 	%rd10103, %rd10101, %rd10102;
	add.s64 	%rd10104, %rd10103, %rd10075;
	shr.u64 	%rd10105, %rd10104, 32;
	mul.wide.u32 	%rd10106, %r4637, %r4637;
	add.s64 	%rd10107, %rd10105, %rd10078;
	add.s64 	%rd10108, %rd10107, %rd10106;
	shr.u64 	%rd10109, %rd10108, 32;
	{ .reg .b32 tmp; mov.b64 {tmp, %r3602}, %rd10108; }
	and.b64  	%rd10110, %rd10084, 4294967295;
	mul.lo.s64 	%rd10111, %rd10110, 977;
	cvt.u32.u64 	%r3603, %rd10111;
	shr.u64 	%rd10112, %rd10111, 32;
	and.b64  	%rd10113, %rd10088, 4294967295;
	mad.lo.s64 	%rd10114, %rd10113, 977, %rd10112;
	shr.u64 	%rd10115, %rd10114, 32;
	and.b64  	%rd10116, %rd10092, 4294967295;
	mad.lo.s64 	%rd10117, %rd10116, 977, %rd10115;
	shr.u64 	%rd10118, %rd10117, 32;
	and.b64  	%rd10119, %rd10096, 4294967295;
	mad.lo.s64 	%rd10120, %rd10119, 977, %rd10118;
	shr.u64 	%rd10121, %rd10120, 32;
	and.b64  	%rd10122, %rd10100, 4294967295;
	mad.lo.s64 	%rd10123, %rd10122, 977, %rd10121;
	shr.u64 	%rd10124, %rd10123, 32;
	and.b64  	%rd10125, %rd10104, 4294967295;
	mad.lo.s64 	%rd10126, %rd10125, 977, %rd10124;
	shr.u64 	%rd10127, %rd10126, 32;
	and.b64  	%rd10128, %rd10108, 4294967295;
	mad.lo.s64 	%rd10129, %rd10128, 977, %rd10127;
	shr.u64 	%rd10130, %rd10129, 32;
	mad.lo.s64 	%rd10131, %rd10109, 977, %rd10130;
	{ .reg .b32 tmp; mov.b64 {tmp, %r3604}, %rd10131; }
	add.s32 	%r4630, %r3601, %r3603;
	setp.lt.u32 	%p1927, %r4630, %r3601;
	selp.u64 	%rd10132, 1, 0, %p1927;
	and.b64  	%rd10133, %rd9873, 4294967295;
	and.b64  	%rd10134, %rd10114, 4294967295;
	add.s64 	%rd10135, %rd10133, %rd10132;
	add.s64 	%rd10136, %rd10135, %rd10134;
	shr.u64 	%rd10137, %rd10136, 32;
	and.b64  	%rd10138, %rd9910, 4294967295;
	and.b64  	%rd10139, %rd10117, 4294967295;
	add.s64 	%rd10140, %rd10137, %rd10138;
	add.s64 	%rd10141, %rd10140, %rd10139;
	shr.u64 	%rd10142, %rd10141, 32;
	and.b64  	%rd10143, %rd9946, 4294967295;
	and.b64  	%rd10144, %rd10120, 4294967295;
	add.s64 	%rd10145, %rd10142, %rd10143;
	add.s64 	%rd10146, %rd10145, %rd10144;
	shr.u64 	%rd10147, %rd10146, 32;
	and.b64  	%rd10148, %rd9981, 4294967295;
	and.b64  	%rd10149, %rd10123, 4294967295;
	add.s64 	%rd10150, %rd10147, %rd10148;
	add.s64 	%rd10151, %rd10150, %rd10149;
	shr.u64 	%rd10152, %rd10151, 32;
	and.b64  	%rd10153, %rd10015, 4294967295;
	and.b64  	%rd10154, %rd10126, 4294967295;
	add.s64 	%rd10155, %rd10152, %rd10153;
	add.s64 	%rd10156, %rd10155, %rd10154;
	shr.u64 	%rd10157, %rd10156, 32;
	and.b64  	%rd10158, %rd10048, 4294967295;
	and.b64  	%rd10159, %rd10129, 4294967295;
	add.s64 	%rd10160, %rd10157, %rd10158;
	add.s64 	%rd10161, %rd10160, %rd10159;
	shr.u64 	%rd10162, %rd10161, 32;
	and.b64  	%rd10163, %rd10080, 4294967295;
	and.b64  	%rd10164, %rd10131, 4294967295;
	add.s64 	%rd10165, %rd10162, %rd10163;
	add.s64 	%rd10166, %rd10165, %rd10164;
	{ .reg .b32 tmp; mov.b64 {tmp, %r3605}, %rd10166; }
	add.s32 	%r3606, %r3605, %r3604;
	and.b64  	%rd10167, %rd10136, 4294967295;
	add.s64 	%rd12151, %rd10167, %rd10110;
	shr.u64 	%rd10168, %rd12151, 32;
	and.b64  	%rd10169, %rd10141, 4294967295;
	add.s64 	%rd10170, %rd10168, %rd10169;
	add.s64 	%rd12152, %rd10170, %rd10113;
	shr.u64 	%rd10171, %rd12152, 32;
	and.b64  	%rd10172, %rd10146, 4294967295;
	add.s64 	%rd10173, %rd10171, %rd10172;
	add.s64 	%rd12153, %rd10173, %rd10116;
	shr.u64 	%rd10174, %rd12153, 32;
	and.b64  	%rd10175, %rd10151, 4294967295;
	add.s64 	%rd10176, %rd10174, %rd10175;
	add.s64 	%rd12154, %rd10176, %rd10119;
	shr.u64 	%rd10177, %rd12154, 32;
	and.b64  	%rd10178, %rd10156, 4294967295;
	add.s64 	%rd10179, %rd10177, %rd10178;
	add.s64 	%rd12155, %rd10179, %rd10122;
	shr.u64 	%rd10180, %rd12155, 32;
	and.b64  	%rd10181, %rd10161, 4294967295;
	add.s64 	%rd10182, %rd10180, %rd10181;
	add.s64 	%rd12156, %rd10182, %rd10125;
	shr.u64 	%rd10183, %rd12156, 32;
	and.b64  	%rd10184, %rd10166, 4294967295;
	add.s64 	%rd10185, %rd10183, %rd10184;
	add.s64 	%rd12157, %rd10185, %rd10128;
	{ .reg .b32 tmp; mov.b64 {tmp, %r3607}, %rd12157; }
	add.s32 	%r3608, %r3606, %r3607;
	add.s32 	%r1696, %r3608, %r3602;
	setp.eq.s32 	%p1928, %r1696, 0;
	mov.pred 	%p2407, 0;
	@%p1928 bra 	$L__BB0_1115;
	cvt.u64.u32 	%rd10186, %r1696;
	mul.wide.u32 	%rd10187, %r1696, 977;
	cvt.u32.u64 	%r3609, %rd10187;
	shr.u64 	%rd10188, %rd10187, 32;
	add.s64 	%rd10189, %rd10188, %rd10186;
	shr.u64 	%rd10190, %rd10189, 32;
	add.s32 	%r1697, %r4630, %r3609;
	setp.lt.u32 	%p1929, %r1697, %r4630;
	selp.u64 	%rd10191, 1, 0, %p1929;
	and.b64  	%rd10192, %rd12151, 4294967295;
	and.b64  	%rd10193, %rd10189, 4294967295;
	add.s64 	%rd10194, %rd10192, %rd10191;
	add.s64 	%rd12151, %rd10194, %rd10193;
	shr.u64 	%rd10195, %rd12151, 32;
	and.b64  	%rd10196, %rd12152, 4294967295;
	add.s64 	%rd10197, %rd10195, %rd10196;
	add.s64 	%rd12152, %rd10197, %rd10190;
	shr.u64 	%rd10198, %rd12152, 32;
	and.b64  	%rd10199, %rd12153, 4294967295;
	add.s64 	%rd12153, %rd10198, %rd10199;
	shr.u64 	%rd10200, %rd12153, 32;
	and.b64  	%rd10201, %rd12154, 4294967295;
	add.s64 	%rd12154, %rd10200, %rd10201;
	shr.u64 	%rd10202, %rd12154, 32;
	and.b64  	%rd10203, %rd12155, 4294967295;
	add.s64 	%rd12155, %rd10202, %rd10203;
	shr.u64 	%rd10204, %rd12155, 32;
	and.b64  	%rd10205, %rd12156, 4294967295;
	add.s64 	%rd12156, %rd10204, %rd10205;
	shr.u64 	%rd10206, %rd12156, 32;
	and.b64  	%rd10207, %rd12157, 4294967295;
	add.s64 	%rd12157, %rd10206, %rd10207;
	setp.gt.u64 	%p2407, %rd12157, 4294967295;
	mov.u32 	%r4630, %r1697;
$L__BB0_1115:
	cvt.u32.u64 	%r4637, %rd12157;
	cvt.u32.u64 	%r4636, %rd12156;
	cvt.u32.u64 	%r4635, %rd12155;
	cvt.u32.u64 	%r4634, %rd12154;
	cvt.u32.u64 	%r4633, %rd12153;
	cvt.u32.u64 	%r4632, %rd12152;
	cvt.u32.u64 	%r4631, %rd12151;
$L__BB0_1116:
	mov.u32 	%r4595, %r4630;
	setp.gt.u32 	%p1930, %r4637, %r2082;
	or.pred  	%p1931, %p2407, %p1930;
	@%p1931 bra 	$L__BB0_1130;
	setp.lt.u32 	%p1932, %r4637, %r2082;
	@%p1932 bra 	$L__BB0_1131;
	setp.gt.u32 	%p1933, %r4636, %r2081;
	@%p1933 bra 	$L__BB0_1130;
	setp.lt.u32 	%p1934, %r4636, %r2081;
	@%p1934 bra 	$L__BB0_1131;
	setp.gt.u32 	%p1935, %r4635, %r2080;
	@%p1935 bra 	$L__BB0_1130;
	setp.lt.u32 	%p1936, %r4635, %r2080;
	@%p1936 bra 	$L__BB0_1131;
	setp.gt.u32 	%p1937, %r4634, %r2079;
	@%p1937 bra 	$L__BB0_1130;
	setp.lt.u32 	%p1938, %r4634, %r2079;
	@%p1938 bra 	$L__BB0_1131;
	setp.gt.u32 	%p1939, %r4633, %r2078;
	@%p1939 bra 	$L__BB0_1130;
	setp.lt.u32 	%p1940, %r4633, %r2078;
	@%p1940 bra 	$L__BB0_1131;
	setp.gt.u32 	%p1941, %r4632, %r2077;
	@%p1941 bra 	$L__BB0_1130;
	setp.lt.u32 	%p1942, %r4632, %r2077;
	@%p1942 bra 	$L__BB0_1131;
	setp.gt.u32 	%p1943, %r4631, %r2076;
	@%p1943 bra 	$L__BB0_1130;
	setp.lt.u32 	%p1944, %r4631, %r2076;
	setp.lt.u32 	%p1945, %r4595, %r2075;
	or.pred  	%p1946, %p1944, %p1945;
	@%p1946 bra 	$L__BB0_1131;
$L__BB0_1130:
	sub.s32 	%r4630, %r4595, %r2075;
	setp.lt.u32 	%p2296, %r4595, %r2075;
	selp.u32 	%r3893, 1, 0, %p2296;
	cvt.u64.u32 	%rd11814, %r4631;
	add.s32 	%r3894, %r2076, %r3893;
	sub.s32 	%r4631, %r4631, %r3894;
	selp.u64 	%rd11815, 1, 0, %p2296;
	cvt.u64.u32 	%rd11816, %r2076;
	add.s64 	%rd11817, %rd11816, %rd11815;
	setp.gt.u64 	%p2297, %rd11817, %rd11814;
	selp.u32 	%r3895, 1, 0, %p2297;
	cvt.u64.u32 	%rd11818, %r4632;
	add.s32 	%r3896, %r2077, %r3895;
	sub.s32 	%r4632, %r4632, %r3896;
	selp.u64 	%rd11819, 1, 0, %p2297;
	cvt.u64.u32 	%rd11820, %r2077;
	add.s64 	%rd11821, %rd11820, %rd11819;
	setp.gt.u64 	%p2298, %rd11821, %rd11818;
	selp.u32 	%r3897, 1, 0, %p2298;
	cvt.u64.u32 	%rd11822, %r4633;
	add.s32 	%r3898, %r2078, %r3897;
	sub.s32 	%r4633, %r4633, %r3898;
	selp.u64 	%rd11823, 1, 0, %p2298;
	cvt.u64.u32 	%rd11824, %r2078;
	add.s64 	%rd11825, %rd11824, %rd11823;
	setp.gt.u64 	%p2299, %rd11825, %rd11822;
	selp.u32 	%r3899, 1, 0, %p2299;
	cvt.u64.u32 	%rd11826, %r4634;
	add.s32 	%r3900, %r2079, %r3899;
	sub.s32 	%r4634, %r4634, %r3900;
	selp.u64 	%rd11827, 1, 0, %p2299;
	cvt.u64.u32 	%rd11828, %r2079;
	add.s64 	%rd11829, %rd11828, %rd11827;
	setp.gt.u64 	%p2300, %rd11829, %rd11826;
	selp.u32 	%r3901, 1, 0, %p2300;
	cvt.u64.u32 	%rd11830, %r4635;
	add.s32 	%r3902, %r2080, %r3901;
	sub.s32 	%r4635, %r4635, %r3902;
	selp.u64 	%rd11831, 1, 0, %p2300;
	cvt.u64.u32 	%rd11832, %r2080;
	add.s64 	%rd11833, %rd11832, %rd11831;
	setp.gt.u64 	%p2301, %rd11833, %rd11830;
	selp.u32 	%r3903, 1, 0, %p2301;
	cvt.u64.u32 	%rd11834, %r4636;
	add.s32 	%r3904, %r2081, %r3903;
	sub.s32 	%r4636, %r4636, %r3904;
	selp.u64 	%rd11835, 1, 0, %p2301;
	cvt.u64.u32 	%rd11836, %r2081;
	add.s64 	%rd11837, %rd11836, %rd11835;
	setp.gt.u64 	%p2302, %rd11837, %rd11834;
	selp.u32 	%r3905, 1, 0, %p2302;
	add.s32 	%r3906, %r2082, %r3905;
	sub.s32 	%r4637, %r4637, %r3906;
	mov.pred 	%p2407, 0;
	bra.uni 	$L__BB0_1116;
$L__BB0_1131:
	add.s32 	%r4611, %r4611, 1;
	setp.ne.s32 	%p1947, %r4611, 256;
	@%p1947 bra 	$L__BB0_1094;
	mul.wide.u32 	%rd10208, %r4603, %r1592;
	cvt.u32.u64 	%r3610, %rd10208;
	shr.u64 	%rd10209, %rd10208, 32;
	mul.wide.u32 	%rd10210, %r4622, %r1592;
	add.s64 	%rd10211, %rd10209, %rd10210;
	shr.u64 	%rd10212, %rd10211, 32;
	mul.wide.u32 	%rd10213, %r4623, %r1592;
	add.s64 	%rd10214, %rd10212, %rd10213;
	shr.u64 	%rd10215, %rd10214, 32;
	mul.wide.u32 	%rd10216, %r4624, %r1592;
	add.s64 	%rd10217, %rd10215, %rd10216;
	shr.u64 	%rd10218, %rd10217, 32;
	mul.wide.u32 	%rd10219, %r4625, %r1592;
	add.s64 	%rd10220, %rd10218, %rd10219;
	shr.u64 	%rd10221, %rd10220, 32;
	mul.wide.u32 	%rd10222, %r4626, %r1592;
	add.s64 	%rd10223, %rd10221, %rd10222;
	shr.u64 	%rd10224, %rd10223, 32;
	mul.wide.u32 	%rd10225, %r4627, %r1592;
	add.s64 	%rd10226, %rd10224, %rd10225;
	shr.u64 	%rd10227, %rd10226, 32;
	mul.wide.u32 	%rd10228, %r4628, %r1592;
	add.s64 	%rd10229, %rd10227, %rd10228;
	shr.u64 	%rd10230, %rd10229, 32;
	and.b64  	%rd10231, %rd10211, 4294967295;
	mul.wide.u32 	%rd10232, %r4603, %r4579;
	add.s64 	%rd10233, %rd10232, %rd10231;
	shr.u64 	%rd10234, %rd10233, 32;
	and.b64  	%rd10235, %rd10214, 4294967295;
	mul.wide.u32 	%rd10236, %r4622, %r4579;
	add.s64 	%rd10237, %rd10234, %rd10235;
	add.s64 	%rd10238, %rd10237, %rd10236;
	shr.u64 	%rd10239, %rd10238, 32;
	and.b64  	%rd10240, %rd10217, 4294967295;
	mul.wide.u32 	%rd10241, %r4623, %r4579;
	add.s64 	%rd10242, %rd10239, %rd10240;
	add.s64 	%rd10243, %rd10242, %rd10241;
	shr.u64 	%rd10244, %rd10243, 32;
	and.b64  	%rd10245, %rd10220, 4294967295;
	mul.wide.u32 	%rd10246, %r4624, %r4579;
	add.s64 	%rd10247, %rd10244, %rd10245;
	add.s64 	%rd10248, %rd10247, %rd10246;
	shr.u64 	%rd10249, %rd10248, 32;
	and.b64  	%rd10250, %rd10223, 4294967295;
	mul.wide.u32 	%rd10251, %r4625, %r4579;
	add.s64 	%rd10252, %rd10249, %rd10250;
	add.s64 	%rd10253, %rd10252, %rd10251;
	shr.u64 	%rd10254, %rd10253, 32;
	and.b64  	%rd10255, %rd10226, 4294967295;
	mul.wide.u32 	%rd10256, %r4626, %r4579;
	add.s64 	%rd10257, %rd10254, %rd10255;
	add.s64 	%rd10258, %rd10257, %rd10256;
	shr.u64 	%rd10259, %rd10258, 32;
	and.b64  	%rd10260, %rd10229, 4294967295;
	mul.wide.u32 	%rd10261, %r4627, %r4579;
	add.s64 	%rd10262, %rd10259, %rd10260;
	add.s64 	%rd10263, %rd10262, %rd10261;
	shr.u64 	%rd10264, %rd10263, 32;
	mul.wide.u32 	%rd10265, %r4628, %r4579;
	add.s64 	%rd10266, %rd10264, %rd10230;
	add.s64 	%rd10267, %rd10266, %rd10265;
	shr.u64 	%rd10268, %rd10267, 32;
	and.b64  	%rd10269, %rd10238, 4294967295;
	mul.wide.u32 	%rd10270, %r4603, %r4580;
	add.s64 	%rd10271, %rd10270, %rd10269;
	shr.u64 	%rd10272, %rd10271, 32;
	and.b64  	%rd10273, %rd10243, 4294967295;
	mul.wide.u32 	%rd10274, %r4622, %r4580;
	add.s64 	%rd10275, %rd10272, %rd10273;
	add.s64 	%rd10276, %rd10275, %rd10274;
	shr.u64 	%rd10277, %rd10276, 32;
	and.b64  	%rd10278, %rd10248, 4294967295;
	mul.wide.u32 	%rd10279, %r4623, %r4580;
	add.s64 	%rd10280, %rd10277, %rd10278;
	add.s64 	%rd10281, %rd10280, %rd10279;
	shr.u64 	%rd10282, %rd10281, 32;
	and.b64  	%rd10283, %rd10253, 4294967295;
	mul.wide.u32 	%rd10284, %r4624, %r4580;
	add.s64 	%rd10285, %rd10282, %rd10283;
	add.s64 	%rd10286, %rd10285, %rd10284;
	shr.u64 	%rd10287, %rd10286, 32;
	and.b64  	%rd10288, %rd10258, 4294967295;
	mul.wide.u32 	%rd10289, %r4625, %r4580;
	add.s64 	%rd10290, %rd10287, %rd10288;
	add.s64 	%rd10291, %rd10290, %rd10289;
	shr.u64 	%rd10292, %rd10291, 32;
	and.b64  	%rd10293, %rd10263, 4294967295;
	mul.wide.u32 	%rd10294, %r4626, %r4580;
	add.s64 	%rd10295, %rd10292, %rd10293;
	add.s64 	%rd10296, %rd10295, %rd10294;
	shr.u64 	%rd10297, %rd10296, 32;
	and.b64  	%rd10298, %rd10267, 4294967295;
	mul.wide.u32 	%rd10299, %r4627, %r4580;
	add.s64 	%rd10300, %rd10297, %rd10298;
	add.s64 	%rd10301, %rd10300, %rd10299;
	shr.u64 	%rd10302, %rd10301, 32;
	mul.wide.u32 	%rd10303, %r4628, %r4580;
	add.s64 	%rd10304, %rd10302, %rd10268;
	add.s64 	%rd10305, %rd10304, %rd10303;
	shr.u64 	%rd10306, %rd10305, 32;
	and.b64  	%rd10307, %rd10276, 4294967295;
	mul.wide.u32 	%rd10308, %r4603, %r4581;
	add.s64 	%rd10309, %rd10308, %rd10307;
	shr.u64 	%rd10310, %rd10309, 32;
	and.b64  	%rd10311, %rd10281, 4294967295;
	mul.wide.u32 	%rd10312, %r4622, %r4581;
	add.s64 	%rd10313, %rd10310, %rd10311;
	add.s64 	%rd10314, %rd10313, %rd10312;
	shr.u64 	%rd10315, %rd10314, 32;
	and.b64  	%rd10316, %rd10286, 4294967295;
	mul.wide.u32 	%rd10317, %r4623, %r4581;
	add.s64 	%rd10318, %rd10315, %rd10316;
	add.s64 	%rd10319, %rd10318, %rd10317;
	shr.u64 	%rd10320, %rd10319, 32;
	and.b64  	%rd10321, %rd10291, 4294967295;
	mul.wide.u32 	%rd10322, %r4624, %r4581;
	add.s64 	%rd10323, %rd10320, %rd10321;
	add.s64 	%rd10324, %rd10323, %rd10322;
	shr.u64 	%rd10325, %rd10324, 32;
	and.b64  	%rd10326, %rd10296, 4294967295;
	mul.wide.u32 	%rd10327, %r4625, %r4581;
	add.s64 	%rd10328, %rd10325, %rd10326;
	add.s64 	%rd10329, %rd10328, %rd10327;
	shr.u64 	%rd10330, %rd10329, 32;
	and.b64  	%rd10331, %rd10301, 4294967295;
	mul.wide.u32 	%rd10332, %r4626, %r4581;
	add.s64 	%rd10333, %rd10330, %rd10331;
	add.s64 	%rd10334, %rd10333, %rd10332;
	shr.u64 	%rd10335, %rd10334, 32;
	and.b64  	%rd10336, %rd10305, 4294967295;
	mul.wide.u32 	%rd10337, %r4627, %r4581;
	add.s64 	%rd10338, %rd10335, %rd10336;
	add.s64 	%rd10339, %rd10338, %rd10337;
	shr.u64 	%rd10340, %rd10339, 32;
	mul.wide.u32 	%rd10341, %r4628, %r4581;
	add.s64 	%rd10342, %rd10340, %rd10306;
	add.s64 	%rd10343, %rd10342, %rd10341;
	shr.u64 	%rd10344, %rd10343, 32;
	and.b64  	%rd10345, %rd10314, 4294967295;
	mul.wide.u32 	%rd10346, %r4603, %r4582;
	add.s64 	%rd10347, %rd10346, %rd10345;
	shr.u64 	%rd10348, %rd10347, 32;
	and.b64  	%rd10349, %rd10319, 4294967295;
	mul.wide.u32 	%rd10350, %r4622, %r4582;
	add.s64 	%rd10351, %rd10348, %rd10349;
	add.s64 	%rd10352, %rd10351, %rd10350;
	shr.u64 	%rd10353, %rd10352, 32;
	and.b64  	%rd10354, %rd10324, 4294967295;
	mul.wide.u32 	%rd10355, %r4623, %r4582;
	add.s64 	%rd10356, %rd10353, %rd10354;
	add.s64 	%rd10357, %rd10356, %rd10355;
	shr.u64 	%rd10358, %rd10357, 32;
	and.b64  	%rd10359, %rd10329, 4294967295;
	mul.wide.u32 	%rd10360, %r4624, %r4582;
	add.s64 	%rd10361, %rd10358, %rd10359;
	add.s64 	%rd10362, %rd10361, %rd10360;
	shr.u64 	%rd10363, %rd10362, 32;
	and.b64  	%rd10364, %rd10334, 4294967295;
	mul.wide.u32 	%rd10365, %r4625, %r4582;
	add.s64 	%rd10366, %rd10363, %rd10364;
	add.s64 	%rd10367, %rd10366, %rd10365;
	shr.u64 	%rd10368, %rd10367, 32;
	and.b64  	%rd10369, %rd10339, 4294967295;
	mul.wide.u32 	%rd10370, %r4626, %r4582;
	add.s64 	%rd10371, %rd10368, %rd10369;
	add.s64 	%rd10372, %rd10371, %rd10370;
	shr.u64 	%rd10373, %rd10372, 32;
	and.b64  	%rd10374, %rd10343, 4294967295;
	mul.wide.u32 	%rd10375, %r4627, %r4582;
	add.s64 	%rd10376, %rd10373, %rd10374;
	add.s64 	%rd10377, %rd10376, %rd10375;
	shr.u64 	%rd10378, %rd10377, 32;
	mul.wide.u32 	%rd10379, %r4628, %r4582;
	add.s64 	%rd10380, %rd10378, %rd10344;
	add.s64 	%rd10381, %rd10380, %rd10379;
	shr.u64 	%rd10382, %rd10381, 32;
	and.b64  	%rd10383, %rd10352, 4294967295;
	mul.wide.u32 	%rd10384, %r4603, %r4583;
	add.s64 	%rd10385, %rd10384, %rd10383;
	shr.u64 	%rd10386, %rd10385, 32;
	and.b64  	%rd10387, %rd10357, 4294967295;
	mul.wide.u32 	%rd10388, %r4622, %r4583;
	add.s64 	%rd10389, %rd10386, %rd10387;
	add.s64 	%rd10390, %rd10389, %rd10388;
	shr.u64 	%rd10391, %rd10390, 32;
	and.b64  	%rd10392, %rd10362, 4294967295;
	mul.wide.u32 	%rd10393, %r4623, %r4583;
	add.s64 	%rd10394, %rd10391, %rd10392;
	add.s64 	%rd10395, %rd10394, %rd10393;
	shr.u64 	%rd10396, %rd10395, 32;
	and.b64  	%rd10397, %rd10367, 4294967295;
	mul.wide.u32 	%rd10398, %r4624, %r4583;
	add.s64 	%rd10399, %rd10396, %rd10397;
	add.s64 	%rd10400, %rd10399, %rd10398;
	shr.u64 	%rd10401, %rd10400, 32;
	and.b64  	%rd10402, %rd10372, 4294967295;
	mul.wide.u32 	%rd10403, %r4625, %r4583;
	add.s64 	%rd10404, %rd10401, %rd10402;
	add.s64 	%rd10405, %rd10404, %rd10403;
	shr.u64 	%rd10406, %rd10405, 32;
	and.b64  	%rd10407, %rd10377, 4294967295;
	mul.wide.u32 	%rd10408, %r4626, %r4583;
	add.s64 	%rd10409, %rd10406, %rd10407;
	add.s64 	%rd10410, %rd10409, %rd10408;
	shr.u64 	%rd10411, %rd10410, 32;
	and.b64  	%rd10412, %rd10381, 4294967295;
	mul.wide.u32 	%rd10413, %r4627, %r4583;
	add.s64 	%rd10414, %rd10411, %rd10412;
	add.s64 	%rd10415, %rd10414, %rd10413;
	shr.u64 	%rd10416, %rd10415, 32;
	mul.wide.u32 	%rd10417, %r4628, %r4583;
	add.s64 	%rd10418, %rd10416, %rd10382;
	add.s64 	%rd10419, %rd10418, %rd10417;
	shr.u64 	%rd10420, %rd10419, 32;
	and.b64  	%rd10421, %rd10390, 4294967295;
	mul.wide.u32 	%rd10422, %r4603, %r4584;
	add.s64 	%rd10423, %rd10422, %rd10421;
	shr.u64 	%rd10424, %rd10423, 32;
	and.b64  	%rd10425, %rd10395, 4294967295;
	mul.wide.u32 	%rd10426, %r4622, %r4584;
	add.s64 	%rd10427, %rd10424, %rd10425;
	add.s64 	%rd10428, %rd10427, %rd10426;
	shr.u64 	%rd10429, %rd10428, 32;
	and.b64  	%rd10430, %rd10400, 4294967295;
	mul.wide.u32 	%rd10431, %r4623, %r4584;
	add.s64 	%rd10432, %rd10429, %rd10430;
	add.s64 	%rd10433, %rd10432, %rd10431;
	shr.u64 	%rd10434, %rd10433, 32;
	and.b64  	%rd10435, %rd10405, 4294967295;
	mul.wide.u32 	%rd10436, %r4624, %r4584;
	add.s64 	%rd10437, %rd10434, %rd10435;
	add.s64 	%rd10438, %rd10437, %rd10436;
	shr.u64 	%rd10439, %rd10438, 32;
	and.b64  	%rd10440, %rd10410, 4294967295;
	mul.wide.u32 	%rd10441, %r4625, %r4584;
	add.s64 	%rd10442, %rd10439, %rd10440;
	add.s64 	%rd10443, %rd10442, %rd10441;
	shr.u64 	%rd10444, %rd10443, 32;
	and.b64  	%rd10445, %rd10415, 4294967295;
	mul.wide.u32 	%rd10446, %r4626, %r4584;
	add.s64 	%rd10447, %rd10444, %rd10445;
	add.s64 	%rd10448, %rd10447, %rd10446;
	shr.u64 	%rd10449, %rd10448, 32;
	and.b64  	%rd10450, %rd10419, 4294967295;
	mul.wide.u32 	%rd10451, %r4627, %r4584;
	add.s64 	%rd10452, %rd10449, %rd10450;
	add.s64 	%rd10453, %rd10452, %rd10451;
	shr.u64 	%rd10454, %rd10453, 32;
	mul.wide.u32 	%rd10455, %r4628, %r4584;
	add.s64 	%rd10456, %rd10454, %rd10420;
	add.s64 	%rd10457, %rd10456, %rd10455;
	shr.u64 	%rd10458, %rd10457, 32;
	and.b64  	%rd10459, %rd10428, 4294967295;
	mul.wide.u32 	%rd10460, %r4603, %r4585;
	add.s64 	%rd10461, %rd10460, %rd10459;
	shr.u64 	%rd10462, %rd10461, 32;
	and.b64  	%rd10463, %rd10433, 4294967295;
	mul.wide.u32 	%rd10464, %r4622, %r4585;
	add.s64 	%rd10465, %rd10462, %rd10463;
	add.s64 	%rd10466, %rd10465, %rd10464;
	shr.u64 	%rd10467, %rd10466, 32;
	and.b64  	%rd10468, %rd10438, 4294967295;
	mul.wide.u32 	%rd10469, %r4623, %r4585;
	add.s64 	%rd10470, %rd10467, %rd10468;
	add.s64 	%rd10471, %rd10470, %rd10469;
	shr.u64 	%rd10472, %rd10471, 32;
	and.b64  	%rd10473, %rd10443, 4294967295;
	mul.wide.u32 	%rd10474, %r4624, %r4585;
	add.s64 	%rd10475, %rd10472, %rd10473;
	add.s64 	%rd10476, %rd10475, %rd10474;
	shr.u64 	%rd10477, %rd10476, 32;
	and.b64  	%rd10478, %rd10448, 4294967295;
	mul.wide.u32 	%rd10479, %r4625, %r4585;
	add.s64 	%rd10480, %rd10477, %rd10478;
	add.s64 	%rd10481, %rd10480, %rd10479;
	shr.u64 	%rd10482, %rd10481, 32;
	and.b64  	%rd10483, %rd10453, 4294967295;
	mul.wide.u32 	%rd10484, %r4626, %r4585;
	add.s64 	%rd10485, %rd10482, %rd10483;
	add.s64 	%rd10486, %rd10485, %rd10484;
	shr.u64 	%rd10487, %rd10486, 32;
	and.b64  	%rd10488, %rd10457, 4294967295;
	mul.wide.u32 	%rd10489, %r4627, %r4585;
	add.s64 	%rd10490, %rd10487, %rd10488;
	add.s64 	%rd10491, %rd10490, %rd10489;
	shr.u64 	%rd10492, %rd10491, 32;
	mul.wide.u32 	%rd10493, %r4628, %r4585;
	add.s64 	%rd10494, %rd10492, %rd10458;
	add.s64 	%rd10495, %rd10494, %rd10493;
	shr.u64 	%rd10496, %rd10495, 32;
	{ .reg .b32 tmp; mov.b64 {tmp, %r3611}, %rd10495; }
	and.b64  	%rd10497, %rd10466, 4294967295;
	mul.lo.s64 	%rd10498, %rd10497, 977;
	cvt.u32.u64 	%r3612, %rd10498;
	shr.u64 	%rd10499, %rd10498, 32;
	and.b64  	%rd10500, %rd10471, 4294967295;
	mad.lo.s64 	%rd10501, %rd10500, 977, %rd10499;
	shr.u64 	%rd10502, %rd10501, 32;
	and.b64  	%rd10503, %rd10476, 4294967295;
	mad.lo.s64 	%rd10504, %rd10503, 977, %rd10502;
	shr.u64 	%rd10505, %rd10504, 32;
	and.b64  	%rd10506, %rd10481, 4294967295;
	mad.lo.s64 	%rd10507, %rd10506, 977, %rd10505;
	shr.u64 	%rd10508, %rd10507, 32;
	and.b64  	%rd10509, %rd10486, 4294967295;
	mad.lo.s64 	%rd10510, %rd10509, 977, %rd10508;
	shr.u64 	%rd10511, %rd10510, 32;
	and.b64  	%rd10512, %rd10491, 4294967295;
	mad.lo.s64 	%rd10513, %rd10512, 977, %rd10511;
	shr.u64 	%rd10514, %rd10513, 32;
	and.b64  	%rd10515, %rd10495, 4294967295;
	mad.lo.s64 	%rd10516, %rd10515, 977, %rd10514;
	shr.u64 	%rd10517, %rd10516, 32;
	mad.lo.s64 	%rd10518, %rd10496, 977, %rd10517;
	{ .reg .b32 tmp; mov.b64 {tmp, %r3613}, %rd10518; }
	add.s32 	%r4639, %r3610, %r3612;
	setp.lt.u32 	%p1949, %r4639, %r3610;
	selp.u64 	%rd10519, 1, 0, %p1949;
	and.b64  	%rd10520, %rd10233, 4294967295;
	and.b64  	%rd10521, %rd10501, 4294967295;
	add.s64 	%rd10522, %rd10520, %rd10519;
	add.s64 	%rd10523, %rd10522, %rd10521;
	shr.u64 	%rd10524, %rd10523, 32;
	and.b64  	%rd10525, %rd10271, 4294967295;
	and.b64  	%rd10526, %rd10504, 4294967295;
	add.s64 	%rd10527, %rd10524, %rd10525;
	add.s64 	%rd10528, %rd10527, %rd10526;
	shr.u64 	%rd10529, %rd10528, 32;
	and.b64  	%rd10530, %rd10309, 4294967295;
	and.b64  	%rd10531, %rd10507, 4294967295;
	add.s64 	%rd10532, %rd10529, %rd10530;
	add.s64 	%rd10533, %rd10532, %rd10531;
	shr.u64 	%rd10534, %rd10533, 32;
	and.b64  	%rd10535, %rd10347, 4294967295;
	and.b64  	%rd10536, %rd10510, 4294967295;
	add.s64 	%rd10537, %rd10534, %rd10535;
	add.s64 	%rd10538, %rd10537, %rd10536;
	shr.u64 	%rd10539, %rd10538, 32;
	and.b64  	%rd10540, %rd10385, 4294967295;
	and.b64  	%rd10541, %rd10513, 4294967295;
	add.s64 	%rd10542, %rd10539, %rd10540;
	add.s64 	%rd10543, %rd10542, %rd10541;
	shr.u64 	%rd10544, %rd10543, 32;
	and.b64  	%rd10545, %rd10423, 4294967295;
	and.b64  	%rd10546, %rd10516, 4294967295;
	add.s64 	%rd10547, %rd10544, %rd10545;
	add.s64 	%rd10548, %rd10547, %rd10546;
	shr.u64 	%rd10549, %rd10548, 32;
	and.b64  	%rd10550, %rd10461, 4294967295;
	and.b64  	%rd10551, %rd10518, 4294967295;
	add.s64 	%rd10552, %rd10549, %rd10550;
	add.s64 	%rd10553, %rd10552, %rd10551;
	{ .reg .b32 tmp; mov.b64 {tmp, %r3614}, %rd10553; }
	add.s32 	%r3615, %r3614, %r3613;
	and.b64  	%rd10554, %rd10523, 4294967295;
	add.s64 	%rd12158, %rd10554, %rd10497;
	shr.u64 	%rd10555, %rd12158, 32;
	and.b64  	%rd10556, %rd10528, 4294967295;
	add.s64 	%rd10557, %rd10555, %rd10556;
	add.s64 	%rd12159, %rd10557, %rd10500;
	shr.u64 	%rd10558, %rd12159, 32;
	and.b64  	%rd10559, %rd10533, 4294967295;
	add.s64 	%rd10560, %rd10558, %rd10559;
	add.s64 	%rd12160, %rd10560, %rd10503;
	shr.u64 	%rd10561, %rd12160, 32;
	and.b64  	%rd10562, %rd10538, 4294967295;
	add.s64 	%rd10563, %rd10561, %rd10562;
	add.s64 	%rd12161, %rd10563, %rd10506;
	shr.u64 	%rd10564, %rd12161, 32;
	and.b64  	%rd10565, %rd10543, 4294967295;
	add.s64 	%rd10566, %rd10564, %rd10565;
	add.s64 	%rd12162, %rd10566, %rd10509;
	shr.u64 	%rd10567, %rd12162, 32;
	and.b64  	%rd10568, %rd10548, 4294967295;
	add.s64 	%rd10569, %rd10567, %rd10568;
	add.s64 	%rd12163, %rd10569, %rd10512;
	shr.u64 	%rd10570, %rd12163, 32;
	and.b64  	%rd10571, %rd10553, 4294967295;
	add.s64 	%rd10572, %rd10570, %rd10571;
	add.s64 	%rd12164, %rd10572, %rd10515;
	{ .reg .b32 tmp; mov.b64 {tmp, %r3616}, %rd12164; }
	add.s32 	%r3617, %r3615, %r3616;
	add.s32 	%r1732, %r3617, %r3611;
	setp.eq.s32 	%p1950, %r1732, 0;
	mov.pred 	%p2409, 0;
	@%p1950 bra 	$L__BB0_1134;
	cvt.u64.u32 	%rd10573, %r1732;
	mul.wide.u32 	%rd10574, %r1732, 977;
	cvt.u32.u64 	%r3618, %rd10574;
	shr.u64 	%rd10575, %rd10574, 32;
	add.s64 	%rd10576, %rd10575, %rd10573;
	shr.u64 	%rd10577, %rd10576, 32;
	add.s32 	%r1733, %r4639, %r3618;
	setp.lt.u32 	%p1951, %r1733, %r4639;
	selp.u64 	%rd10578, 1, 0, %p1951;
	and.b64  	%rd10579, %rd12158, 4294967295;
	and.b64  	%rd10580, %rd10576, 4294967295;
	add.s64 	%rd10581, %rd10579, %rd10578;
	add.s64 	%rd12158, %rd10581, %rd10580;
	shr.u64 	%rd10582, %rd12158, 32;
	and.b64  	%rd10583, %rd12159, 4294967295;
	add.s64 	%rd10584, %rd10582, %rd10583;
	add.s64 	%rd12159, %rd10584, %rd10577;
	shr.u64 	%rd10585, %rd12159, 32;
	and.b64  	%rd10586, %rd12160, 4294967295;
	add.s64 	%rd12160, %rd10585, %rd10586;
	shr.u64 	%rd10587, %rd12160, 32;
	and.b64  	%rd10588, %rd12161, 4294967295;
	add.s64 	%rd12161, %rd10587, %rd10588;
	shr.u64 	%rd10589, %rd12161, 32;
	and.b64  	%rd10590, %rd12162, 4294967295;
	add.s64 	%rd12162, %rd10589, %rd10590;
	shr.u64 	%rd10591, %rd12162, 32;
	and.b64  	%rd10592, %rd12163, 4294967295;
	add.s64 	%rd12163, %rd10591, %rd10592;
	shr.u64 	%rd10593, %rd12163, 32;
	and.b64  	%rd10594, %rd12164, 4294967295;
	add.s64 	%rd12164, %rd10593, %rd10594;
	setp.gt.u64 	%p2409, %rd12164, 4294967295;
	mov.u32 	%r4639, %r1733;
$L__BB0_1134:
	cvt.u32.u64 	%r4646, %rd12164;
	cvt.u32.u64 	%r4645, %rd12163;
	cvt.u32.u64 	%r4644, %rd12162;
	cvt.u32.u64 	%r4643, %rd12161;
	cvt.u32.u64 	%r4642, %rd12160;
	cvt.u32.u64 	%r4641, %rd12159;
	cvt.u32.u64 	%r4640, %rd12158;
$L__BB0_1135:
	mov.u32 	%r1742, %r4639;
	setp.gt.u32 	%p1952, %r4646, %r2082;
	or.pred  	%p1953, %p2409, %p1952;
	@%p1953 bra 	$L__BB0_1149;
	setp.lt.u32 	%p1954, %r4646, %r2082;
	@%p1954 bra 	$L__BB0_1150;
	setp.gt.u32 	%p1955, %r4645, %r2081;
	@%p1955 bra 	$L__BB0_1149;
	setp.lt.u32 	%p1956, %r4645, %r2081;
	@%p1956 bra 	$L__BB0_1150;
	setp.gt.u32 	%p1957, %r4644, %r2080;
	@%p1957 bra 	$L__BB0_1149;
	setp.lt.u32 	%p1958, %r4644, %r2080;
	@%p1958 bra 	$L__BB0_1150;
	setp.gt.u32 	%p1959, %r4643, %r2079;
	@%p1959 bra 	$L__BB0_1149;
	setp.lt.u32 	%p1960, %r4643, %r2079;
	@%p1960 bra 	$L__BB0_1150;
	setp.gt.u32 	%p1961, %r4642, %r2078;
	@%p1961 bra 	$L__BB0_1149;
	setp.lt.u32 	%p1962, %r4642, %r2078;
	@%p1962 bra 	$L__BB0_1150;
	setp.gt.u32 	%p1963, %r4641, %r2077;
	@%p1963 bra 	$L__BB0_1149;
	setp.lt.u32 	%p1964, %r4641, %r2077;
	@%p1964 bra 	$L__BB0_1150;
	setp.gt.u32 	%p1965, %r4640, %r2076;
	@%p1965 bra 	$L__BB0_1149;
	setp.lt.u32 	%p1966, %r4640, %r2076;
	setp.lt.u32 	%p1967, %r1742, %r2075;
	or.pred  	%p1968, %p1966, %p1967;
	@%p1968 bra 	$L__BB0_1150;
$L__BB0_1149:
	sub.s32 	%r4639, %r1742, %r2075;
	setp.lt.u32 	%p2288, %r1742, %r2075;
	selp.u32 	%r3879, 1, 0, %p2288;
	cvt.u64.u32 	%rd11790, %r4640;
	add.s32 	%r3880, %r2076, %r3879;
	sub.s32 	%r4640, %r4640, %r3880;
	selp.u64 	%rd11791, 1, 0, %p2288;
	cvt.u64.u32 	%rd11792, %r2076;
	add.s64 	%rd11793, %rd11792, %rd11791;
	setp.gt.u64 	%p2289, %rd11793, %rd11790;
	selp.u32 	%r3881, 1, 0, %p2289;
	cvt.u64.u32 	%rd11794, %r4641;
	add.s32 	%r3882, %r2077, %r3881;
	sub.s32 	%r4641, %r4641, %r3882;
	selp.u64 	%rd11795, 1, 0, %p2289;
	cvt.u64.u32 	%rd11796, %r2077;
	add.s64 	%rd11797, %rd11796, %rd11795;
	setp.gt.u64 	%p2290, %rd11797, %rd11794;
	selp.u32 	%r3883, 1, 0, %p2290;
	cvt.u64.u32 	%rd11798, %r4642;
	add.s32 	%r3884, %r2078, %r3883;
	sub.s32 	%r4642, %r4642, %r3884;
	selp.u64 	%rd11799, 1, 0, %p2290;
	cvt.u64.u32 	%rd11800, %r2078;
	add.s64 	%rd11801, %rd11800, %rd11799;
	setp.gt.u64 	%p2291, %rd11801, %rd11798;
	selp.u32 	%r3885, 1, 0, %p2291;
	cvt.u64.u32 	%rd11802, %r4643;
	add.s32 	%r3886, %r2079, %r3885;
	sub.s32 	%r4643, %r4643, %r3886;
	selp.u64 	%rd11803, 1, 0, %p2291;
	cvt.u64.u32 	%rd11804, %r2079;
	add.s64 	%rd11805, %rd11804, %rd11803;
	setp.gt.u64 	%p2292, %rd11805, %rd11802;
	selp.u32 	%r3887, 1, 0, %p2292;
	cvt.u64.u32 	%rd11806, %r4644;
	add.s32 	%r3888, %r2080, %r3887;
	sub.s32 	%r4644, %r4644, %r3888;
	selp.u64 	%rd11807, 1, 0, %p2292;
	cvt.u64.u32 	%rd11808, %r2080;
	add.s64 	%rd11809, %rd11808, %rd11807;
	setp.gt.u64 	%p2293, %rd11809, %rd11806;
	selp.u32 	%r3889, 1, 0, %p2293;
	cvt.u64.u32 	%rd11810, %r4645;
	add.s32 	%r3890, %r2081, %r3889;
	sub.s32 	%r4645, %r4645, %r3890;
	selp.u64 	%rd11811, 1, 0, %p2293;
	cvt.u64.u32 	%rd11812, %r2081;
	add.s64 	%rd11813, %rd11812, %rd11811;
	setp.gt.u64 	%p2294, %rd11813, %rd11810;
	selp.u32 	%r3891, 1, 0, %p2294;
	add.s32 	%r3892, %r2082, %r3891;
	sub.s32 	%r4646, %r4646, %r3892;
	mov.pred 	%p2409, 0;
	bra.uni 	$L__BB0_1135;
$L__BB0_1150:
	mul.wide.u32 	%rd10595, %r1742, %r1742;
	cvt.u32.u64 	%r3619, %rd10595;
	shr.u64 	%rd10596, %rd10595, 32;
	mul.wide.u32 	%rd10597, %r4640, %r1742;
	add.s64 	%rd10598, %rd10596, %rd10597;
	shr.u64 	%rd10599, %rd10598, 32;
	mul.wide.u32 	%rd10600, %r4641, %r1742;
	add.s64 	%rd10601, %rd10599, %rd10600;
	shr.u64 	%rd10602, %rd10601, 32;
	mul.wide.u32 	%rd10603, %r4642, %r1742;
	add.s64 	%rd10604, %rd10602, %rd10603;
	shr.u64 	%rd10605, %rd10604, 32;
	mul.wide.u32 	%rd10606, %r4643, %r1742;
	add.s64 	%rd10607, %rd10605, %rd10606;
	shr.u64 	%rd10608, %rd10607, 32;
	mul.wide.u32 	%rd10609, %r4644, %r1742;
	add.s64 	%rd10610, %rd10608, %rd10609;
	shr.u64 	%rd10611, %rd10610, 32;
	mul.wide.u32 	%rd10612, %r4645, %r1742;
	add.s64 	%rd10613, %rd10611, %rd10612;
	shr.u64 	%rd10614, %rd10613, 32;
	mul.wide.u32 	%rd10615, %r4646, %r1742;
	add.s64 	%rd10616, %rd10614, %rd10615;
	shr.u64 	%rd10617, %rd10616, 32;
	and.b64  	%rd10618, %rd10598, 4294967295;
	add.s64 	%rd10619, %rd10597, %rd10618;
	shr.u64 	%rd10620, %rd10619, 32;
	and.b64  	%rd10621, %rd10601, 4294967295;
	mul.wide.u32 	%rd10622, %r4640, %r4640;
	add.s64 	%rd10623, %rd10620, %rd10621;
	add.s64 	%rd10624, %rd10623, %rd10622;
	shr.u64 	%rd10625, %rd10624, 32;
	and.b64  	%rd10626, %rd10604, 4294967295;
	mul.wide.u32 	%rd10627, %r4641, %r4640;
	add.s64 	%rd10628, %rd10625, %rd10626;
	add.s64 	%rd10629, %rd10628, %rd10627;
	shr.u64 	%rd10630, %rd10629, 32;
	and.b64  	%rd10631, %rd10607, 4294967295;
	mul.wide.u32 	%rd10632, %r4642, %r4640;
	add.s64 	%rd10633, %rd10630, %rd10631;
	add.s64 	%rd10634, %rd10633, %rd10632;
	shr.u64 	%rd10635, %rd10634, 32;
	and.b64  	%rd10636, %rd10610, 4294967295;
	mul.wide.u32 	%rd10637, %r4643, %r4640;
	add.s64 	%rd10638, %rd10635, %rd10636;
	add.s64 	%rd10639, %rd10638, %rd10637;
	shr.u64 	%rd10640, %rd10639, 32;
	and.b64  	%rd10641, %rd10613, 4294967295;
	mul.wide.u32 	%rd10642, %r4644, %r4640;
	add.s64 	%rd10643, %rd10640, %rd10641;
	add.s64 	%rd10644, %rd10643, %rd10642;
	shr.u64 	%rd10645, %rd10644, 32;
	and.b64  	%rd10646, %rd10616, 4294967295;
	mul.wide.u32 	%rd10647, %r4645, %r4640;
	add.s64 	%rd10648, %rd10645, %rd10646;
	add.s64 	%rd10649, %rd10648, %rd10647;
	shr.u64 	%rd10650, %rd10649, 32;
	mul.wide.u32 	%rd10651, %r4646, %r4640;
	add.s64 	%rd10652, %rd10650, %rd10617;
	add.s64 	%rd10653, %rd10652, %rd10651;
	shr.u64 	%rd10654, %rd10653, 32;
	and.b64  	%rd10655, %rd10624, 4294967295;
	add.s64 	%rd10656, %rd10600, %rd10655;
	shr.u64 	%rd10657, %rd10656, 32;
	and.b64  	%rd10658, %rd10629, 4294967295;
	add.s64 	%rd10659, %rd10657, %rd10658;
	add.s64 	%rd10660, %rd10659, %rd10627;
	shr.u64 	%rd10661, %rd10660, 32;
	and.b64  	%rd10662, %rd10634, 4294967295;
	mul.wide.u32 	%rd10663, %r4641, %r4641;
	add.s64 	%rd10664, %rd10661, %rd10662;
	add.s64 	%rd10665, %rd10664, %rd10663;
	shr.u64 	%rd10666, %rd10665, 32;
	and.b64  	%rd10667, %rd10639, 4294967295;
	mul.wide.u32 	%rd10668, %r4642, %r4641;
	add.s64 	%rd10669, %rd10666, %rd10667;
	add.s64 	%rd10670, %rd10669, %rd10668;
	shr.u64 	%rd10671, %rd10670, 32;
	and.b64  	%rd10672, %rd10644, 4294967295;
	mul.wide.u32 	%rd10673, %r4643, %r4641;
	add.s64 	%rd10674, %rd10671, %rd10672;
	add.s64 	%rd10675, %rd10674, %rd10673;
	shr.u64 	%rd10676, %rd10675, 32;
	and.b64  	%rd10677, %rd10649, 4294967295;
	mul.wide.u32 	%rd10678, %r4644, %r4641;
	add.s64 	%rd10679, %rd10676, %rd10677;
	add.s64 	%rd10680, %rd10679, %rd10678;
	shr.u64 	%rd10681, %rd10680, 32;
	and.b64  	%rd10682, %rd10653, 4294967295;
	mul.wide.u32 	%rd10683, %r4645, %r4641;
	add.s64 	%rd10684, %rd10681, %rd10682;
	add.s64 	%rd10685, %rd10684, %rd10683;
	shr.u64 	%rd10686, %rd10685, 32;
	mul.wide.u32 	%rd10687, %r4646, %r4641;
	add.s64 	%rd10688, %rd10686, %rd10654;
	add.s64 	%rd10689, %rd10688, %rd10687;
	shr.u64 	%rd10690, %rd10689, 32;
	and.b64  	%rd10691, %rd10660, 4294967295;
	add.s64 	%rd10692, %rd10603, %rd10691;
	shr.u64 	%rd10693, %rd10692, 32;
	and.b64  	%rd10694, %rd10665, 4294967295;
	add.s64 	%rd10695, %rd10693, %rd10694;
	add.s64 	%rd10696, %rd10695, %rd10632;
	shr.u64 	%rd10697, %rd10696, 32;
	and.b64  	%rd10698, %rd10670, 4294967295;
	add.s64 	%rd10699, %rd10697, %rd10698;
	add.s64 	%rd10700, %rd10699, %rd10668;
	shr.u64 	%rd10701, %rd10700, 32;
	and.b64  	%rd10702, %rd10675, 4294967295;
	mul.wide.u32 	%rd10703, %r4642, %r4642;
	add.s64 	%rd10704, %rd10701, %rd10702;
	add.s64 	%rd10705, %rd10704, %rd10703;
	shr.u64 	%rd10706, %rd10705, 32;
	and.b64  	%rd10707, %rd10680, 4294967295;
	mul.wide.u32 	%rd10708, %r4643, %r4642;
	add.s64 	%rd10709, %rd10706, %rd10707;
	add.s64 	%rd10710, %rd10709, %rd10708;
	shr.u64 	%rd10711, %rd10710, 32;
	and.b64  	%rd10712, %rd10685, 4294967295;
	mul.wide.u32 	%rd10713, %r4644, %r4642;
	add.s64 	%rd10714, %rd10711, %rd10712;
	add.s64 	%rd10715, %rd10714, %rd10713;
	shr.u64 	%rd10716, %rd10715, 32;
	and.b64  	%rd10717, %rd10689, 4294967295;
	mul.wide.u32 	%rd10718, %r4645, %r4642;
	add.s64 	%rd10719, %rd10716, %rd10717;
	add.s64 	%rd10720, %rd10719, %rd10718;
	shr.u64 	%rd10721, %rd10720, 32;
	mul.wide.u32 	%rd10722, %r4646, %r4642;
	add.s64 	%rd10723, %rd10721, %rd10690;
	add.s64 	%rd10724, %rd10723, %rd10722;
	shr.u64 	%rd10725, %rd10724, 32;
	and.b64  	%rd10726, %rd10696, 4294967295;
	add.s64 	%rd10727, %rd10606, %rd10726;
	shr.u64 	%rd10728, %rd10727, 32;
	and.b64  	%rd10729, %rd10700, 4294967295;
	add.s64 	%rd10730, %rd10728, %rd10729;
	add.s64 	%rd10731, %rd10730, %rd10637;
	shr.u64 	%rd10732, %rd10731, 32;
	and.b64  	%rd10733, %rd10705, 4294967295;
	add.s64 	%rd10734, %rd10732, %rd10733;
	add.s64 	%rd10735, %rd10734, %rd10673;
	shr.u64 	%rd10736, %rd10735, 32;
	and.b64  	%rd10737, %rd10710, 4294967295;
	add.s64 	%rd10738, %rd10736, %rd10737;
	add.s64 	%rd10739, %rd10738, %rd10708;
	shr.u64 	%rd10740, %rd10739, 32;
	and.b64  	%rd10741, %rd10715, 4294967295;
	mul.wide.u32 	%rd10742, %r4643, %r4643;
	add.s64 	%rd10743, %rd10740, %rd10741;
	add.s64 	%rd10744, %rd10743, %rd10742;
	shr.u64 	%rd10745, %rd10744, 32;
	and.b64  	%rd10746, %rd10720, 4294967295;
	mul.wide.u32 	%rd10747, %r4644, %r4643;
	add.s64 	%rd10748, %rd10745, %rd10746;
	add.s64 	%rd10749, %rd10748, %rd10747;
	shr.u64 	%rd10750, %rd10749, 32;
	and.b64  	%rd10751, %rd10724, 4294967295;
	mul.wide.u32 	%rd10752, %r4645, %r4643;
	add.s64 	%rd10753, %rd10750, %rd10751;
	add.s64 	%rd10754, %rd10753, %rd10752;
	shr.u64 	%rd10755, %rd10754, 32;
	mul.wide.u32 	%rd10756, %r4646, %r4643;
	add.s64 	%rd10757, %rd10755, %rd10725;
	add.s64 	%rd10758, %rd10757, %rd10756;
	shr.u64 	%rd10759, %rd10758, 32;
	and.b64  	%rd10760, %rd10731, 4294967295;
	add.s64 	%rd10761, %rd10609, %rd10760;
	shr.u64 	%rd10762, %rd10761, 32;
	and.b64  	%rd10763, %rd10735, 4294967295;
	add.s64 	%rd10764, %rd10762, %rd10763;
	add.s64 	%rd10765, %rd10764, %rd10642;
	shr.u64 	%rd10766, %rd10765, 32;
	and.b64  	%rd10767, %rd10739, 4294967295;
	add.s64 	%rd10768, %rd10766, %rd10767;
	add.s64 	%rd10769, %rd10768, %rd10678;
	shr.u64 	%rd10770, %rd10769, 32;
	and.b64  	%rd10771, %rd10744, 4294967295;
	add.s64 	%rd10772, %rd10770, %rd10771;
	add.s64 	%rd10773, %rd10772, %rd10713;
	shr.u64 	%rd10774, %rd10773, 32;
	and.b64  	%rd10775, %rd10749, 4294967295;
	add.s64 	%rd10776, %rd10774, %rd10775;
	add.s64 	%rd10777, %rd10776, %rd10747;
	shr.u64 	%rd10778, %rd10777, 32;
	and.b64  	%rd10779, %rd10754, 4294967295;
	mul.wide.u32 	%rd10780, %r4644, %r4644;
	add.s64 	%rd10781, %rd10778, %rd10779;
	add.s64 	%rd10782, %rd10781, %rd10780;
	shr.u64 	%rd10783, %rd10782, 32;
	and.b64  	%rd10784, %rd10758, 4294967295;
	mul.wide.u32 	%rd10785, %r4645, %r4644;
	add.s64 	%rd10786, %rd10783, %rd10784;
	add.s64 	%rd10787, %rd10786, %rd10785;
	shr.u64 	%rd10788, %rd10787, 32;
	mul.wide.u32 	%rd10789, %r4646, %r4644;
	add.s64 	%rd10790, %rd10788, %rd10759;
	add.s64 	%rd10791, %rd10790, %rd10789;
	shr.u64 	%rd10792, %rd10791, 32;
	and.b64  	%rd10793, %rd10765, 4294967295;
	add.s64 	%rd10794, %rd10612, %rd10793;
	shr.u64 	%rd10795, %rd10794, 32;
	and.b64  	%rd10796, %rd10769, 4294967295;
	add.s64 	%rd10797, %rd10795, %rd10796;
	add.s64 	%rd10798, %rd10797, %rd10647;
	shr.u64 	%rd10799, %rd10798, 32;
	and.b64  	%rd10800, %rd10773, 4294967295;
	add.s64 	%rd10801, %rd10799, %rd10800;
	add.s64 	%rd10802, %rd10801, %rd10683;
	shr.u64 	%rd10803, %rd10802, 32;
	and.b64  	%rd10804, %rd10777, 4294967295;
	add.s64 	%rd10805, %rd10803, %rd10804;
	add.s64 	%rd10806, %rd10805, %rd10718;
	shr.u64 	%rd10807, %rd10806, 32;
	and.b64  	%rd10808, %rd10782, 4294967295;
	add.s64 	%rd10809, %rd10807, %rd10808;
	add.s64 	%rd10810, %rd10809, %rd10752;
	shr.u64 	%rd10811, %rd10810, 32;
	and.b64  	%rd10812, %rd10787, 4294967295;
	add.s64 	%rd10813, %rd10811, %rd10812;
	add.s64 	%rd10814, %rd10813, %rd10785;
	shr.u64 	%rd10815, %rd10814, 32;
	and.b64  	%rd10816, %rd10791, 4294967295;
	mul.wide.u32 	%rd10817, %r4645, %r4645;
	add.s64 	%rd10818, %rd10815, %rd10816;
	add.s64 	%rd10819, %rd10818, %rd10817;
	shr.u64 	%rd10820, %rd10819, 32;
	mul.wide.u32 	%rd10821, %r4646, %r4645;
	add.s64 	%rd10822, %rd10820, %rd10792;
	add.s64 	%rd10823, %rd10822, %rd10821;
	shr.u64 	%rd10824, %rd10823, 32;
	and.b64  	%rd10825, %rd10798, 4294967295;
	add.s64 	%rd10826, %rd10615, %rd10825;
	shr.u64 	%rd10827, %rd10826, 32;
	and.b64  	%rd10828, %rd10802, 4294967295;
	add.s64 	%rd10829, %rd10827, %rd10828;
	add.s64 	%rd10830, %rd10829, %rd10651;
	shr.u64 	%rd10831, %rd10830, 32;
	and.b64  	%rd10832, %rd10806, 4294967295;
	add.s64 	%rd10833, %rd10831, %rd10832;
	add.s64 	%rd10834, %rd10833, %rd10687;
	shr.u64 	%rd10835, %rd10834, 32;
	and.b64  	%rd10836, %rd10810, 4294967295;
	add.s64 	%rd10837, %rd10835, %rd10836;
	add.s64 	%rd10838, %rd10837, %rd10722;
	shr.u64 	%rd10839, %rd10838, 32;
	and.b64  	%rd10840, %rd10814, 4294967295;
	add.s64 	%rd10841, %rd10839, %rd10840;
	add.s64 	%rd10842, %rd10841, %rd10756;
	shr.u64 	%rd10843, %rd10842, 32;
	and.b64  	%rd10844, %rd10819, 4294967295;
	add.s64 	%rd10845, %rd10843, %rd10844;
	add.s64 	%rd10846, %rd10845, %rd10789;
	shr.u64 	%rd10847, %rd10846, 32;
	and.b64  	%rd10848, %rd10823, 4294967295;
	add.s64 	%rd10849, %rd10847, %rd10848;
	add.s64 	%rd10850, %rd10849, %rd10821;
	shr.u64 	%rd10851, %rd10850, 32;
	mul.wide.u32 	%rd10852, %r4646, %r4646;
	add.s64 	%rd10853, %rd10851, %rd10824;
	add.s64 	%rd10854, %rd10853, %rd10852;
	shr.u64 	%rd10855, %rd10854, 32;
	{ .reg .b32 tmp; mov.b64 {tmp, %r3620}, %rd10854; }
	and.b64  	%rd10856, %rd10830, 4294967295;
	mul.lo.s64 	%rd10857, %rd10856, 977;
	cvt.u32.u64 	%r3621, %rd10857;
	shr.u64 	%rd10858, %rd10857, 32;
	and.b64  	%rd10859, %rd10834, 4294967295;
	mad.lo.s64 	%rd10860, %rd10859, 977, %rd10858;
	shr.u64 	%rd10861, %rd10860, 32;
	and.b64  	%rd10862, %rd10838, 4294967295;
	mad.lo.s64 	%rd10863, %rd10862, 977, %rd10861;
	shr.u64 	%rd10864, %rd10863, 32;
	and.b64  	%rd10865, %rd10842, 4294967295;
	mad.lo.s64 	%rd10866, %rd10865, 977, %rd10864;
	shr.u64 	%rd10867, %rd10866, 32;
	and.b64  	%rd10868, %rd10846, 4294967295;
	mad.lo.s64 	%rd10869, %rd10868, 977, %rd10867;
	shr.u64 	%rd10870, %rd10869, 32;
	and.b64  	%rd10871, %rd10850, 4294967295;
	mad.lo.s64 	%rd10872, %rd10871, 977, %rd10870;
	shr.u64 	%rd10873, %rd10872, 32;
	and.b64  	%rd10874, %rd10854, 4294967295;
	mad.lo.s64 	%rd10875, %rd10874, 977, %rd10873;
	shr.u64 	%rd10876, %rd10875, 32;
	mad.lo.s64 	%rd10877, %rd10855, 977, %rd10876;
	{ .reg .b32 tmp; mov.b64 {tmp, %r3622}, %rd10877; }
	add.s32 	%r4648, %r3619, %r3621;
	setp.lt.u32 	%p1970, %r4648, %r3619;
	selp.u64 	%rd10878, 1, 0, %p1970;
	and.b64  	%rd10879, %rd10619, 4294967295;
	and.b64  	%rd10880, %rd10860, 4294967295;
	add.s64 	%rd10881, %rd10879, %rd10878;
	add.s64 	%rd10882, %rd10881, %rd10880;
	shr.u64 	%rd10883, %rd10882, 32;
	and.b64  	%rd10884, %rd10656, 4294967295;
	and.b64  	%rd10885, %rd10863, 4294967295;
	add.s64 	%rd10886, %rd10883, %rd10884;
	add.s64 	%rd10887, %rd10886, %rd10885;
	shr.u64 	%rd10888, %rd10887, 32;
	and.b64  	%rd10889, %rd10692, 4294967295;
	and.b64  	%rd10890, %rd10866, 4294967295;
	add.s64 	%rd10891, %rd10888, %rd10889;
	add.s64 	%rd10892, %rd10891, %rd10890;
	shr.u64 	%rd10893, %rd10892, 32;
	and.b64  	%rd10894, %rd10727, 4294967295;
	and.b64  	%rd10895, %rd10869, 4294967295;
	add.s64 	%rd10896, %rd10893, %rd10894;
	add.s64 	%rd10897, %rd10896, %rd10895;
	shr.u64 	%rd10898, %rd10897, 32;
	and.b64  	%rd10899, %rd10761, 4294967295;
	and.b64  	%rd10900, %rd10872, 4294967295;
	add.s64 	%rd10901, %rd10898, %rd10899;
	add.s64 	%rd10902, %rd10901, %rd10900;
	shr.u64 	%rd10903, %rd10902, 32;
	and.b64  	%rd10904, %rd10794, 4294967295;
	and.b64  	%rd10905, %rd10875, 4294967295;
	add.s64 	%rd10906, %rd10903, %rd10904;
	add.s64 	%rd10907, %rd10906, %rd10905;
	shr.u64 	%rd10908, %rd10907, 32;
	and.b64  	%rd10909, %rd10826, 4294967295;
	and.b64  	%rd10910, %rd10877, 4294967295;
	add.s64 	%rd10911, %rd10908, %rd10909;
	add.s64 	%rd10912, %rd10911, %rd10910;
	{ .reg .b32 tmp; mov.b64 {tmp, %r3623}, %rd10912; }
	add.s32 	%r3624, %r3623, %r3622;
	and.b64  	%rd10913, %rd10882, 4294967295;
	add.s64 	%rd12165, %rd10913, %rd10856;
	shr.u64 	%rd10914, %rd12165, 32;
	and.b64  	%rd10915, %rd10887, 4294967295;
	add.s64 	%rd10916, %rd10914, %rd10915;
	add.s64 	%rd12166, %rd10916, %rd10859;
	shr.u64 	%rd10917, %rd12166, 32;
	and.b64  	%rd10918, %rd10892, 4294967295;
	add.s64 	%rd10919, %rd10917, %rd10918;
	add.s64 	%rd12167, %rd10919, %rd10862;
	shr.u64 	%rd10920, %rd12167, 32;
	and.b64  	%rd10921, %rd10897, 4294967295;
	add.s64 	%rd10922, %rd10920, %rd10921;
	add.s64 	%rd12168, %rd10922, %rd10865;
	shr.u64 	%rd10923, %rd12168, 32;
	and.b64  	%rd10924, %rd10902, 4294967295;
	add.s64 	%rd10925, %rd10923, %rd10924;
	add.s64 	%rd12169, %rd10925, %rd10868;
	shr.u64 	%rd10926, %rd12169, 32;
	and.b64  	%rd10927, %rd10907, 4294967295;
	add.s64 	%rd10928, %rd10926, %rd10927;
	add.s64 	%rd12170, %rd10928, %rd10871;
	shr.u64 	%rd10929, %rd12170, 32;
	and.b64  	%rd10930, %rd10912, 4294967295;
	add.s64 	%rd10931, %rd10929, %rd10930;
	add.s64 	%rd12171, %rd10931, %rd10874;
	{ .reg .b32 tmp; mov.b64 {tmp, %r3625}, %rd12171; }
	add.s32 	%r3626, %r3624, %r3625;
	add.s32 	%r1764, %r3626, %r3620;
	setp.eq.s32 	%p1971, %r1764, 0;
	mov.pred 	%p2411, 0;
	@%p1971 bra 	$L__BB0_1152;
	cvt.u64.u32 	%rd10932, %r1764;
	mul.wide.u32 	%rd10933, %r1764, 977;
	cvt.u32.u64 	%r3627, %rd10933;
	shr.u64 	%rd10934, %rd10933, 32;
	add.s64 	%rd10935, %rd10934, %rd10932;
	shr.u64 	%rd10936, %rd10935, 32;
	add.s32 	%r1765, %r4648, %r3627;
	setp.lt.u32 	%p1972, %r1765, %r4648;
	selp.u64 	%rd10937, 1, 0, %p1972;
	and.b64  	%rd10938, %rd12165, 4294967295;
	and.b64  	%rd10939, %rd10935, 4294967295;
	add.s64 	%rd10940, %rd10938, %rd10937;
	add.s64 	%rd12165, %rd10940, %rd10939;
	shr.u64 	%rd10941, %rd12165, 32;
	and.b64  	%rd10942, %rd12166, 4294967295;
	add.s64 	%rd10943, %rd10941, %rd10942;
	add.s64 	%rd12166, %rd10943, %rd10936;
	shr.u64 	%rd10944, %rd12166, 32;
	and.b64  	%rd10945, %rd12167, 4294967295;
	add.s64 	%rd12167, %rd10944, %rd10945;
	shr.u64 	%rd10946, %rd12167, 32;
	and.b64  	%rd10947, %rd12168, 4294967295;
	add.s64 	%rd12168, %rd10946, %rd10947;
	shr.u64 	%rd10948, %rd12168, 32;
	and.b64  	%rd10949, %rd12169, 4294967295;
	add.s64 	%rd12169, %rd10948, %rd10949;
	shr.u64 	%rd10950, %rd12169, 32;
	and.b64  	%rd10951, %rd12170, 4294967295;
	add.s64 	%rd12170, %rd10950, %rd10951;
	shr.u64 	%rd10952, %rd12170, 32;
	and.b64  	%rd10953, %rd12171, 4294967295;
	add.s64 	%rd12171, %rd10952, %rd10953;
	setp.gt.u64 	%p2411, %rd12171, 4294967295;
	mov.u32 	%r4648, %r1765;
$L__BB0_1152:
	cvt.u32.u64 	%r1781, %rd12171;
	cvt.u32.u64 	%r1780, %rd12170;
	cvt.u32.u64 	%r1779, %rd12169;
	cvt.u32.u64 	%r1778, %rd12168;
	cvt.u32.u64 	%r1777, %rd12167;
	cvt.u32.u64 	%r1776, %rd12166;
	cvt.u32.u64 	%r1775, %rd12165;
$L__BB0_1153:
	mov.u32 	%r4665, %r4648;
	cvt.u64.u32 	%rd636, %r2079;
	cvt.u64.u32 	%rd637, %r2080;
	cvt.u64.u32 	%rd638, %r2081;
	cvt.u64.u32 	%rd639, %r2076;
	cvt.u64.u32 	%rd640, %r2077;
	setp.gt.u32 	%p1973, %r1781, %r2082;
	or.pred  	%p1974, %p2411, %p1973;
	@%p1974 bra 	$L__BB0_1167;
	setp.lt.u32 	%p1975, %r1781, %r2082;
	@%p1975 bra 	$L__BB0_1168;
	setp.gt.u32 	%p1976, %r1780, %r2081;
	@%p1976 bra 	$L__BB0_1167;
	setp.lt.u32 	%p1977, %r1780, %r2081;
	@%p1977 bra 	$L__BB0_1168;
	setp.gt.u32 	%p1978, %r1779, %r2080;
	@%p1978 bra 	$L__BB0_1167;
	setp.lt.u32 	%p1979, %r1779, %r2080;
	@%p1979 bra 	$L__BB0_1168;
	setp.gt.u32 	%p1980, %r1778, %r2079;
	@%p1980 bra 	$L__BB0_1167;
	setp.lt.u32 	%p1981, %r1778, %r2079;
	@%p1981 bra 	$L__BB0_1168;
	setp.gt.u32 	%p1982, %r1777, %r2078;
	@%p1982 bra 	$L__BB0_1167;
	setp.lt.u32 	%p1983, %r1777, %r2078;
	@%p1983 bra 	$L__BB0_1168;
	setp.gt.u32 	%p1984, %r1776, %r2077;
	@%p1984 bra 	$L__BB0_1167;
	setp.lt.u32 	%p1985, %r1776, %r2077;
	@%p1985 bra 	$L__BB0_1168;
	setp.gt.u32 	%p1986, %r1775, %r2076;
	@%p1986 bra 	$L__BB0_1167;
	setp.lt.u32 	%p1987, %r1775, %r2076;
	setp.lt.u32 	%p1988, %r4665, %r2075;
	or.pred  	%p1989, %p1987, %p1988;
	@%p1989 bra 	$L__BB0_1168;
$L__BB0_1167:
	sub.s32 	%r4648, %r4665, %r2075;
	setp.lt.u32 	%p2280, %r4665, %r2075;
	selp.u32 	%r3865, 1, 0, %p2280;
	cvt.u64.u32 	%rd11771, %r1775;
	add.s32 	%r3866, %r2076, %r3865;
	sub.s32 	%r1775, %r1775, %r3866;
	selp.u64 	%rd11772, 1, 0, %p2280;
	add.s64 	%rd11773, %rd639, %rd11772;
	setp.gt.u64 	%p2281, %rd11773, %rd11771;
	selp.u32 	%r3867, 1, 0, %p2281;
	cvt.u64.u32 	%rd11774, %r1776;
	add.s32 	%r3868, %r2077, %r3867;
	sub.s32 	%r1776, %r1776, %r3868;
	selp.u64 	%rd11775, 1, 0, %p2281;
	add.s64 	%rd11776, %rd640, %rd11775;
	setp.gt.u64 	%p2282, %rd11776, %rd11774;
	selp.u32 	%r3869, 1, 0, %p2282;
	cvt.u64.u32 	%rd11777, %r1777;
	add.s32 	%r3870, %r2078, %r3869;
	sub.s32 	%r1777, %r1777, %r3870;
	selp.u64 	%rd11778, 1, 0, %p2282;
	cvt.u64.u32 	%rd11779, %r2078;
	add.s64 	%rd11780, %rd11779, %rd11778;
	setp.gt.u64 	%p2283, %rd11780, %rd11777;
	selp.u32 	%r3871, 1, 0, %p2283;
	cvt.u64.u32 	%rd11781, %r1778;
	add.s32 	%r3872, %r2079, %r3871;
	sub.s32 	%r1778, %r1778, %r3872;
	selp.u64 	%rd11782, 1, 0, %p2283;
	add.s64 	%rd11783, %rd636, %rd11782;
	setp.gt.u64 	%p2284, %rd11783, %rd11781;
	selp.u32 	%r3873, 1, 0, %p2284;
	cvt.u64.u32 	%rd11784, %r1779;
	add.s32 	%r3874, %r2080, %r3873;
	sub.s32 	%r1779, %r1779, %r3874;
	selp.u64 	%rd11785, 1, 0, %p2284;
	add.s64 	%rd11786, %rd637, %rd11785;
	setp.gt.u64 	%p2285, %rd11786, %rd11784;
	selp.u32 	%r3875, 1, 0, %p2285;
	cvt.u64.u32 	%rd11787, %r1780;
	add.s32 	%r3876, %r2081, %r3875;
	sub.s32 	%r1780, %r1780, %r3876;
	selp.u64 	%rd11788, 1, 0, %p2285;
	add.s64 	%rd11789, %rd638, %rd11788;
	setp.gt.u64 	%p2286, %rd11789, %rd11787;
	selp.u32 	%r3877, 1, 0, %p2286;
	add.s32 	%r3878, %r2082, %r3877;
	sub.s32 	%r1781, %r1781, %r3878;
	mov.pred 	%p2411, 0;
	bra.uni 	$L__BB0_1153;
$L__BB0_1168:
	shl.b32 	%r3628, %r34, 1;
	shr.u32 	%r3629, %r34, 31;
	cvt.u64.u32 	%rd10954, %r3629;
	mul.wide.u32 	%rd10955, %r33, 2;
	or.b64  	%rd10956, %rd10955, %rd10954;
	shr.u64 	%rd10957, %rd10955, 32;
	mul.wide.u32 	%rd10958, %r32, 2;
	or.b64  	%rd10959, %rd10957, %rd10958;
	shr.u64 	%rd10960, %rd10958, 32;
	mul.wide.u32 	%rd10961, %r31, 2;
	or.b64  	%rd10962, %rd10960, %rd10961;
	shr.u64 	%rd10963, %rd10961, 32;
	mul.wide.u32 	%rd10964, %r30, 2;
	add.s64 	%rd10965, %rd10963, %rd10964;
	shr.u64 	%rd10966, %rd10965, 32;
	mul.wide.u32 	%rd10967, %r29, 2;
	add.s64 	%rd10968, %rd10966, %rd10967;
	shr.u64 	%rd10969, %rd10968, 32;
	mul.wide.u32 	%rd10970, %r28, 2;
	add.s64 	%rd10971, %rd10969, %rd10970;
	shr.u64 	%rd10972, %rd10971, 32;
	mul.wide.u32 	%rd10973, %r27, 2;
	add.s64 	%rd10974, %rd10972, %rd10973;
	shr.u64 	%rd10975, %rd10974, 32;
	{ .reg .b32 tmp; mov.b64 {tmp, %r3630}, %rd10974; }
	mad.lo.s32 	%r4657, %r3630, 977, %r3628;
	setp.lt.u32 	%p1991, %r4657, %r3628;
	selp.u64 	%rd10976, 1, 0, %p1991;
	and.b64  	%rd10977, %rd10956, 4294967295;
	add.s64 	%rd10978, %rd10977, %rd10976;
	shr.u64 	%rd10979, %rd10978, 32;
	and.b64  	%rd10980, %rd10959, 4294967295;
	add.s64 	%rd10981, %rd10979, %rd10980;
	shr.u64 	%rd10982, %rd10981, 32;
	and.b64  	%rd10983, %rd10962, 4294967295;
	add.s64 	%rd10984, %rd10982, %rd10983;
	shr.u64 	%rd10985, %rd10984, 32;
	and.b64  	%rd10986, %rd10965, 4294967295;
	add.s64 	%rd10987, %rd10985, %rd10986;
	shr.u64 	%rd10988, %rd10987, 32;
	and.b64  	%rd10989, %rd10968, 4294967295;
	add.s64 	%rd10990, %rd10988, %rd10989;
	shr.u64 	%rd10991, %rd10990, 32;
	and.b64  	%rd10992, %rd10971, 4294967295;
	add.s64 	%rd10993, %rd10991, %rd10992;
	shr.u64 	%rd10994, %rd10993, 32;
	and.b64  	%rd10995, %rd10974, 4294967295;
	add.s64 	%rd10996, %rd10994, %rd10995;
	{ .reg .b32 tmp; mov.b64 {tmp, %r3631}, %rd10996; }
	and.b64  	%rd10997, %rd10978, 4294967295;
	add.s64 	%rd12172, %rd10997, %rd10975;
	shr.u64 	%rd10998, %rd12172, 32;
	and.b64  	%rd10999, %rd10981, 4294967295;
	add.s64 	%rd12173, %rd10998, %rd10999;
	shr.u64 	%rd11000, %rd12173, 32;
	and.b64  	%rd11001, %rd10984, 4294967295;
	add.s64 	%rd12174, %rd11000, %rd11001;
	shr.u64 	%rd11002, %rd12174, 32;
	and.b64  	%rd11003, %rd10987, 4294967295;
	add.s64 	%rd12175, %rd11002, %rd11003;
	shr.u64 	%rd11004, %rd12175, 32;
	and.b64  	%rd11005, %rd10990, 4294967295;
	add.s64 	%rd12176, %rd11004, %rd11005;
	shr.u64 	%rd11006, %rd12176, 32;
	and.b64  	%rd11007, %rd10993, 4294967295;
	add.s64 	%rd12177, %rd11006, %rd11007;
	shr.u64 	%rd11008, %rd12177, 32;
	and.b64  	%rd11009, %rd10996, 4294967295;
	add.s64 	%rd12178, %rd11008, %rd11009;
	{ .reg .b32 tmp; mov.b64 {tmp, %r3632}, %rd12178; }
	add.s32 	%r1799, %r3631, %r3632;
	setp.eq.s32 	%p1992, %r1799, 0;
	mov.pred 	%p2413, 0;
	@%p1992 bra 	$L__BB0_1170;
	mad.lo.s32 	%r1800, %r1799, 977, %r4657;
	setp.lt.u32 	%p1993, %r1800, %r4657;
	selp.u64 	%rd11010, 1, 0, %p1993;
	and.b64  	%rd11011, %rd12172, 4294967295;
	cvt.u64.u32 	%rd11012, %r1799;
	add.s64 	%rd11013, %rd11011, %rd11010;
	add.s64 	%rd12172, %rd11013, %rd11012;
	shr.u64 	%rd11014, %rd12172, 32;
	and.b64  	%rd11015, %rd12173, 4294967295;
	add.s64 	%rd12173, %rd11014, %rd11015;
	shr.u64 	%rd11016, %rd12173, 32;
	and.b64  	%rd11017, %rd12174, 4294967295;
	add.s64 	%rd12174, %rd11016, %rd11017;
	shr.u64 	%rd11018, %rd12174, 32;
	and.b64  	%rd11019, %rd12175, 4294967295;
	add.s64 	%rd12175, %rd11018, %rd11019;
	shr.u64 	%rd11020, %rd12175, 32;
	and.b64  	%rd11021, %rd12176, 4294967295;
	add.s64 	%rd12176, %rd11020, %rd11021;
	shr.u64 	%rd11022, %rd12176, 32;
	and.b64  	%rd11023, %rd12177, 4294967295;
	add.s64 	%rd12177, %rd11022, %rd11023;
	shr.u64 	%rd11024, %rd12177, 32;
	and.b64  	%rd11025, %rd12178, 4294967295;
	add.s64 	%rd12178, %rd11024, %rd11025;
	setp.gt.u64 	%p2413, %rd12178, 4294967295;
	mov.u32 	%r4657, %r1800;
$L__BB0_1170:
	cvt.u32.u64 	%r1816, %rd12178;
	cvt.u32.u64 	%r1815, %rd12177;
	cvt.u32.u64 	%r1814, %rd12176;
	cvt.u32.u64 	%r1813, %rd12175;
	cvt.u32.u64 	%r1812, %rd12174;
	cvt.u32.u64 	%r1811, %rd12173;
	cvt.u32.u64 	%r1810, %rd12172;
$L__BB0_1171:
	mov.u32 	%r1809, %r4657;
	setp.gt.u32 	%p1994, %r1816, %r2082;
	or.pred  	%p1995, %p2413, %p1994;
	@%p1995 bra 	$L__BB0_1185;
	setp.lt.u32 	%p1996, %r1816, %r2082;
	@%p1996 bra 	$L__BB0_1199;
	setp.gt.u32 	%p1997, %r1815, %r2081;
	@%p1997 bra 	$L__BB0_1185;
	setp.lt.u32 	%p1998, %r1815, %r2081;
	@%p1998 bra 	$L__BB0_1199;
	setp.gt.u32 	%p1999, %r1814, %r2080;
	@%p1999 bra 	$L__BB0_1185;
	setp.lt.u32 	%p2000, %r1814, %r2080;
	@%p2000 bra 	$L__BB0_1199;
	setp.gt.u32 	%p2001, %r1813, %r2079;
	@%p2001 bra 	$L__BB0_1185;
	setp.lt.u32 	%p2002, %r1813, %r2079;
	@%p2002 bra 	$L__BB0_1199;
	setp.gt.u32 	%p2003, %r1812, %r2078;
	@%p2003 bra 	$L__BB0_1185;
	setp.lt.u32 	%p2004, %r1812, %r2078;
	@%p2004 bra 	$L__BB0_1199;
	setp.gt.u32 	%p2005, %r1811, %r2077;
	@%p2005 bra 	$L__BB0_1185;
	setp.lt.u32 	%p2006, %r1811, %r2077;
	@%p2006 bra 	$L__BB0_1199;
	setp.gt.u32 	%p2007, %r1810, %r2076;
	@%p2007 bra 	$L__BB0_1185;
	setp.lt.u32 	%p2008, %r1810, %r2076;
	setp.lt.u32 	%p2009, %r1809, %r2075;
	or.pred  	%p2010, %p2008, %p2009;
	@%p2010 bra 	$L__BB0_1199;
$L__BB0_1185:
	sub.s32 	%r4657, %r1809, %r2075;
	setp.lt.u32 	%p2272, %r1809, %r2075;
	selp.u32 	%r3851, 1, 0, %p2272;
	cvt.u64.u32 	%rd11752, %r1810;
	add.s32 	%r3852, %r2076, %r3851;
	sub.s32 	%r1810, %r1810, %r3852;
	selp.u64 	%rd11753, 1, 0, %p2272;
	add.s64 	%rd11754, %rd639, %rd11753;
	setp.gt.u64 	%p2273, %rd11754, %rd11752;
	selp.u32 	%r3853, 1, 0, %p2273;
	cvt.u64.u32 	%rd11755, %r1811;
	add.s32 	%r3854, %r2077, %r3853;
	sub.s32 	%r1811, %r1811, %r3854;
	selp.u64 	%rd11756, 1, 0, %p2273;
	add.s64 	%rd11757, %rd640, %rd11756;
	setp.gt.u64 	%p2274, %rd11757, %rd11755;
	selp.u32 	%r3855, 1, 0, %p2274;
	cvt.u64.u32 	%rd11758, %r1812;
	add.s32 	%r3856, %r2078, %r3855;
	sub.s32 	%r1812, %r1812, %r3856;
	selp.u64 	%rd11759, 1, 0, %p2274;
	cvt.u64.u32 	%rd11760, %r2078;
	add.s64 	%rd11761, %rd11760, %rd11759;
	setp.gt.u64 	%p2275, %rd11761, %rd11758;
	selp.u32 	%r3857, 1, 0, %p2275;
	cvt.u64.u32 	%rd11762, %r1813;
	add.s32 	%r3858, %r2079, %r3857;
	sub.s32 	%r1813, %r1813, %r3858;
	selp.u64 	%rd11763, 1, 0, %p2275;
	add.s64 	%rd11764, %rd636, %rd11763;
	setp.gt.u64 	%p2276, %rd11764, %rd11762;
	selp.u32 	%r3859, 1, 0, %p2276;
	cvt.u64.u32 	%rd11765, %r1814;
	add.s32 	%r3860, %r2080, %r3859;
	sub.s32 	%r1814, %r1814, %r3860;
	selp.u64 	%rd11766, 1, 0, %p2276;
	add.s64 	%rd11767, %rd637, %rd11766;
	setp.gt.u64 	%p2277, %rd11767, %rd11765;
	selp.u32 	%r3861, 1, 0, %p2277;
	cvt.u64.u32 	%rd11768, %r1815;
	add.s32 	%r3862, %r2081, %r3861;
	sub.s32 	%r1815, %r1815, %r3862;
	selp.u64 	%rd11769, 1, 0, %p2277;
	add.s64 	%rd11770, %rd638, %rd11769;
	setp.gt.u64 	%p2278, %rd11770, %rd11768;
	selp.u32 	%r3863, 1, 0, %p2278;
	add.s32 	%r3864, %r2082, %r3863;
	sub.s32 	%r1816, %r1816, %r3864;
	mov.pred 	%p2413, 0;
	bra.uni 	$L__BB0_1171;
$L__BB0_1186:
	setp.gt.u32 	%p2013, %r1780, %r1815;
	@%p2013 bra 	$L__BB0_1198;
	setp.lt.u32 	%p2014, %r1780, %r1815;
	@%p2014 bra 	$L__BB0_1201;
	setp.gt.u32 	%p2015, %r1779, %r1814;
	@%p2015 bra 	$L__BB0_1198;
	setp.lt.u32 	%p2016, %r1779, %r1814;
	@%p2016 bra 	$L__BB0_1201;
	setp.gt.u32 	%p2017, %r1778, %r1813;
	@%p2017 bra 	$L__BB0_1198;
	setp.lt.u32 	%p2018, %r1778, %r1813;
	@%p2018 bra 	$L__BB0_1201;
	setp.gt.u32 	%p2019, %r1777, %r1812;
	@%p2019 bra 	$L__BB0_1198;
	setp.lt.u32 	%p2020, %r1777, %r1812;
	@%p2020 bra 	$L__BB0_1201;
	setp.gt.u32 	%p2021, %r1776, %r1811;
	@%p2021 bra 	$L__BB0_1198;
	setp.lt.u32 	%p2022, %r1776, %r1811;
	@%p2022 bra 	$L__BB0_1201;
	setp.gt.u32 	%p2023, %r1775, %r1810;
	@%p2023 bra 	$L__BB0_1198;
	setp.lt.u32 	%p2024, %r1775, %r1810;
	setp.lt.u32 	%p2025, %r4665, %r1809;
	or.pred  	%p2026, %p2024, %p2025;
	@%p2026 bra 	$L__BB0_1201;
$L__BB0_1198:
	setp.gt.u32 	%p2035, %r1809, %r4665;
	selp.u32 	%r3656, 1, 0, %p2035;
	cvt.u64.u32 	%rd11077, %r1775;
	cvt.u64.u32 	%rd11078, %r1810;
	add.s32 	%r3657, %r1810, %r3656;
	sub.s32 	%r4728, %r1775, %r3657;
	selp.u64 	%rd11079, 1, 0, %p2035;
	add.s64 	%rd11080, %rd11078, %rd11079;
	setp.gt.u64 	%p2036, %rd11080, %rd11077;
	selp.u32 	%r3658, 1, 0, %p2036;
	cvt.u64.u32 	%rd11081, %r1776;
	cvt.u64.u32 	%rd11082, %r1811;
	add.s32 	%r3659, %r1811, %r3658;
	sub.s32 	%r4727, %r1776, %r3659;
	selp.u64 	%rd11083, 1, 0, %p2036;
	add.s64 	%rd11084, %rd11082, %rd11083;
	setp.gt.u64 	%p2037, %rd11084, %rd11081;
	selp.u32 	%r3660, 1, 0, %p2037;
	cvt.u64.u32 	%rd11085, %r1777;
	cvt.u64.u32 	%rd11086, %r1812;
	add.s32 	%r3661, %r1812, %r3660;
	sub.s32 	%r4726, %r1777, %r3661;
	selp.u64 	%rd11087, 1, 0, %p2037;
	add.s64 	%rd11088, %rd11086, %rd11087;
	setp.gt.u64 	%p2038, %rd11088, %rd11085;
	selp.u32 	%r3662, 1, 0, %p2038;
	cvt.u64.u32 	%rd11089, %r1778;
	cvt.u64.u32 	%rd11090, %r1813;
	add.s32 	%r3663, %r1813, %r3662;
	sub.s32 	%r4725, %r1778, %r3663;
	selp.u64 	%rd11091, 1, 0, %p2038;
	add.s64 	%rd11092, %rd11090, %rd11091;
	setp.gt.u64 	%p2039, %rd11092, %rd11089;
	selp.u32 	%r3664, 1, 0, %p2039;
	cvt.u64.u32 	%rd11093, %r1779;
	cvt.u64.u32 	%rd11094, %r1814;
	add.s32 	%r3665, %r1814, %r3664;
	sub.s32 	%r4724, %r1779, %r3665;
	selp.u64 	%rd11095, 1, 0, %p2039;
	add.s64 	%rd11096, %rd11094, %rd11095;
	setp.gt.u64 	%p2040, %rd11096, %rd11093;
	selp.u32 	%r3666, 1, 0, %p2040;
	cvt.u64.u32 	%rd11097, %r1780;
	cvt.u64.u32 	%rd11098, %r1815;
	add.s32 	%r3667, %r1815, %r3666;
	sub.s32 	%r4723, %r1780, %r3667;
	selp.u64 	%rd11099, 1, 0, %p2040;
	add.s64 	%rd11100, %rd11098, %rd11099;
	setp.gt.u64 	%p2041, %rd11100, %rd11097;
	selp.u32 	%r3668, 1, 0, %p2041;
	add.s32 	%r3669, %r1816, %r3668;
	sub.s32 	%r4722, %r1781, %r3669;
	bra.uni 	$L__BB0_1202;
$L__BB0_1199:
	setp.gt.u32 	%p2011, %r1781, %r1816;
	@%p2011 bra 	$L__BB0_1198;
	setp.ge.u32 	%p2012, %r1781, %r1816;
	@%p2012 bra 	$L__BB0_1186;
$L__BB0_1201:
	add.s32 	%r1825, %r4665, %r2075;
	setp.lt.u32 	%p2027, %r1825, %r4665;
	selp.u64 	%rd11026, 1, 0, %p2027;
	cvt.u64.u32 	%rd11027, %r1775;
	add.s64 	%rd11028, %rd11026, %rd11027;
	add.s64 	%rd11030, %rd11028, %rd639;
	cvt.u32.u64 	%r3633, %rd11030;
	shr.u64 	%rd11031, %rd11030, 32;
	cvt.u64.u32 	%rd11032, %r1776;
	add.s64 	%rd11033, %rd11031, %rd11032;
	add.s64 	%rd11035, %rd11033, %rd640;
	cvt.u32.u64 	%r3634, %rd11035;
	shr.u64 	%rd11036, %rd11035, 32;
	cvt.u64.u32 	%rd11037, %r1777;
	add.s64 	%rd11038, %rd11036, %rd11037;
	cvt.u64.u32 	%rd11039, %r2078;
	add.s64 	%rd11040, %rd11038, %rd11039;
	cvt.u32.u64 	%r3635, %rd11040;
	shr.u64 	%rd11041, %rd11040, 32;
	cvt.u64.u32 	%rd11042, %r1778;
	add.s64 	%rd11043, %rd11041, %rd11042;
	add.s64 	%rd11044, %rd11043, %rd636;
	cvt.u32.u64 	%r3636, %rd11044;
	shr.u64 	%rd11045, %rd11044, 32;
	cvt.u64.u32 	%rd11046, %r1779;
	add.s64 	%rd11047, %rd11045, %rd11046;
	add.s64 	%rd11048, %rd11047, %rd637;
	cvt.u32.u64 	%r3637, %rd11048;
	shr.u64 	%rd11049, %rd11048, 32;
	cvt.u64.u32 	%rd11050, %r1780;
	add.s64 	%rd11051, %rd11049, %rd11050;
	add.s64 	%rd11052, %rd11051, %rd638;
	cvt.u32.u64 	%r3638, %rd11052;
	{ .reg .b32 tmp; mov.b64 {tmp, %r3639}, %rd11052; }
	add.s32 	%r3640, %r1781, %r3639;
	add.s32 	%r3641, %r3640, %r2082;
	setp.gt.u32 	%p2028, %r1809, %r1825;
	selp.u32 	%r3642, 1, 0, %p2028;
	and.b64  	%rd11053, %rd11030, 4294967295;
	cvt.u64.u32 	%rd11054, %r1810;
	add.s32 	%r3643, %r1810, %r3642;
	sub.s32 	%r4728, %r3633, %r3643;
	selp.u64 	%rd11055, 1, 0, %p2028;
	add.s64 	%rd11056, %rd11054, %rd11055;
	setp.gt.u64 	%p2029, %rd11056, %rd11053;
	selp.u32 	%r3644, 1, 0, %p2029;
	and.b64  	%rd11057, %rd11035, 4294967295;
	cvt.u64.u32 	%rd11058, %r1811;
	add.s32 	%r3645, %r1811, %r3644;
	sub.s32 	%r4727, %r3634, %r3645;
	selp.u64 	%rd11059, 1, 0, %p2029;
	add.s64 	%rd11060, %rd11058, %rd11059;
	setp.gt.u64 	%p2030, %rd11060, %rd11057;
	selp.u32 	%r3646, 1, 0, %p2030;
	and.b64  	%rd11061, %rd11040, 4294967295;
	cvt.u64.u32 	%rd11062, %r1812;
	add.s32 	%r3647, %r1812, %r3646;
	sub.s32 	%r4726, %r3635, %r3647;
	selp.u64 	%rd11063, 1, 0, %p2030;
	add.s64 	%rd11064, %rd11062, %rd11063;
	setp.gt.u64 	%p2031, %rd11064, %rd11061;
	selp.u32 	%r3648, 1, 0, %p2031;
	and.b64  	%rd11065, %rd11044, 4294967295;
	cvt.u64.u32 	%rd11066, %r1813;
	add.s32 	%r3649, %r1813, %r3648;
	sub.s32 	%r4725, %r3636, %r3649;
	selp.u64 	%rd11067, 1, 0, %p2031;
	add.s64 	%rd11068, %rd11066, %rd11067;
	setp.gt.u64 	%p2032, %rd11068, %rd11065;
	selp.u32 	%r3650, 1, 0, %p2032;
	and.b64  	%rd11069, %rd11048, 4294967295;
	cvt.u64.u32 	%rd11070, %r1814;
	add.s32 	%r3651, %r1814, %r3650;
	sub.s32 	%r4724, %r3637, %r3651;
	selp.u64 	%rd11071, 1, 0, %p2032;
	add.s64 	%rd11072, %rd11070, %rd11071;
	setp.gt.u64 	%p2033, %rd11072, %rd11069;
	selp.u32 	%r3652, 1, 0, %p2033;
	and.b64  	%rd11073, %rd11052, 4294967295;
	cvt.u64.u32 	%rd11074, %r1815;
	add.s32 	%r3653, %r1815, %r3652;
	sub.s32 	%r4723, %r3638, %r3653;
	selp.u64 	%rd11075, 1, 0, %p2033;
	add.s64 	%rd11076, %rd11074, %rd11075;
	setp.gt.u64 	%p2034, %rd11076, %rd11073;
	selp.u32 	%r3654, 1, 0, %p2034;
	add.s32 	%r3655, %r1816, %r3654;
	sub.s32 	%r4722, %r3641, %r3655;
	mov.u32 	%r4665, %r1825;
$L__BB0_1202:
	cvt.u64.u32 	%rd663, %r2077;
	cvt.u64.u32 	%rd664, %r2078;
	sub.s32 	%r4729, %r4665, %r1809;
	setp.gt.u32 	%p2042, %r4722, %r2082;
	@%p2042 bra 	$L__BB0_1216;
	setp.lt.u32 	%p2043, %r4722, %r2082;
	@%p2043 bra 	$L__BB0_1231;
	setp.gt.u32 	%p2044, %r4723, %r2081;
	@%p2044 bra 	$L__BB0_1216;
	setp.lt.u32 	%p2045, %r4723, %r2081;
	@%p2045 bra 	$L__BB0_1231;
	setp.gt.u32 	%p2046, %r4724, %r2080;
	@%p2046 bra 	$L__BB0_1216;
	setp.lt.u32 	%p2047, %r4724, %r2080;
	@%p2047 bra 	$L__BB0_1231;
	setp.gt.u32 	%p2048, %r4725, %r2079;
	@%p2048 bra 	$L__BB0_1216;
	setp.lt.u32 	%p2049, %r4725, %r2079;
	@%p2049 bra 	$L__BB0_1231;
	setp.gt.u32 	%p2050, %r4726, %r2078;
	@%p2050 bra 	$L__BB0_1216;
	setp.lt.u32 	%p2051, %r4726, %r2078;
	@%p2051 bra 	$L__BB0_1231;
	setp.gt.u32 	%p2052, %r4727, %r2077;
	@%p2052 bra 	$L__BB0_1216;
	setp.lt.u32 	%p2053, %r4727, %r2077;
	@%p2053 bra 	$L__BB0_1231;
	setp.gt.u32 	%p2054, %r4728, %r2076;
	@%p2054 bra 	$L__BB0_1216;
	setp.lt.u32 	%p2055, %r4728, %r2076;
	setp.lt.u32 	%p2056, %r4729, %r2075;
	or.pred  	%p2057, %p2055, %p2056;
	@%p2057 bra 	$L__BB0_1231;
$L__BB0_1216:
	sub.s32 	%r1849, %r4729, %r2075;
	setp.lt.u32 	%p2058, %r4729, %r2075;
	selp.u32 	%r3670, 1, 0, %p2058;
	cvt.u64.u32 	%rd11101, %r4728;
	add.s32 	%r3671, %r2076, %r3670;
	sub.s32 	%r4728, %r4728, %r3671;
	selp.u64 	%rd11102, 1, 0, %p2058;
	add.s64 	%rd11103, %rd639, %rd11102;
	setp.gt.u64 	%p2059, %rd11103, %rd11101;
	selp.u32 	%r3672, 1, 0, %p2059;
	cvt.u64.u32 	%rd11104, %r4727;
	add.s32 	%r3673, %r2077, %r3672;
	sub.s32 	%r4727, %r4727, %r3673;
	selp.u64 	%rd11105, 1, 0, %p2059;
	add.s64 	%rd11106, %rd663, %rd11105;
	setp.gt.u64 	%p2060, %rd11106, %rd11104;
	selp.u32 	%r3674, 1, 0, %p2060;
	cvt.u64.u32 	%rd11107, %r4726;
	add.s32 	%r3675, %r2078, %r3674;
	sub.s32 	%r4726, %r4726, %r3675;
	selp.u64 	%rd11108, 1, 0, %p2060;
	add.s64 	%rd11109, %rd664, %rd11108;
	setp.gt.u64 	%p2061, %rd11109, %rd11107;
	selp.u32 	%r3676, 1, 0, %p2061;
	cvt.u64.u32 	%rd11110, %r4725;
	add.s32 	%r3677, %r2079, %r3676;
	sub.s32 	%r4725, %r4725, %r3677;
	selp.u64 	%rd11111, 1, 0, %p2061;
	add.s64 	%rd11112, %rd636, %rd11111;
	setp.gt.u64 	%p2062, %rd11112, %rd11110;
	selp.u32 	%r3678, 1, 0, %p2062;
	cvt.u64.u32 	%rd11113, %r4724;
	add.s32 	%r3679, %r2080, %r3678;
	sub.s32 	%r4724, %r4724, %r3679;
	selp.u64 	%rd11114, 1, 0, %p2062;
	add.s64 	%rd11115, %rd637, %rd11114;
	setp.gt.u64 	%p2063, %rd11115, %rd11113;
	selp.u32 	%r3680, 1, 0, %p2063;
	cvt.u64.u32 	%rd11116, %r4723;
	add.s32 	%r3681, %r2081, %r3680;
	sub.s32 	%r4723, %r4723, %r3681;
	selp.u64 	%rd11117, 1, 0, %p2063;
	add.s64 	%rd11118, %rd638, %rd11117;
	setp.gt.u64 	%p2064, %rd11118, %rd11116;
	selp.u32 	%r3682, 1, 0, %p2064;
	add.s32 	%r3683, %r2082, %r3682;
	sub.s32 	%r4722, %r4722, %r3683;
	setp.gt.u32 	%p2065, %r4722, %r2082;
	@%p2065 bra 	$L__BB0_1230;
	setp.lt.u32 	%p2066, %r4722, %r2082;
	mov.u32 	%r4729, %r1849;
	@%p2066 bra 	$L__BB0_1231;
	setp.gt.u32 	%p2067, %r4723, %r2081;
	@%p2067 bra 	$L__BB0_1230;
	setp.lt.u32 	%p2068, %r4723, %r2081;
	mov.u32 	%r4729, %r1849;
	@%p2068 bra 	$L__BB0_1231;
	setp.gt.u32 	%p2069, %r4724, %r2080;
	@%p2069 bra 	$L__BB0_1230;
	setp.lt.u32 	%p2070, %r4724, %r2080;
	mov.u32 	%r4729, %r1849;
	@%p2070 bra 	$L__BB0_1231;
	setp.gt.u32 	%p2071, %r4725, %r2079;
	@%p2071 bra 	$L__BB0_1230;
	setp.lt.u32 	%p2072, %r4725, %r2079;
	mov.u32 	%r4729, %r1849;
	@%p2072 bra 	$L__BB0_1231;
	setp.gt.u32 	%p2073, %r4726, %r2078;
	@%p2073 bra 	$L__BB0_1230;
	setp.lt.u32 	%p2074, %r4726, %r2078;
	mov.u32 	%r4729, %r1849;
	@%p2074 bra 	$L__BB0_1231;
	setp.gt.u32 	%p2075, %r4727, %r2077;
	@%p2075 bra 	$L__BB0_1230;
	setp.lt.u32 	%p2076, %r4727, %r2077;
	mov.u32 	%r4729, %r1849;
	@%p2076 bra 	$L__BB0_1231;
	setp.gt.u32 	%p2077, %r4728, %r2076;
	@%p2077 bra 	$L__BB0_1230;
	setp.lt.u32 	%p2078, %r4728, %r2076;
	setp.lt.u32 	%p2079, %r1849, %r2075;
	or.pred  	%p2080, %p2078, %p2079;
	mov.u32 	%r4729, %r1849;
	@%p2080 bra 	$L__BB0_1231;
$L__BB0_1230:
	sub.s32 	%r4729, %r1849, %r2075;
	setp.lt.u32 	%p2081, %r1849, %r2075;
	selp.u32 	%r3684, 1, 0, %p2081;
	cvt.u64.u32 	%rd11119, %r4728;
	add.s32 	%r3685, %r2076, %r3684;
	sub.s32 	%r4728, %r4728, %r3685;
	selp.u64 	%rd11120, 1, 0, %p2081;
	add.s64 	%rd11121, %rd639, %rd11120;
	setp.gt.u64 	%p2082, %rd11121, %rd11119;
	selp.u32 	%r3686, 1, 0, %p2082;
	cvt.u64.u32 	%rd11122, %r4727;
	add.s32 	%r3687, %r2077, %r3686;
	sub.s32 	%r4727, %r4727, %r3687;
	selp.u64 	%rd11123, 1, 0, %p2082;
	add.s64 	%rd11124, %rd663, %rd11123;
	setp.gt.u64 	%p2083, %rd11124, %rd11122;
	selp.u32 	%r3688, 1, 0, %p2083;
	cvt.u64.u32 	%rd11125, %r4726;
	add.s32 	%r3689, %r2078, %r3688;
	sub.s32 	%r4726, %r4726, %r3689;
	selp.u64 	%rd11126, 1, 0, %p2083;
	add.s64 	%rd11127, %rd664, %rd11126;
	setp.gt.u64 	%p2084, %rd11127, %rd11125;
	selp.u32 	%r3690, 1, 0, %p2084;
	cvt.u64.u32 	%rd11128, %r4725;
	add.s32 	%r3691, %r2079, %r3690;
	sub.s32 	%r4725, %r4725, %r3691;
	selp.u64 	%rd11129, 1, 0, %p2084;
	add.s64 	%rd11130, %rd636, %rd11129;
	setp.gt.u64 	%p2085, %rd11130, %rd11128;
	selp.u32 	%r3692, 1, 0, %p2085;
	cvt.u64.u32 	%rd11131, %r4724;
	add.s32 	%r3693, %r2080, %r3692;
	sub.s32 	%r4724, %r4724, %r3693;
	selp.u64 	%rd11132, 1, 0, %p2085;
	add.s64 	%rd11133, %rd637, %rd11132;
	setp.gt.u64 	%p2086, %rd11133, %rd11131;
	selp.u32 	%r3694, 1, 0, %p2086;
	cvt.u64.u32 	%rd11134, %r4723;
	add.s32 	%r3695, %r2081, %r3694;
	sub.s32 	%r4723, %r4723, %r3695;
	selp.u64 	%rd11135, 1, 0, %p2086;
	add.s64 	%rd11136, %rd638, %rd11135;
	setp.gt.u64 	%p2087, %rd11136, %rd11134;
	selp.u32 	%r3696, 1, 0, %p2087;
	add.s32 	%r3697, %r2082, %r3696;
	sub.s32 	%r4722, %r4722, %r3697;
$L__BB0_1231:
	cvt.u64.u32 	%rd665, %r28;
	setp.gt.u32 	%p2088, %r27, %r4722;
	@%p2088 bra 	$L__BB0_1232;
	bra.uni 	$L__BB0_1245;
$L__BB0_1232:
	setp.gt.u32 	%p2112, %r4729, %r34;
	selp.u32 	%r3721, 1, 0, %p2112;
	cvt.u64.u32 	%rd11184, %r4728;
	add.s32 	%r3722, %r4728, %r3721;
	sub.s32 	%r4690, %r33, %r3722;
	selp.u64 	%rd11185, 1, 0, %p2112;
	add.s64 	%rd11186, %rd11184, %rd11185;
	cvt.u64.u32 	%rd11187, %r33;
	setp.gt.u64 	%p2113, %rd11186, %rd11187;
	selp.u32 	%r3723, 1, 0, %p2113;
	cvt.u64.u32 	%rd11188, %r4727;
	add.s32 	%r3724, %r4727, %r3723;
	sub.s32 	%r4691, %r32, %r3724;
	selp.u64 	%rd11189, 1, 0, %p2113;
	add.s64 	%rd11190, %rd11188, %rd11189;
	cvt.u64.u32 	%rd11191, %r32;
	setp.gt.u64 	%p2114, %rd11190, %rd11191;
	selp.u32 	%r3725, 1, 0, %p2114;
	cvt.u64.u32 	%rd11192, %r4726;
	add.s32 	%r3726, %r4726, %r3725;
	sub.s32 	%r4692, %r31, %r3726;
	selp.u64 	%rd11193, 1, 0, %p2114;
	add.s64 	%rd11194, %rd11192, %rd11193;
	cvt.u64.u32 	%rd11195, %r31;
	setp.gt.u64 	%p2115, %rd11194, %rd11195;
	selp.u32 	%r3727, 1, 0, %p2115;
	cvt.u64.u32 	%rd11196, %r4725;
	add.s32 	%r3728, %r4725, %r3727;
	sub.s32 	%r4693, %r30, %r3728;
	selp.u64 	%rd11197, 1, 0, %p2115;
	add.s64 	%rd11198, %rd11196, %rd11197;
	cvt.u64.u32 	%rd11199, %r30;
	setp.gt.u64 	%p2116, %rd11198, %rd11199;
	selp.u32 	%r3729, 1, 0, %p2116;
	cvt.u64.u32 	%rd11200, %r4724;
	add.s32 	%r3730, %r4724, %r3729;
	sub.s32 	%r4694, %r29, %r3730;
	selp.u64 	%rd11201, 1, 0, %p2116;
	add.s64 	%rd11202, %rd11200, %rd11201;
	cvt.u64.u32 	%rd11203, %r29;
	setp.gt.u64 	%p2117, %rd11202, %rd11203;
	selp.u32 	%r3731, 1, 0, %p2117;
	cvt.u64.u32 	%rd11204, %r4723;
	add.s32 	%r3732, %r4723, %r3731;
	sub.s32 	%r4695, %r28, %r3732;
	selp.u64 	%rd11205, 1, 0, %p2117;
	add.s64 	%rd11206, %rd11204, %rd11205;
	setp.gt.u64 	%p2118, %rd11206, %rd665;
	selp.u32 	%r3733, 1, 0, %p2118;
	add.s32 	%r3734, %r4722, %r3733;
	sub.s32 	%r4696, %r27, %r3734;
	bra.uni 	$L__BB0_1247;
$L__BB0_1233:
	setp.gt.u32 	%p2090, %r28, %r4723;
	@%p2090 bra 	$L__BB0_1232;
	setp.lt.u32 	%p2091, %r28, %r4723;
	@%p2091 bra 	$L__BB0_1246;
	setp.gt.u32 	%p2092, %r29, %r4724;
	@%p2092 bra 	$L__BB0_1232;
	setp.lt.u32 	%p2093, %r29, %r4724;
	@%p2093 bra 	$L__BB0_1246;
	setp.gt.u32 	%p2094, %r30, %r4725;
	@%p2094 bra 	$L__BB0_1232;
	setp.lt.u32 	%p2095, %r30, %r4725;
	@%p2095 bra 	$L__BB0_1246;
	setp.gt.u32 	%p2096, %r31, %r4726;
	@%p2096 bra 	$L__BB0_1232;
	setp.lt.u32 	%p2097, %r31, %r4726;
	@%p2097 bra 	$L__BB0_1246;
	setp.gt.u32 	%p2098, %r32, %r4727;
	@%p2098 bra 	$L__BB0_1232;
	setp.lt.u32 	%p2099, %r32, %r4727;
	@%p2099 bra 	$L__BB0_1246;
	setp.gt.u32 	%p2100, %r33, %r4728;
	@%p2100 bra 	$L__BB0_1232;
	setp.lt.u32 	%p2101, %r33, %r4728;
	setp.lt.u32 	%p2102, %r34, %r4729;
	or.pred  	%p2103, %p2101, %p2102;
	@%p2103 bra 	$L__BB0_1246;
	bra.uni 	$L__BB0_1232;
$L__BB0_1245:
	setp.ge.u32 	%p2089, %r27, %r4722;
	@%p2089 bra 	$L__BB0_1233;
$L__BB0_1246:
	add.s32 	%r1873, %r34, %r2075;
	setp.lt.u32 	%p2104, %r1873, %r34;
	selp.u64 	%rd11137, 1, 0, %p2104;
	cvt.u64.u32 	%rd11138, %r33;
	add.s64 	%rd11139, %rd11137, %rd11138;
	add.s64 	%rd11140, %rd11139, %rd639;
	cvt.u32.u64 	%r3698, %rd11140;
	shr.u64 	%rd11141, %rd11140, 32;
	cvt.u64.u32 	%rd11142, %r32;
	add.s64 	%rd11143, %rd11141, %rd11142;
	add.s64 	%rd11144, %rd11143, %rd663;
	cvt.u32.u64 	%r3699, %rd11144;
	shr.u64 	%rd11145, %rd11144, 32;
	cvt.u64.u32 	%rd11146, %r31;
	add.s64 	%rd11147, %rd11145, %rd11146;
	add.s64 	%rd11148, %rd11147, %rd664;
	cvt.u32.u64 	%r3700, %rd11148;
	shr.u64 	%rd11149, %rd11148, 32;
	cvt.u64.u32 	%rd11150, %r30;
	add.s64 	%rd11151, %rd11149, %rd11150;
	add.s64 	%rd11152, %rd11151, %rd636;
	cvt.u32.u64 	%r3701, %rd11152;
	shr.u64 	%rd11153, %rd11152, 32;
	cvt.u64.u32 	%rd11154, %r29;
	add.s64 	%rd11155, %rd11153, %rd11154;
	add.s64 	%rd11156, %rd11155, %rd637;
	cvt.u32.u64 	%r3702, %rd11156;
	shr.u64 	%rd11157, %rd11156, 32;
	add.s64 	%rd11158, %rd11157, %rd665;
	add.s64 	%rd11159, %rd11158, %rd638;
	cvt.u32.u64 	%r3703, %rd11159;
	{ .reg .b32 tmp; mov.b64 {tmp, %r3704}, %rd11159; }
	add.s32 	%r3705, %r27, %r3704;
	add.s32 	%r3706, %r3705, %r2082;
	setp.gt.u32 	%p2105, %r4729, %r1873;
	selp.u32 	%r3707, 1, 0, %p2105;
	and.b64  	%rd11160, %rd11140, 4294967295;
	cvt.u64.u32 	%rd11161, %r4728;
	add.s32 	%r3708, %r4728, %r3707;
	sub.s32 	%r4690, %r3698, %r3708;
	selp.u64 	%rd11162, 1, 0, %p2105;
	add.s64 	%rd11163, %rd11161, %rd11162;
	setp.gt.u64 	%p2106, %rd11163, %rd11160;
	selp.u32 	%r3709, 1, 0, %p2106;
	and.b64  	%rd11164, %rd11144, 4294967295;
	cvt.u64.u32 	%rd11165, %r4727;
	add.s32 	%r3710, %r4727, %r3709;
	sub.s32 	%r4691, %r3699, %r3710;
	selp.u64 	%rd11166, 1, 0, %p2106;
	add.s64 	%rd11167, %rd11165, %rd11166;
	setp.gt.u64 	%p2107, %rd11167, %rd11164;
	selp.u32 	%r3711, 1, 0, %p2107;
	and.b64  	%rd11168, %rd11148, 4294967295;
	cvt.u64.u32 	%rd11169, %r4726;
	add.s32 	%r3712, %r4726, %r3711;
	sub.s32 	%r4692, %r3700, %r3712;
	selp.u64 	%rd11170, 1, 0, %p2107;
	add.s64 	%rd11171, %rd11169, %rd11170;
	setp.gt.u64 	%p2108, %rd11171, %rd11168;
	selp.u32 	%r3713, 1, 0, %p2108;
	and.b64  	%rd11172, %rd11152, 4294967295;
	cvt.u64.u32 	%rd11173, %r4725;
	add.s32 	%r3714, %r4725, %r3713;
	sub.s32 	%r4693, %r3701, %r3714;
	selp.u64 	%rd11174, 1, 0, %p2108;
	add.s64 	%rd11175, %rd11173, %rd11174;
	setp.gt.u64 	%p2109, %rd11175, %rd11172;
	selp.u32 	%r3715, 1, 0, %p2109;
	and.b64  	%rd11176, %rd11156, 4294967295;
	cvt.u64.u32 	%rd11177, %r4724;
	add.s32 	%r3716, %r4724, %r3715;
	sub.s32 	%r4694, %r3702, %r3716;
	selp.u64 	%rd11178, 1, 0, %p2109;
	add.s64 	%rd11179, %rd11177, %rd11178;
	setp.gt.u64 	%p2110, %rd11179, %rd11176;
	selp.u32 	%r3717, 1, 0, %p2110;
	and.b64  	%rd11180, %rd11159, 4294967295;
	cvt.u64.u32 	%rd11181, %r4723;
	add.s32 	%r3718, %r4723, %r3717;
	sub.s32 	%r4695, %r3703, %r3718;
	selp.u64 	%rd11182, 1, 0, %p2110;
	add.s64 	%rd11183, %rd11181, %rd11182;
	setp.gt.u64 	%p2111, %rd11183, %rd11180;
	selp.u32 	%r3719, 1, 0, %p2111;
	add.s32 	%r3720, %r4722, %r3719;
	sub.s32 	%r4696, %r3706, %r3720;
	mov.u32 	%r34, %r1873;
$L__BB0_1247:
	sub.s32 	%r4689, %r34, %r4729;
	setp.gt.u32 	%p2119, %r4696, %r2082;
	@%p2119 bra 	$L__BB0_1261;
	setp.lt.u32 	%p2120, %r4696, %r2082;
	@%p2120 bra 	$L__BB0_1276;
	setp.gt.u32 	%p2121, %r4695, %r2081;
	@%p2121 bra 	$L__BB0_1261;
	setp.lt.u32 	%p2122, %r4695, %r2081;
	@%p2122 bra 	$L__BB0_1276;
	setp.gt.u32 	%p2123, %r4694, %r2080;
	@%p2123 bra 	$L__BB0_1261;
	setp.lt.u32 	%p2124, %r4694, %r2080;
	@%p2124 bra 	$L__BB0_1276;
	setp.gt.u32 	%p2125, %r4693, %r2079;
	@%p2125 bra 	$L__BB0_1261;
	setp.lt.u32 	%p2126, %r4693, %r2079;
	@%p2126 bra 	$L__BB0_1276;
	setp.gt.u32 	%p2127, %r4692, %r2078;
	@%p2127 bra 	$L__BB0_1261;
	setp.lt.u32 	%p2128, %r4692, %r2078;
	@%p2128 bra 	$L__BB0_1276;
	setp.gt.u32 	%p2129, %r4691, %r2077;
	@%p2129 bra 	$L__BB0_1261;
	setp.lt.u32 	%p2130, %r4691, %r2077;
	@%p2130 bra 	$L__BB0_1276;
	setp.gt.u32 	%p2131, %r4690, %r2076;
	@%p2131 bra 	$L__BB0_1261;
	setp.lt.u32 	%p2132, %r4690, %r2076;
	setp.lt.u32 	%p2133, %r4689, %r2075;
	or.pred  	%p2134, %p2132, %p2133;
	@%p2134 bra 	$L__BB0_1276;
$L__BB0_1261:
	sub.s32 	%r1897, %r4689, %r2075;
	setp.lt.u32 	%p2135, %r4689, %r2075;
	selp.u32 	%r3735, 1, 0, %p2135;
	cvt.u64.u32 	%rd11207, %r4690;
	add.s32 	%r3736, %r2076, %r3735;
	sub.s32 	%r4690, %r4690, %r3736;
	selp.u64 	%rd11208, 1, 0, %p2135;
	add.s64 	%rd11209, %rd639, %rd11208;
	setp.gt.u64 	%p2136, %rd11209, %rd11207;
	selp.u32 	%r3737, 1, 0, %p2136;
	cvt.u64.u32 	%rd11210, %r4691;
	add.s32 	%r3738, %r2077, %r3737;
	sub.s32 	%r4691, %r4691, %r3738;
	selp.u64 	%rd11211, 1, 0, %p2136;
	add.s64 	%rd11212, %rd663, %rd11211;
	setp.gt.u64 	%p2137, %rd11212, %rd11210;
	selp.u32 	%r3739, 1, 0, %p2137;
	cvt.u64.u32 	%rd11213, %r4692;
	add.s32 	%r3740, %r2078, %r3739;
	sub.s32 	%r4692, %r4692, %r3740;
	selp.u64 	%rd11214, 1, 0, %p2137;
	add.s64 	%rd11215, %rd664, %rd11214;
	setp.gt.u64 	%p2138, %rd11215, %rd11213;
	selp.u32 	%r3741, 1, 0, %p2138;
	cvt.u64.u32 	%rd11216, %r4693;
	add.s32 	%r3742, %r2079, %r3741;
	sub.s32 	%r4693, %r4693, %r3742;
	selp.u64 	%rd11217, 1, 0, %p2138;
	add.s64 	%rd11218, %rd636, %rd11217;
	setp.gt.u64 	%p2139, %rd11218, %rd11216;
	selp.u32 	%r3743, 1, 0, %p2139;
	cvt.u64.u32 	%rd11219, %r4694;
	add.s32 	%r3744, %r2080, %r3743;
	sub.s32 	%r4694, %r4694, %r3744;
	selp.u64 	%rd11220, 1, 0, %p2139;
	add.s64 	%rd11221, %rd637, %rd11220;
	setp.gt.u64 	%p2140, %rd11221, %rd11219;
	selp.u32 	%r3745, 1, 0, %p2140;
	cvt.u64.u32 	%rd11222, %r4695;
	add.s32 	%r3746, %r2081, %r3745;
	sub.s32 	%r4695, %r4695, %r3746;
	selp.u64 	%rd11223, 1, 0, %p2140;
	add.s64 	%rd11224, %rd638, %rd11223;
	setp.gt.u64 	%p2141, %rd11224, %rd11222;
	selp.u32 	%r3747, 1, 0, %p2141;
	add.s32 	%r3748, %r2082, %r3747;
	sub.s32 	%r4696, %r4696, %r3748;
	setp.gt.u32 	%p2142, %r4696, %r2082;
	@%p2142 bra 	$L__BB0_1275;
	setp.lt.u32 	%p2143, %r4696, %r2082;
	mov.u32 	%r4689, %r1897;
	@%p2143 bra 	$L__BB0_1276;
	setp.gt.u32 	%p2144, %r4695, %r2081;
	@%p2144 bra 	$L__BB0_1275;
	setp.lt.u32 	%p2145, %r4695, %r2081;
	mov.u32 	%r4689, %r1897;
	@%p2145 bra 	$L__BB0_1276;
	setp.gt.u32 	%p2146, %r4694, %r2080;
	@%p2146 bra 	$L__BB0_1275;
	setp.lt.u32 	%p2147, %r4694, %r2080;
	mov.u32 	%r4689, %r1897;
	@%p2147 bra 	$L__BB0_1276;
	setp.gt.u32 	%p2148, %r4693, %r2079;
	@%p2148 bra 	$L__BB0_1275;
	setp.lt.u32 	%p2149, %r4693, %r2079;
	mov.u32 	%r4689, %r1897;
	@%p2149 bra 	$L__BB0_1276;
	setp.gt.u32 	%p2150, %r4692, %r2078;
	@%p2150 bra 	$L__BB0_1275;
	setp.lt.u32 	%p2151, %r4692, %r2078;
	mov.u32 	%r4689, %r1897;
	@%p2151 bra 	$L__BB0_1276;
	setp.gt.u32 	%p2152, %r4691, %r2077;
	@%p2152 bra 	$L__BB0_1275;
	setp.lt.u32 	%p2153, %r4691, %r2077;
	mov.u32 	%r4689, %r1897;
	@%p2153 bra 	$L__BB0_1276;
	setp.gt.u32 	%p2154, %r4690, %r2076;
	@%p2154 bra 	$L__BB0_1275;
	setp.lt.u32 	%p2155, %r4690, %r2076;
	setp.lt.u32 	%p2156, %r1897, %r2075;
	or.pred  	%p2157, %p2155, %p2156;
	mov.u32 	%r4689, %r1897;
	@%p2157 bra 	$L__BB0_1276;
$L__BB0_1275:
	sub.s32 	%r4689, %r1897, %r2075;
	setp.lt.u32 	%p2158, %r1897, %r2075;
	selp.u32 	%r3749, 1, 0, %p2158;
	cvt.u64.u32 	%rd11225, %r4690;
	add.s32 	%r3750, %r2076, %r3749;
	sub.s32 	%r4690, %r4690, %r3750;
	selp.u64 	%rd11226, 1, 0, %p2158;
	add.s64 	%rd11227, %rd639, %rd11226;
	setp.gt.u64 	%p2159, %rd11227, %rd11225;
	selp.u32 	%r3751, 1, 0, %p2159;
	cvt.u64.u32 	%rd11228, %r4691;
	add.s32 	%r3752, %r2077, %r3751;
	sub.s32 	%r4691, %r4691, %r3752;
	selp.u64 	%rd11229, 1, 0, %p2159;
	add.s64 	%rd11230, %rd663, %rd11229;
	setp.gt.u64 	%p2160, %rd11230, %rd11228;
	selp.u32 	%r3753, 1, 0, %p2160;
	cvt.u64.u32 	%rd11231, %r4692;
	add.s32 	%r3754, %r2078, %r3753;
	sub.s32 	%r4692, %r4692, %r3754;
	selp.u64 	%rd11232, 1, 0, %p2160;
	add.s64 	%rd11233, %rd664, %rd11232;
	setp.gt.u64 	%p2161, %rd11233, %rd11231;
	selp.u32 	%r3755, 1, 0, %p2161;
	cvt.u64.u32 	%rd11234, %r4693;
	add.s32 	%r3756, %r2079, %r3755;
	sub.s32 	%r4693, %r4693, %r3756;
	selp.u64 	%rd11235, 1, 0, %p2161;
	add.s64 	%rd11236, %rd636, %rd11235;
	setp.gt.u64 	%p2162, %rd11236, %rd11234;
	selp.u32 	%r3757, 1, 0, %p2162;
	cvt.u64.u32 	%rd11237, %r4694;
	add.s32 	%r3758, %r2080, %r3757;
	sub.s32 	%r4694, %r4694, %r3758;
	selp.u64 	%rd11238, 1, 0, %p2162;
	add.s64 	%rd11239, %rd637, %rd11238;
	setp.gt.u64 	%p2163, %rd11239, %rd11237;
	selp.u32 	%r3759, 1, 0, %p2163;
	cvt.u64.u32 	%rd11240, %r4695;
	add.s32 	%r3760, %r2081, %r3759;
	sub.s32 	%r4695, %r4695, %r3760;
	selp.u64 	%rd11241, 1, 0, %p2163;
	add.s64 	%rd11242, %rd638, %rd11241;
	setp.gt.u64 	%p2164, %rd11242, %rd11240;
	selp.u32 	%r3761, 1, 0, %p2164;
	add.s32 	%r3762, %r2082, %r3761;
	sub.s32 	%r4696, %r4696, %r3762;
$L__BB0_1276:
	mul.wide.u32 	%rd11243, %r4689, %r1742;
	cvt.u32.u64 	%r3763, %rd11243;
	shr.u64 	%rd11244, %rd11243, 32;
	mul.wide.u32 	%rd11245, %r4690, %r1742;
	add.s64 	%rd11246, %rd11244, %rd11245;
	shr.u64 	%rd11247, %rd11246, 32;
	mul.wide.u32 	%rd11248, %r4691, %r1742;
	add.s64 	%rd11249, %rd11247, %rd11248;
	shr.u64 	%rd11250, %rd11249, 32;
	mul.wide.u32 	%rd11251, %r4692, %r1742;
	add.s64 	%rd11252, %rd11250, %rd11251;
	shr.u64 	%rd11253, %rd11252, 32;
	mul.wide.u32 	%rd11254, %r4693, %r1742;
	add.s64 	%rd11255, %rd11253, %rd11254;
	shr.u64 	%rd11256, %rd11255, 32;
	mul.wide.u32 	%rd11257, %r4694, %r1742;
	add.s64 	%rd11258, %rd11256, %rd11257;
	shr.u64 	%rd11259, %rd11258, 32;
	mul.wide.u32 	%rd11260, %r4695, %r1742;
	add.s64 	%rd11261, %rd11259, %rd11260;
	shr.u64 	%rd11262, %rd11261, 32;
	mul.wide.u32 	%rd11263, %r4696, %r1742;
	add.s64 	%rd11264, %rd11262, %rd11263;
	shr.u64 	%rd11265, %rd11264, 32;
	and.b64  	%rd11266, %rd11246, 4294967295;
	mul.wide.u32 	%rd11267, %r4689, %r4640;
	add.s64 	%rd11268, %rd11267, %rd11266;
	shr.u64 	%rd11269, %rd11268, 32;
	and.b64  	%rd11270, %rd11249, 4294967295;
	mul.wide.u32 	%rd11271, %r4690, %r4640;
	add.s64 	%rd11272, %rd11269, %rd11270;
	add.s64 	%rd11273, %rd11272, %rd11271;
	shr.u64 	%rd11274, %rd11273, 32;
	and.b64  	%rd11275, %rd11252, 4294967295;
	mul.wide.u32 	%rd11276, %r4691, %r4640;
	add.s64 	%rd11277, %rd11274, %rd11275;
	add.s64 	%rd11278, %rd11277, %rd11276;
	shr.u64 	%rd11279, %rd11278, 32;
	and.b64  	%rd11280, %rd11255, 4294967295;
	mul.wide.u32 	%rd11281, %r4692, %r4640;
	add.s64 	%rd11282, %rd11279, %rd11280;
	add.s64 	%rd11283, %rd11282, %rd11281;
	shr.u64 	%rd11284, %rd11283, 32;
	and.b64  	%rd11285, %rd11258, 4294967295;
	mul.wide.u32 	%rd11286, %r4693, %r4640;
	add.s64 	%rd11287, %rd11284, %rd11285;
	add.s64 	%rd11288, %rd11287, %rd11286;
	shr.u64 	%rd11289, %rd11288, 32;
	and.b64  	%rd11290, %rd11261, 4294967295;
	mul.wide.u32 	%rd11291, %r4694, %r4640;
	add.s64 	%rd11292, %rd11289, %rd11290;
	add.s64 	%rd11293, %rd11292, %rd11291;
	shr.u64 	%rd11294, %rd11293, 32;
	and.b64  	%rd11295, %rd11264, 4294967295;
	mul.wide.u32 	%rd11296, %r4695, %r4640;
	add.s64 	%rd11297, %rd11294, %rd11295;
	add.s64 	%rd11298, %rd11297, %rd11296;
	shr.u64 	%rd11299, %rd11298, 32;
	mul.wide.u32 	%rd11300, %r4696, %r4640;
	add.s64 	%rd11301, %rd11299, %rd11265;
	add.s64 	%rd11302, %rd11301, %rd11300;
	shr.u64 	%rd11303, %rd11302, 32;
	and.b64  	%rd11304, %rd11273, 4294967295;
	mul.wide.u32 	%rd11305, %r4689, %r4641;
	add.s64 	%rd11306, %rd11305, %rd11304;
	shr.u64 	%rd11307, %rd11306, 32;
	and.b64  	%rd11308, %rd11278, 4294967295;
	mul.wide.u32 	%rd11309, %r4690, %r4641;
	add.s64 	%rd11310, %rd11307, %rd11308;
	add.s64 	%rd11311, %rd11310, %rd11309;
	shr.u64 	%rd11312, %rd11311, 32;
	and.b64  	%rd11313, %rd11283, 4294967295;
	mul.wide.u32 	%rd11314, %r4691, %r4641;
	add.s64 	%rd11315, %rd11312, %rd11313;
	add.s64 	%rd11316, %rd11315, %rd11314;
	shr.u64 	%rd11317, %rd11316, 32;
	and.b64  	%rd11318, %rd11288, 4294967295;
	mul.wide.u32 	%rd11319, %r4692, %r4641;
	add.s64 	%rd11320, %rd11317, %rd11318;
	add.s64 	%rd11321, %rd11320, %rd11319;
	shr.u64 	%rd11322, %rd11321, 32;
	and.b64  	%rd11323, %rd11293, 4294967295;
	mul.wide.u32 	%rd11324, %r4693, %r4641;
	add.s64 	%rd11325, %rd11322, %rd11323;
	add.s64 	%rd11326, %rd11325, %rd11324;
	shr.u64 	%rd11327, %rd11326, 32;
	and.b64  	%rd11328, %rd11298, 4294967295;
	mul.wide.u32 	%rd11329, %r4694, %r4641;
	add.s64 	%rd11330, %rd11327, %rd11328;
	add.s64 	%rd11331, %rd11330, %rd11329;
	shr.u64 	%rd11332, %rd11331, 32;
	and.b64  	%rd11333, %rd11302, 4294967295;
	mul.wide.u32 	%rd11334, %r4695, %r4641;
	add.s64 	%rd11335, %rd11332, %rd11333;
	add.s64 	%rd11336, %rd11335, %rd11334;
	shr.u64 	%rd11337, %rd11336, 32;
	mul.wide.u32 	%rd11338, %r4696, %r4641;
	add.s64 	%rd11339, %rd11337, %rd11303;
	add.s64 	%rd11340, %rd11339, %rd11338;
	shr.u64 	%rd11341, %rd11340, 32;
	and.b64  	%rd11342, %rd11311, 4294967295;
	mul.wide.u32 	%rd11343, %r4689, %r4642;
	add.s64 	%rd11344, %rd11343, %rd11342;
	shr.u64 	%rd11345, %rd11344, 32;
	and.b64  	%rd11346, %rd11316, 4294967295;
	mul.wide.u32 	%rd11347, %r4690, %r4642;
	add.s64 	%rd11348, %rd11345, %rd11346;
	add.s64 	%rd11349, %rd11348, %rd11347;
	shr.u64 	%rd11350, %rd11349, 32;
	and.b64  	%rd11351, %rd11321, 4294967295;
	mul.wide.u32 	%rd11352, %r4691, %r4642;
	add.s64 	%rd11353, %rd11350, %rd11351;
	add.s64 	%rd11354, %rd11353, %rd11352;
	shr.u64 	%rd11355, %rd11354, 32;
	and.b64  	%rd11356, %rd11326, 4294967295;
	mul.wide.u32 	%rd11357, %r4692, %r4642;
	add.s64 	%rd11358, %rd11355, %rd11356;
	add.s64 	%rd11359, %rd11358, %rd11357;
	shr.u64 	%rd11360, %rd11359, 32;
	and.b64  	%rd11361, %rd11331, 4294967295;
	mul.wide.u32 	%rd11362, %r4693, %r4642;
	add.s64 	%rd11363, %rd11360, %rd11361;
	add.s64 	%rd11364, %rd11363, %rd11362;
	shr.u64 	%rd11365, %rd11364, 32;
	and.b64  	%rd11366, %rd11336, 4294967295;
	mul.wide.u32 	%rd11367, %r4694, %r4642;
	add.s64 	%rd11368, %rd11365, %rd11366;
	add.s64 	%rd11369, %rd11368, %rd11367;
	shr.u64 	%rd11370, %rd11369, 32;
	and.b64  	%rd11371, %rd11340, 4294967295;
	mul.wide.u32 	%rd11372, %r4695, %r4642;
	add.s64 	%rd11373, %rd11370, %rd11371;
	add.s64 	%rd11374, %rd11373, %rd11372;
	shr.u64 	%rd11375, %rd11374, 32;
	mul.wide.u32 	%rd11376, %r4696, %r4642;
	add.s64 	%rd11377, %rd11375, %rd11341;
	add.s64 	%rd11378, %rd11377, %rd11376;
	shr.u64 	%rd11379, %rd11378, 32;
	and.b64  	%rd11380, %rd11349, 4294967295;
	mul.wide.u32 	%rd11381, %r4689, %r4643;
	add.s64 	%rd11382, %rd11381, %rd11380;
	shr.u64 	%rd11383, %rd11382, 32;
	and.b64  	%rd11384, %rd11354, 4294967295;
	mul.wide.u32 	%rd11385, %r4690, %r4643;
	add.s64 	%rd11386, %rd11383, %rd11384;
	add.s64 	%rd11387, %rd11386, %rd11385;
	shr.u64 	%rd11388, %rd11387, 32;
	and.b64  	%rd11389, %rd11359, 4294967295;
	mul.wide.u32 	%rd11390, %r4691, %r4643;
	add.s64 	%rd11391, %rd11388, %rd11389;
	add.s64 	%rd11392, %rd11391, %rd11390;
	shr.u64 	%rd11393, %rd11392, 32;
	and.b64  	%rd11394, %rd11364, 4294967295;
	mul.wide.u32 	%rd11395, %r4692, %r4643;
	add.s64 	%rd11396, %rd11393, %rd11394;
	add.s64 	%rd11397, %rd11396, %rd11395;
	shr.u64 	%rd11398, %rd11397, 32;
	and.b64  	%rd11399, %rd11369, 4294967295;
	mul.wide.u32 	%rd11400, %r4693, %r4643;
	add.s64 	%rd11401, %rd11398, %rd11399;
	add.s64 	%rd11402, %rd11401, %rd11400;
	shr.u64 	%rd11403, %rd11402, 32;
	and.b64  	%rd11404, %rd11374, 4294967295;
	mul.wide.u32 	%rd11405, %r4694, %r4643;
	add.s64 	%rd11406, %rd11403, %rd11404;
	add.s64 	%rd11407, %rd11406, %rd11405;
	shr.u64 	%rd11408, %rd11407, 32;
	and.b64  	%rd11409, %rd11378, 4294967295;
	mul.wide.u32 	%rd11410, %r4695, %r4643;
	add.s64 	%rd11411, %rd11408, %rd11409;
	add.s64 	%rd11412, %rd11411, %rd11410;
	shr.u64 	%rd11413, %rd11412, 32;
	mul.wide.u32 	%rd11414, %r4696, %r4643;
	add.s64 	%rd11415, %rd11413, %rd11379;
	add.s64 	%rd11416, %rd11415, %rd11414;
	shr.u64 	%rd11417, %rd11416, 32;
	and.b64  	%rd11418, %rd11387, 4294967295;
	mul.wide.u32 	%rd11419, %r4689, %r4644;
	add.s64 	%rd11420, %rd11419, %rd11418;
	shr.u64 	%rd11421, %rd11420, 32;
	and.b64  	%rd11422, %rd11392, 4294967295;
	mul.wide.u32 	%rd11423, %r4690, %r4644;
	add.s64 	%rd11424, %rd11421, %rd11422;
	add.s64 	%rd11425, %rd11424, %rd11423;
	shr.u64 	%rd11426, %rd11425, 32;
	and.b64  	%rd11427, %rd11397, 4294967295;
	mul.wide.u32 	%rd11428, %r4691, %r4644;
	add.s64 	%rd11429, %rd11426, %rd11427;
	add.s64 	%rd11430, %rd11429, %rd11428;
	shr.u64 	%rd11431, %rd11430, 32;
	and.b64  	%rd11432, %rd11402, 4294967295;
	mul.wide.u32 	%rd11433, %r4692, %r4644;
	add.s64 	%rd11434, %rd11431, %rd11432;
	add.s64 	%rd11435, %rd11434, %rd11433;
	shr.u64 	%rd11436, %rd11435, 32;
	and.b64  	%rd11437, %rd11407, 4294967295;
	mul.wide.u32 	%rd11438, %r4693, %r4644;
	add.s64 	%rd11439, %rd11436, %rd11437;
	add.s64 	%rd11440, %rd11439, %rd11438;
	shr.u64 	%rd11441, %rd11440, 32;
	and.b64  	%rd11442, %rd11412, 4294967295;
	mul.wide.u32 	%rd11443, %r4694, %r4644;
	add.s64 	%rd11444, %rd11441, %rd11442;
	add.s64 	%rd11445, %rd11444, %rd11443;
	shr.u64 	%rd11446, %rd11445, 32;
	and.b64  	%rd11447, %rd11416, 4294967295;
	mul.wide.u32 	%rd11448, %r4695, %r4644;
	add.s64 	%rd11449, %rd11446, %rd11447;
	add.s64 	%rd11450, %rd11449, %rd11448;
	shr.u64 	%rd11451, %rd11450, 32;
	mul.wide.u32 	%rd11452, %r4696, %r4644;
	add.s64 	%rd11453, %rd11451, %rd11417;
	add.s64 	%rd11454, %rd11453, %rd11452;
	shr.u64 	%rd11455, %rd11454, 32;
	and.b64  	%rd11456, %rd11425, 4294967295;
	mul.wide.u32 	%rd11457, %r4689, %r4645;
	add.s64 	%rd11458, %rd11457, %rd11456;
	shr.u64 	%rd11459, %rd11458, 32;
	and.b64  	%rd11460, %rd11430, 4294967295;
	mul.wide.u32 	%rd11461, %r4690, %r4645;
	add.s64 	%rd11462, %rd11459, %rd11460;
	add.s64 	%rd11463, %rd11462, %rd11461;
	shr.u64 	%rd11464, %rd11463, 32;
	and.b64  	%rd11465, %rd11435, 4294967295;
	mul.wide.u32 	%rd11466, %r4691, %r4645;
	add.s64 	%rd11467, %rd11464, %rd11465;
	add.s64 	%rd11468, %rd11467, %rd11466;
	shr.u64 	%rd11469, %rd11468, 32;
	and.b64  	%rd11470, %rd11440, 4294967295;
	mul.wide.u32 	%rd11471, %r4692, %r4645;
	add.s64 	%rd11472, %rd11469, %rd11470;
	add.s64 	%rd11473, %rd11472, %rd11471;
	shr.u64 	%rd11474, %rd11473, 32;
	and.b64  	%rd11475, %rd11445, 4294967295;
	mul.wide.u32 	%rd11476, %r4693, %r4645;
	add.s64 	%rd11477, %rd11474, %rd11475;
	add.s64 	%rd11478, %rd11477, %rd11476;
	shr.u64 	%rd11479, %rd11478, 32;
	and.b64  	%rd11480, %rd11450, 4294967295;
	mul.wide.u32 	%rd11481, %r4694, %r4645;
	add.s64 	%rd11482, %rd11479, %rd11480;
	add.s64 	%rd11483, %rd11482, %rd11481;
	shr.u64 	%rd11484, %rd11483, 32;
	and.b64  	%rd11485, %rd11454, 4294967295;
	mul.wide.u32 	%rd11486, %r4695, %r4645;
	add.s64 	%rd11487, %rd11484, %rd11485;
	add.s64 	%rd11488, %rd11487, %rd11486;
	shr.u64 	%rd11489, %rd11488, 32;
	mul.wide.u32 	%rd11490, %r4696, %r4645;
	add.s64 	%rd11491, %rd11489, %rd11455;
	add.s64 	%rd11492, %rd11491, %rd11490;
	shr.u64 	%rd11493, %rd11492, 32;
	and.b64  	%rd11494, %rd11463, 4294967295;
	mul.wide.u32 	%rd11495, %r4689, %r4646;
	add.s64 	%rd11496, %rd11495, %rd11494;
	shr.u64 	%rd11497, %rd11496, 32;
	and.b64  	%rd11498, %rd11468, 4294967295;
	mul.wide.u32 	%rd11499, %r4690, %r4646;
	add.s64 	%rd11500, %rd11497, %rd11498;
	add.s64 	%rd11501, %rd11500, %rd11499;
	shr.u64 	%rd11502, %rd11501, 32;
	and.b64  	%rd11503, %rd11473, 4294967295;
	mul.wide.u32 	%rd11504, %r4691, %r4646;
	add.s64 	%rd11505, %rd11502, %rd11503;
	add.s64 	%rd11506, %rd11505, %rd11504;
	shr.u64 	%rd11507, %rd11506, 32;
	and.b64  	%rd11508, %rd11478, 4294967295;
	mul.wide.u32 	%rd11509, %r4692, %r4646;
	add.s64 	%rd11510, %rd11507, %rd11508;
	add.s64 	%rd11511, %rd11510, %rd11509;
	shr.u64 	%rd11512, %rd11511, 32;
	and.b64  	%rd11513, %rd11483, 4294967295;
	mul.wide.u32 	%rd11514, %r4693, %r4646;
	add.s64 	%rd11515, %rd11512, %rd11513;
	add.s64 	%rd11516, %rd11515, %rd11514;
	shr.u64 	%rd11517, %rd11516, 32;
	and.b64  	%rd11518, %rd11488, 4294967295;
	mul.wide.u32 	%rd11519, %r4694, %r4646;
	add.s64 	%rd11520, %rd11517, %rd11518;
	add.s64 	%rd11521, %rd11520, %rd11519;
	shr.u64 	%rd11522, %rd11521, 32;
	and.b64  	%rd11523, %rd11492, 4294967295;
	mul.wide.u32 	%rd11524, %r4695, %r4646;
	add.s64 	%rd11525, %rd11522, %rd11523;
	add.s64 	%rd11526, %rd11525, %rd11524;
	shr.u64 	%rd11527, %rd11526, 32;
	mul.wide.u32 	%rd11528, %r4696, %r4646;
	add.s64 	%rd11529, %rd11527, %rd11493;
	add.s64 	%rd11530, %rd11529, %rd11528;
	shr.u64 	%rd11531, %rd11530, 32;
	{ .reg .b32 tmp; mov.b64 {tmp, %r3764}, %rd11530; }
	and.b64  	%rd11532, %rd11501, 4294967295;
	mul.lo.s64 	%rd11533, %rd11532, 977;
	cvt.u32.u64 	%r3765, %rd11533;
	shr.u64 	%rd11534, %rd11533, 32;
	and.b64  	%rd11535, %rd11506, 4294967295;
	mad.lo.s64 	%rd11536, %rd11535, 977, %rd11534;
	shr.u64 	%rd11537, %rd11536, 32;
	and.b64  	%rd11538, %rd11511, 4294967295;
	mad.lo.s64 	%rd11539, %rd11538, 977, %rd11537;
	shr.u64 	%rd11540, %rd11539, 32;
	and.b64  	%rd11541, %rd11516, 4294967295;
	mad.lo.s64 	%rd11542, %rd11541, 977, %rd11540;
	shr.u64 	%rd11543, %rd11542, 32;
	and.b64  	%rd11544, %rd11521, 4294967295;
	mad.lo.s64 	%rd11545, %rd11544, 977, %rd11543;
	shr.u64 	%rd11546, %rd11545, 32;
	and.b64  	%rd11547, %rd11526, 4294967295;
	mad.lo.s64 	%rd11548, %rd11547, 977, %rd11546;
	shr.u64 	%rd11549, %rd11548, 32;
	and.b64  	%rd11550, %rd11530, 4294967295;
	mad.lo.s64 	%rd11551, %rd11550, 977, %rd11549;
	shr.u64 	%rd11552, %rd11551, 32;
	mad.lo.s64 	%rd11553, %rd11531, 977, %rd11552;
	{ .reg .b32 tmp; mov.b64 {tmp, %r3766}, %rd11553; }
	add.s32 	%r4698, %r3763, %r3765;
	setp.lt.u32 	%p2166, %r4698, %r3763;
	selp.u64 	%rd11554, 1, 0, %p2166;
	and.b64  	%rd11555, %rd11268, 4294967295;
	and.b64  	%rd11556, %rd11536, 4294967295;
	add.s64 	%rd11557, %rd11555, %rd11554;
	add.s64 	%rd11558, %rd11557, %rd11556;
	shr.u64 	%rd11559, %rd11558, 32;
	and.b64  	%rd11560, %rd11306, 4294967295;
	and.b64  	%rd11561, %rd11539, 4294967295;
	add.s64 	%rd11562, %rd11559, %rd11560;
	add.s64 	%rd11563, %rd11562, %rd11561;
	shr.u64 	%rd11564, %rd11563, 32;
	and.b64  	%rd11565, %rd11344, 4294967295;
	and.b64  	%rd11566, %rd11542, 4294967295;
	add.s64 	%rd11567, %rd11564, %rd11565;
	add.s64 	%rd11568, %rd11567, %rd11566;
	shr.u64 	%rd11569, %rd11568, 32;
	and.b64  	%rd11570, %rd11382, 4294967295;
	and.b64  	%rd11571, %rd11545, 4294967295;
	add.s64 	%rd11572, %rd11569, %rd11570;
	add.s64 	%rd11573, %rd11572, %rd11571;
	shr.u64 	%rd11574, %rd11573, 32;
	and.b64  	%rd11575, %rd11420, 4294967295;
	and.b64  	%rd11576, %rd11548, 4294967295;
	add.s64 	%rd11577, %rd11574, %rd11575;
	add.s64 	%rd11578, %rd11577, %rd11576;
	shr.u64 	%rd11579, %rd11578, 32;
	and.b64  	%rd11580, %rd11458, 4294967295;
	and.b64  	%rd11581, %rd11551, 4294967295;
	add.s64 	%rd11582, %rd11579, %rd11580;
	add.s64 	%rd11583, %rd11582, %rd11581;
	shr.u64 	%rd11584, %rd11583, 32;
	and.b64  	%rd11585, %rd11496, 4294967295;
	and.b64  	%rd11586, %rd11553, 4294967295;
	add.s64 	%rd11587, %rd11584, %rd11585;
	add.s64 	%rd11588, %rd11587, %rd11586;
	{ .reg .b32 tmp; mov.b64 {tmp, %r3767}, %rd11588; }
	add.s32 	%r3768, %r3767, %r3766;
	and.b64  	%rd11589, %rd11558, 4294967295;
	add.s64 	%rd12179, %rd11589, %rd11532;
	shr.u64 	%rd11590, %rd12179, 32;
	and.b64  	%rd11591, %rd11563, 4294967295;
	add.s64 	%rd11592, %rd11590, %rd11591;
	add.s64 	%rd12180, %rd11592, %rd11535;
	shr.u64 	%rd11593, %rd12180, 32;
	and.b64  	%rd11594, %rd11568, 4294967295;
	add.s64 	%rd11595, %rd11593, %rd11594;
	add.s64 	%rd12181, %rd11595, %rd11538;
	shr.u64 	%rd11596, %rd12181, 32;
	and.b64  	%rd11597, %rd11573, 4294967295;
	add.s64 	%rd11598, %rd11596, %rd11597;
	add.s64 	%rd12182, %rd11598, %rd11541;
	shr.u64 	%rd11599, %rd12182, 32;
	and.b64  	%rd11600, %rd11578, 4294967295;
	add.s64 	%rd11601, %rd11599, %rd11600;
	add.s64 	%rd12183, %rd11601, %rd11544;
	shr.u64 	%rd11602, %rd12183, 32;
	and.b64  	%rd11603, %rd11583, 4294967295;
	add.s64 	%rd11604, %rd11602, %rd11603;
	add.s64 	%rd12184, %rd11604, %rd11547;
	shr.u64 	%rd11605, %rd12184, 32;
	and.b64  	%rd11606, %rd11588, 4294967295;
	add.s64 	%rd11607, %rd11605, %rd11606;
	add.s64 	%rd12185, %rd11607, %rd11550;
	{ .reg .b32 tmp; mov.b64 {tmp, %r3769}, %rd12185; }
	add.s32 	%r3770, %r3768, %r3769;
	add.s32 	%r1922, %r3770, %r3764;
	setp.eq.s32 	%p2167, %r1922, 0;
	mov.pred 	%p2415, 0;
	@%p2167 bra 	$L__BB0_1278;
	cvt.u64.u32 	%rd11608, %r1922;
	mul.wide.u32 	%rd11609, %r1922, 977;
	cvt.u32.u64 	%r3771, %rd11609;
	shr.u64 	%rd11610, %rd11609, 32;
	add.s64 	%rd11611, %rd11610, %rd11608;
	shr.u64 	%rd11612, %rd11611, 32;
	add.s32 	%r1923, %r4698, %r3771;
	setp.lt.u32 	%p2168, %r1923, %r4698;
	selp.u64 	%rd11613, 1, 0, %p2168;
	and.b64  	%rd11614, %rd12179, 4294967295;
	and.b64  	%rd11615, %rd11611, 4294967295;
	add.s64 	%rd11616, %rd11614, %rd11613;
	add.s64 	%rd12179, %rd11616, %rd11615;
	shr.u64 	%rd11617, %rd12179, 32;
	and.b64  	%rd11618, %rd12180, 4294967295;
	add.s64 	%rd11619, %rd11617, %rd11618;
	add.s64 	%rd12180, %rd11619, %rd11612;
	shr.u64 	%rd11620, %rd12180, 32;
	and.b64  	%rd11621, %rd12181, 4294967295;
	add.s64 	%rd12181, %rd11620, %rd11621;
	shr.u64 	%rd11622, %rd12181, 32;
	and.b64  	%rd11623, %rd12182, 4294967295;
	add.s64 	%rd12182, %rd11622, %rd11623;
	shr.u64 	%rd11624, %rd12182, 32;
	and.b64  	%rd11625, %rd12183, 4294967295;
	add.s64 	%rd12183, %rd11624, %rd11625;
	shr.u64 	%rd11626, %rd12183, 32;
	and.b64  	%rd11627, %rd12184, 4294967295;
	add.s64 	%rd12184, %rd11626, %rd11627;
	shr.u64 	%rd11628, %rd12184, 32;
	and.b64  	%rd11629, %rd12185, 4294967295;
	add.s64 	%rd12185, %rd11628, %rd11629;
	setp.gt.u64 	%p2415, %rd12185, 4294967295;
	mov.u32 	%r4698, %r1923;
$L__BB0_1278:
	cvt.u32.u64 	%r1939, %rd12185;
	cvt.u32.u64 	%r1938, %rd12184;
	cvt.u32.u64 	%r1937, %rd12183;
	cvt.u32.u64 	%r1936, %rd12182;
	cvt.u32.u64 	%r1935, %rd12181;
	cvt.u32.u64 	%r1934, %rd12180;
	cvt.u32.u64 	%r1933, %rd12179;
$L__BB0_1279:
	mov.u32 	%r4706, %r4698;
	cvt.u64.u32 	%rd688, %r2080;
	cvt.u64.u32 	%rd689, %r2081;
	cvt.u64.u32 	%rd690, %r2076;
	cvt.u64.u32 	%rd691, %r2077;
	cvt.u64.u32 	%rd692, %r2078;
	setp.gt.u32 	%p2169, %r1939, %r2082;
	or.pred  	%p2170, %p2415, %p2169;
	@%p2170 bra 	$L__BB0_1293;
	setp.lt.u32 	%p2171, %r1939, %r2082;
	@%p2171 bra 	$L__BB0_1307;
	setp.gt.u32 	%p2172, %r1938, %r2081;
	@%p2172 bra 	$L__BB0_1293;
	setp.lt.u32 	%p2173, %r1938, %r2081;
	@%p2173 bra 	$L__BB0_1307;
	setp.gt.u32 	%p2174, %r1937, %r2080;
	@%p2174 bra 	$L__BB0_1293;
	setp.lt.u32 	%p2175, %r1937, %r2080;
	@%p2175 bra 	$L__BB0_1307;
	setp.gt.u32 	%p2176, %r1936, %r2079;
	@%p2176 bra 	$L__BB0_1293;
	setp.lt.u32 	%p2177, %r1936, %r2079;
	@%p2177 bra 	$L__BB0_1307;
	setp.gt.u32 	%p2178, %r1935, %r2078;
	@%p2178 bra 	$L__BB0_1293;
	setp.lt.u32 	%p2179, %r1935, %r2078;
	@%p2179 bra 	$L__BB0_1307;
	setp.gt.u32 	%p2180, %r1934, %r2077;
	@%p2180 bra 	$L__BB0_1293;
	setp.lt.u32 	%p2181, %r1934, %r2077;
	@%p2181 bra 	$L__BB0_1307;
	setp.gt.u32 	%p2182, %r1933, %r2076;
	@%p2182 bra 	$L__BB0_1293;
	setp.lt.u32 	%p2183, %r1933, %r2076;
	setp.lt.u32 	%p2184, %r4706, %r2075;
	or.pred  	%p2185, %p2183, %p2184;
	@%p2185 bra 	$L__BB0_1307;
$L__BB0_1293:
	sub.s32 	%r4698, %r4706, %r2075;
	setp.lt.u32 	%p2264, %r4706, %r2075;
	selp.u32 	%r3837, 1, 0, %p2264;
	cvt.u64.u32 	%rd11734, %r1933;
	add.s32 	%r3838, %r2076, %r3837;
	sub.s32 	%r1933, %r1933, %r3838;
	selp.u64 	%rd11735, 1, 0, %p2264;
	add.s64 	%rd11736, %rd690, %rd11735;
	setp.gt.u64 	%p2265, %rd11736, %rd11734;
	selp.u32 	%r3839, 1, 0, %p2265;
	cvt.u64.u32 	%rd11737, %r1934;
	add.s32 	%r3840, %r2077, %r3839;
	sub.s32 	%r1934, %r1934, %r3840;
	selp.u64 	%rd11738, 1, 0, %p2265;
	add.s64 	%rd11739, %rd691, %rd11738;
	setp.gt.u64 	%p2266, %rd11739, %rd11737;
	selp.u32 	%r3841, 1, 0, %p2266;
	cvt.u64.u32 	%rd11740, %r1935;
	add.s32 	%r3842, %r2078, %r3841;
	sub.s32 	%r1935, %r1935, %r3842;
	selp.u64 	%rd11741, 1, 0, %p2266;
	add.s64 	%rd11742, %rd692, %rd11741;
	setp.gt.u64 	%p2267, %rd11742, %rd11740;
	selp.u32 	%r3843, 1, 0, %p2267;
	cvt.u64.u32 	%rd11743, %r1936;
	add.s32 	%r3844, %r2079, %r3843;
	sub.s32 	%r1936, %r1936, %r3844;
	selp.u64 	%rd11744, 1, 0, %p2267;
	add.s64 	%rd11745, %rd636, %rd11744;
	setp.gt.u64 	%p2268, %rd11745, %rd11743;
	selp.u32 	%r3845, 1, 0, %p2268;
	cvt.u64.u32 	%rd11746, %r1937;
	add.s32 	%r3846, %r2080, %r3845;
	sub.s32 	%r1937, %r1937, %r3846;
	selp.u64 	%rd11747, 1, 0, %p2268;
	add.s64 	%rd11748, %rd688, %rd11747;
	setp.gt.u64 	%p2269, %rd11748, %rd11746;
	selp.u32 	%r3847, 1, 0, %p2269;
	cvt.u64.u32 	%rd11749, %r1938;
	add.s32 	%r3848, %r2081, %r3847;
	sub.s32 	%r1938, %r1938, %r3848;
	selp.u64 	%rd11750, 1, 0, %p2269;
	add.s64 	%rd11751, %rd689, %rd11750;
	setp.gt.u64 	%p2270, %rd11751, %rd11749;
	selp.u32 	%r3849, 1, 0, %p2270;
	add.s32 	%r3850, %r2082, %r3849;
	sub.s32 	%r1939, %r1939, %r3850;
	mov.pred 	%p2415, 0;
	bra.uni 	$L__BB0_1279;
$L__BB0_1294:
	setp.gt.u32 	%p2188, %r1938, %r20;
	@%p2188 bra 	$L__BB0_1306;
	setp.lt.u32 	%p2189, %r1938, %r20;
	@%p2189 bra 	$L__BB0_1309;
	setp.gt.u32 	%p2190, %r1937, %r21;
	@%p2190 bra 	$L__BB0_1306;
	setp.lt.u32 	%p2191, %r1937, %r21;
	@%p2191 bra 	$L__BB0_1309;
	setp.gt.u32 	%p2192, %r1936, %r22;
	@%p2192 bra 	$L__BB0_1306;
	setp.lt.u32 	%p2193, %r1936, %r22;
	@%p2193 bra 	$L__BB0_1309;
	setp.gt.u32 	%p2194, %r1935, %r23;
	@%p2194 bra 	$L__BB0_1306;
	setp.lt.u32 	%p2195, %r1935, %r23;
	@%p2195 bra 	$L__BB0_1309;
	setp.gt.u32 	%p2196, %r1934, %r24;
	@%p2196 bra 	$L__BB0_1306;
	setp.lt.u32 	%p2197, %r1934, %r24;
	@%p2197 bra 	$L__BB0_1309;
	setp.gt.u32 	%p2198, %r1933, %r25;
	@%p2198 bra 	$L__BB0_1306;
	setp.lt.u32 	%p2199, %r1933, %r25;
	setp.lt.u32 	%p2200, %r4706, %r26;
	or.pred  	%p2201, %p2199, %p2200;
	@%p2201 bra 	$L__BB0_1309;
$L__BB0_1306:
	setp.gt.u32 	%p2210, %r26, %r4706;
	selp.u32 	%r3795, 1, 0, %p2210;
	cvt.u64.u32 	%rd11676, %r1933;
	add.s32 	%r3796, %r25, %r3795;
	sub.s32 	%r4720, %r1933, %r3796;
	selp.u64 	%rd11677, 1, 0, %p2210;
	cvt.u64.u32 	%rd11678, %r25;
	add.s64 	%rd11679, %rd11678, %rd11677;
	setp.gt.u64 	%p2211, %rd11679, %rd11676;
	selp.u32 	%r3797, 1, 0, %p2211;
	cvt.u64.u32 	%rd11680, %r1934;
	add.s32 	%r3798, %r24, %r3797;
	sub.s32 	%r4719, %r1934, %r3798;
	selp.u64 	%rd11681, 1, 0, %p2211;
	add.s64 	%rd11682, %rd694, %rd11681;
	setp.gt.u64 	%p2212, %rd11682, %rd11680;
	selp.u32 	%r3799, 1, 0, %p2212;
	cvt.u64.u32 	%rd11683, %r1935;
	add.s32 	%r3800, %r23, %r3799;
	sub.s32 	%r4718, %r1935, %r3800;
	selp.u64 	%rd11684, 1, 0, %p2212;
	add.s64 	%rd11685, %rd693, %rd11684;
	setp.gt.u64 	%p2213, %rd11685, %rd11683;
	selp.u32 	%r3801, 1, 0, %p2213;
	cvt.u64.u32 	%rd11686, %r1936;
	add.s32 	%r3802, %r22, %r3801;
	sub.s32 	%r4717, %r1936, %r3802;
	selp.u64 	%rd11687, 1, 0, %p2213;
	cvt.u64.u32 	%rd11688, %r22;
	add.s64 	%rd11689, %rd11688, %rd11687;
	setp.gt.u64 	%p2214, %rd11689, %rd11686;
	selp.u32 	%r3803, 1, 0, %p2214;
	cvt.u64.u32 	%rd11690, %r1937;
	add.s32 	%r3804, %r21, %r3803;
	sub.s32 	%r4716, %r1937, %r3804;
	selp.u64 	%rd11691, 1, 0, %p2214;
	cvt.u64.u32 	%rd11692, %r21;
	add.s64 	%rd11693, %rd11692, %rd11691;
	setp.gt.u64 	%p2215, %rd11693, %rd11690;
	selp.u32 	%r3805, 1, 0, %p2215;
	cvt.u64.u32 	%rd11694, %r1938;
	add.s32 	%r3806, %r20, %r3805;
	sub.s32 	%r4715, %r1938, %r3806;
	selp.u64 	%rd11695, 1, 0, %p2215;
	cvt.u64.u32 	%rd11696, %r20;
	add.s64 	%rd11697, %rd11696, %rd11695;
	setp.gt.u64 	%p2216, %rd11697, %rd11694;
	selp.u32 	%r3807, 1, 0, %p2216;
	add.s32 	%r3808, %r19, %r3807;
	sub.s32 	%r4714, %r1939, %r3808;
	bra.uni 	$L__BB0_1310;
$L__BB0_1307:
	cvt.u64.u32 	%rd693, %r23;
	cvt.u64.u32 	%rd694, %r24;
	setp.gt.u32 	%p2186, %r1939, %r19;
	@%p2186 bra 	$L__BB0_1306;
	setp.ge.u32 	%p2187, %r1939, %r19;
	@%p2187 bra 	$L__BB0_1294;
$L__BB0_1309:
	add.s32 	%r1954, %r4706, %r2075;
	setp.lt.u32 	%p2202, %r1954, %r4706;
	selp.u64 	%rd11630, 1, 0, %p2202;
	cvt.u64.u32 	%rd11631, %r1933;
	add.s64 	%rd11632, %rd11630, %rd11631;
	add.s64 	%rd11633, %rd11632, %rd690;
	cvt.u32.u64 	%r3772, %rd11633;
	shr.u64 	%rd11634, %rd11633, 32;
	cvt.u64.u32 	%rd11635, %r1934;
	add.s64 	%rd11636, %rd11634, %rd11635;
	add.s64 	%rd11637, %rd11636, %rd691;
	cvt.u32.u64 	%r3773, %rd11637;
	shr.u64 	%rd11638, %rd11637, 32;
	cvt.u64.u32 	%rd11639, %r1935;
	add.s64 	%rd11640, %rd11638, %rd11639;
	add.s64 	%rd11641, %rd11640, %rd692;
	cvt.u32.u64 	%r3774, %rd11641;
	shr.u64 	%rd11642, %rd11641, 32;
	cvt.u64.u32 	%rd11643, %r1936;
	add.s64 	%rd11644, %rd11642, %rd11643;
	add.s64 	%rd11645, %rd11644, %rd636;
	cvt.u32.u64 	%r3775, %rd11645;
	shr.u64 	%rd11646, %rd11645, 32;
	cvt.u64.u32 	%rd11647, %r1937;
	add.s64 	%rd11648, %rd11646, %rd11647;
	add.s64 	%rd11649, %rd11648, %rd688;
	cvt.u32.u64 	%r3776, %rd11649;
	shr.u64 	%rd11650, %rd11649, 32;
	cvt.u64.u32 	%rd11651, %r1938;
	add.s64 	%rd11652, %rd11650, %rd11651;
	add.s64 	%rd11653, %rd11652, %rd689;
	cvt.u32.u64 	%r3777, %rd11653;
	{ .reg .b32 tmp; mov.b64 {tmp, %r3778}, %rd11653; }
	add.s32 	%r3779, %r1939, %r3778;
	add.s32 	%r3780, %r3779, %r2082;
	setp.gt.u32 	%p2203, %r26, %r1954;
	selp.u32 	%r3781, 1, 0, %p2203;
	and.b64  	%rd11654, %rd11633, 4294967295;
	add.s32 	%r3782, %r25, %r3781;
	sub.s32 	%r4720, %r3772, %r3782;
	selp.u64 	%rd11655, 1, 0, %p2203;
	cvt.u64.u32 	%rd11656, %r25;
	add.s64 	%rd11657, %rd11656, %rd11655;
	setp.gt.u64 	%p2204, %rd11657, %rd11654;
	selp.u32 	%r3783, 1, 0, %p2204;
	and.b64  	%rd11658, %rd11637, 4294967295;
	add.s32 	%r3784, %r24, %r3783;
	sub.s32 	%r4719, %r3773, %r3784;
	selp.u64 	%rd11659, 1, 0, %p2204;
	add.s64 	%rd11660, %rd694, %rd11659;
	setp.gt.u64 	%p2205, %rd11660, %rd11658;
	selp.u32 	%r3785, 1, 0, %p2205;
	and.b64  	%rd11661, %rd11641, 4294967295;
	add.s32 	%r3786, %r23, %r3785;
	sub.s32 	%r4718, %r3774, %r3786;
	selp.u64 	%rd11662, 1, 0, %p2205;
	add.s64 	%rd11663, %rd693, %rd11662;
	setp.gt.u64 	%p2206, %rd11663, %rd11661;
	selp.u32 	%r3787, 1, 0, %p2206;
	and.b64  	%rd11664, %rd11645, 4294967295;
	add.s32 	%r3788, %r22, %r3787;
	sub.s32 	%r4717, %r3775, %r3788;
	selp.u64 	%rd11665, 1, 0, %p2206;
	cvt.u64.u32 	%rd11666, %r22;
	add.s64 	%rd11667, %rd11666, %rd11665;
	setp.gt.u64 	%p2207, %rd11667, %rd11664;
	selp.u32 	%r3789, 1, 0, %p2207;
	and.b64  	%rd11668, %rd11649, 4294967295;
	add.s32 	%r3790, %r21, %r3789;
	sub.s32 	%r4716, %r3776, %r3790;
	selp.u64 	%rd11669, 1, 0, %p2207;
	cvt.u64.u32 	%rd11670, %r21;
	add.s64 	%rd11671, %rd11670, %rd11669;
	setp.gt.u64 	%p2208, %rd11671, %rd11668;
	selp.u32 	%r3791, 1, 0, %p2208;
	and.b64  	%rd11672, %rd11653, 4294967295;
	add.s32 	%r3792, %r20, %r3791;
	sub.s32 	%r4715, %r3777, %r3792;
	selp.u64 	%rd11673, 1, 0, %p2208;
	cvt.u64.u32 	%rd11674, %r20;
	add.s64 	%rd11675, %rd11674, %rd11673;
	setp.gt.u64 	%p2209, %rd11675, %rd11672;
	selp.u32 	%r3793, 1, 0, %p2209;
	add.s32 	%r3794, %r19, %r3793;
	sub.s32 	%r4714, %r3780, %r3794;
	mov.u32 	%r4706, %r1954;
$L__BB0_1310:
	sub.s32 	%r4721, %r4706, %r26;
	setp.gt.u32 	%p2217, %r4714, %r2082;
	@%p2217 bra 	$L__BB0_1324;
	setp.lt.u32 	%p2218, %r4714, %r2082;
	mov.b16 	%rs89, 0;
	mov.u32 	%r4762, %r4714;
	mov.u32 	%r4763, %r4715;
	mov.u32 	%r4764, %r4716;
	mov.u32 	%r4765, %r4717;
	mov.u32 	%r4766, %r4718;
	mov.u32 	%r4767, %r4719;
	mov.u32 	%r4768, %r4720;
	mov.u32 	%r4769, %r4721;
	mov.u32 	%r4770, %r4722;
	mov.u32 	%r4771, %r4723;
	mov.u32 	%r4772, %r4724;
	mov.u32 	%r4773, %r4725;
	mov.u32 	%r4774, %r4726;
	mov.u32 	%r4775, %r4727;
	mov.u32 	%r4776, %r4728;
	mov.u32 	%r4777, %r4729;
	@%p2218 bra 	$L__BB0_1339;
	setp.gt.u32 	%p2219, %r4715, %r2081;
	@%p2219 bra 	$L__BB0_1324;
	setp.lt.u32 	%p2220, %r4715, %r2081;
	mov.u32 	%r4762, %r4714;
	mov.u32 	%r4763, %r4715;
	mov.u32 	%r4764, %r4716;
	mov.u32 	%r4765, %r4717;
	mov.u32 	%r4766, %r4718;
	mov.u32 	%r4767, %r4719;
	mov.u32 	%r4768, %r4720;
	mov.u32 	%r4769, %r4721;
	mov.u32 	%r4770, %r4722;
	mov.u32 	%r4771, %r4723;
	mov.u32 	%r4772, %r4724;
	mov.u32 	%r4773, %r4725;
	mov.u32 	%r4774, %r4726;
	mov.u32 	%r4775, %r4727;
	mov.u32 	%r4776, %r4728;
	mov.u32 	%r4777, %r4729;
	@%p2220 bra 	$L__BB0_1339;
	setp.gt.u32 	%p2221, %r4716, %r2080;
	@%p2221 bra 	$L__BB0_1324;
	setp.lt.u32 	%p2222, %r4716, %r2080;
	mov.u32 	%r4762, %r4714;
	mov.u32 	%r4763, %r4715;
	mov.u32 	%r4764, %r4716;
	mov.u32 	%r4765, %r4717;
	mov.u32 	%r4766, %r4718;
	mov.u32 	%r4767, %r4719;
	mov.u32 	%r4768, %r4720;
	mov.u32 	%r4769, %r4721;
	mov.u32 	%r4770, %r4722;
	mov.u32 	%r4771, %r4723;
	mov.u32 	%r4772, %r4724;
	mov.u32 	%r4773, %r4725;
	mov.u32 	%r4774, %r4726;
	mov.u32 	%r4775, %r4727;
	mov.u32 	%r4776, %r4728;
	mov.u32 	%r4777, %r4729;
	@%p2222 bra 	$L__BB0_1339;
	setp.gt.u32 	%p2223, %r4717, %r2079;
	@%p2223 bra 	$L__BB0_1324;
	setp.lt.u32 	%p2224, %r4717, %r2079;
	mov.u32 	%r4762, %r4714;
	mov.u32 	%r4763, %r4715;
	mov.u32 	%r4764, %r4716;
	mov.u32 	%r4765, %r4717;
	mov.u32 	%r4766, %r4718;
	mov.u32 	%r4767, %r4719;
	mov.u32 	%r4768, %r4720;
	mov.u32 	%r4769, %r4721;
	mov.u32 	%r4770, %r4722;
	mov.u32 	%r4771, %r4723;
	mov.u32 	%r4772, %r4724;
	mov.u32 	%r4773, %r4725;
	mov.u32 	%r4774, %r4726;
	mov.u32 	%r4775, %r4727;
	mov.u32 	%r4776, %r4728;
	mov.u32 	%r4777, %r4729;
	@%p2224 bra 	$L__BB0_1339;
	setp.gt.u32 	%p2225, %r4718, %r2078;
	@%p2225 bra 	$L__BB0_1324;
	setp.lt.u32 	%p2226, %r4718, %r2078;
	mov.u32 	%r4762, %r4714;
	mov.u32 	%r4763, %r4715;
	mov.u32 	%r4764, %r4716;
	mov.u32 	%r4765, %r4717;
	mov.u32 	%r4766, %r4718;
	mov.u32 	%r4767, %r4719;
	mov.u32 	%r4768, %r4720;
	mov.u32 	%r4769, %r4721;
	mov.u32 	%r4770, %r4722;
	mov.u32 	%r4771, %r4723;
	mov.u32 	%r4772, %r4724;
	mov.u32 	%r4773, %r4725;
	mov.u32 	%r4774, %r4726;
	mov.u32 	%r4775, %r4727;
	mov.u32 	%r4776, %r4728;
	mov.u32 	%r4777, %r4729;
	@%p2226 bra 	$L__BB0_1339;
	setp.gt.u32 	%p2227, %r4719, %r2077;
	@%p2227 bra 	$L__BB0_1324;
	setp.lt.u32 	%p2228, %r4719, %r2077;
	mov.u32 	%r4762, %r4714;
	mov.u32 	%r4763, %r4715;
	mov.u32 	%r4764, %r4716;
	mov.u32 	%r4765, %r4717;
	mov.u32 	%r4766, %r4718;
	mov.u32 	%r4767, %r4719;
	mov.u32 	%r4768, %r4720;
	mov.u32 	%r4769, %r4721;
	mov.u32 	%r4770, %r4722;
	mov.u32 	%r4771, %r4723;
	mov.u32 	%r4772, %r4724;
	mov.u32 	%r4773, %r4725;
	mov.u32 	%r4774, %r4726;
	mov.u32 	%r4775, %r4727;
	mov.u32 	%r4776, %r4728;
	mov.u32 	%r4777, %r4729;
	@%p2228 bra 	$L__BB0_1339;
	setp.gt.u32 	%p2229, %r4720, %r2076;
	@%p2229 bra 	$L__BB0_1324;
	setp.lt.u32 	%p2230, %r4720, %r2076;
	setp.lt.u32 	%p2231, %r4721, %r2075;
	or.pred  	%p2232, %p2230, %p2231;
	mov.u32 	%r4762, %r4714;
	mov.u32 	%r4763, %r4715;
	mov.u32 	%r4764, %r4716;
	mov.u32 	%r4765, %r4717;
	mov.u32 	%r4766, %r4718;
	mov.u32 	%r4767, %r4719;
	mov.u32 	%r4768, %r4720;
	mov.u32 	%r4769, %r4721;
	mov.u32 	%r4770, %r4722;
	mov.u32 	%r4771, %r4723;
	mov.u32 	%r4772, %r4724;
	mov.u32 	%r4773, %r4725;
	mov.u32 	%r4774, %r4726;
	mov.u32 	%r4775, %r4727;
	mov.u32 	%r4776, %r4728;
	mov.u32 	%r4777, %r4729;
	@%p2232 bra 	$L__BB0_1339;
$L__BB0_1324:
	sub.s32 	%r4769, %r4721, %r2075;
	setp.lt.u32 	%p2233, %r4721, %r2075;
	selp.u32 	%r3809, 1, 0, %p2233;
	cvt.u64.u32 	%rd11698, %r4720;
	add.s32 	%r3810, %r2076, %r3809;
	sub.s32 	%r4720, %r4720, %r3810;
	selp.u64 	%rd11699, 1, 0, %p2233;
	add.s64 	%rd11700, %rd690, %rd11699;
	setp.gt.u64 	%p2234, %rd11700, %rd11698;
	selp.u32 	%r3811, 1, 0, %p2234;
	cvt.u64.u32 	%rd11701, %r4719;
	add.s32 	%r3812, %r2077, %r3811;
	sub.s32 	%r4719, %r4719, %r3812;
	selp.u64 	%rd11702, 1, 0, %p2234;
	add.s64 	%rd11703, %rd691, %rd11702;
	setp.gt.u64 	%p2235, %rd11703, %rd11701;
	selp.u32 	%r3813, 1, 0, %p2235;
	cvt.u64.u32 	%rd11704, %r4718;
	add.s32 	%r3814, %r2078, %r3813;
	sub.s32 	%r4718, %r4718, %r3814;
	selp.u64 	%rd11705, 1, 0, %p2235;
	add.s64 	%rd11706, %rd692, %rd11705;
	setp.gt.u64 	%p2236, %rd11706, %rd11704;
	selp.u32 	%r3815, 1, 0, %p2236;
	cvt.u64.u32 	%rd11707, %r4717;
	add.s32 	%r3816, %r2079, %r3815;
	sub.s32 	%r4717, %r4717, %r3816;
	selp.u64 	%rd11708, 1, 0, %p2236;
	add.s64 	%rd11709, %rd636, %rd11708;
	setp.gt.u64 	%p2237, %rd11709, %rd11707;
	selp.u32 	%r3817, 1, 0, %p2237;
	cvt.u64.u32 	%rd11710, %r4716;
	add.s32 	%r3818, %r2080, %r3817;
	sub.s32 	%r4716, %r4716, %r3818;
	selp.u64 	%rd11711, 1, 0, %p2237;
	add.s64 	%rd11712, %rd688, %rd11711;
	setp.gt.u64 	%p2238, %rd11712, %rd11710;
	selp.u32 	%r3819, 1, 0, %p2238;
	cvt.u64.u32 	%rd11713, %r4715;
	add.s32 	%r3820, %r2081, %r3819;
	sub.s32 	%r4715, %r4715, %r3820;
	selp.u64 	%rd11714, 1, 0, %p2238;
	add.s64 	%rd11715, %rd689, %rd11714;
	setp.gt.u64 	%p2239, %rd11715, %rd11713;
	selp.u32 	%r3821, 1, 0, %p2239;
	add.s32 	%r3822, %r2082, %r3821;
	sub.s32 	%r4714, %r4714, %r3822;
	setp.gt.u32 	%p2240, %r4714, %r2082;
	@%p2240 bra 	$L__BB0_1338;
	setp.lt.u32 	%p2241, %r4714, %r2082;
	mov.b16 	%rs89, 0;
	mov.u32 	%r4721, %r4769;
	mov.u32 	%r4762, %r4714;
	mov.u32 	%r4763, %r4715;
	mov.u32 	%r4764, %r4716;
	mov.u32 	%r4765, %r4717;
	mov.u32 	%r4766, %r4718;
	mov.u32 	%r4767, %r4719;
	mov.u32 	%r4768, %r4720;
	mov.u32 	%r4770, %r4722;
	mov.u32 	%r4771, %r4723;
	mov.u32 	%r4772, %r4724;
	mov.u32 	%r4773, %r4725;
	mov.u32 	%r4774, %r4726;
	mov.u32 	%r4775, %r4727;
	mov.u32 	%r4776, %r4728;
	mov.u32 	%r4777, %r4729;
	@%p2241 bra 	$L__BB0_1339;
	setp.gt.u32 	%p2242, %r4715, %r2081;
	@%p2242 bra 	$L__BB0_1338;
	setp.lt.u32 	%p2243, %r4715, %r2081;
	mov.u32 	%r4721, %r4769;
	mov.u32 	%r4762, %r4714;
	mov.u32 	%r4763, %r4715;
	mov.u32 	%r4764, %r4716;
	mov.u32 	%r4765, %r4717;
	mov.u32 	%r4766, %r4718;
	mov.u32 	%r4767, %r4719;
	mov.u32 	%r4768, %r4720;
	mov.u32 	%r4770, %r4722;
	mov.u32 	%r4771, %r4723;
	mov.u32 	%r4772, %r4724;
	mov.u32 	%r4773, %r4725;
	mov.u32 	%r4774, %r4726;
	mov.u32 	%r4775, %r4727;
	mov.u32 	%r4776, %r4728;
	mov.u32 	%r4777, %r4729;
	@%p2243 bra 	$L__BB0_1339;
	setp.gt.u32 	%p2244, %r4716, %r2080;
	@%p2244 bra 	$L__BB0_1338;
	setp.lt.u32 	%p2245, %r4716, %r2080;
	mov.u32 	%r4721, %r4769;
	mov.u32 	%r4762, %r4714;
	mov.u32 	%r4763, %r4715;
	mov.u32 	%r4764, %r4716;
	mov.u32 	%r4765, %r4717;
	mov.u32 	%r4766, %r4718;
	mov.u32 	%r4767, %r4719;
	mov.u32 	%r4768, %r4720;
	mov.u32 	%r4770, %r4722;
	mov.u32 	%r4771, %r4723;
	mov.u32 	%r4772, %r4724;
	mov.u32 	%r4773, %r4725;
	mov.u32 	%r4774, %r4726;
	mov.u32 	%r4775, %r4727;
	mov.u32 	%r4776, %r4728;
	mov.u32 	%r4777, %r4729;
	@%p2245 bra 	$L__BB0_1339;
	setp.gt.u32 	%p2246, %r4717, %r2079;
	@%p2246 bra 	$L__BB0_1338;
	setp.lt.u32 	%p2247, %r4717, %r2079;
	mov.u32 	%r4721, %r4769;
	mov.u32 	%r4762, %r4714;
	mov.u32 	%r4763, %r4715;
	mov.u32 	%r4764, %r4716;
	mov.u32 	%r4765, %r4717;
	mov.u32 	%r4766, %r4718;
	mov.u32 	%r4767, %r4719;
	mov.u32 	%r4768, %r4720;
	mov.u32 	%r4770, %r4722;
	mov.u32 	%r4771, %r4723;
	mov.u32 	%r4772, %r4724;
	mov.u32 	%r4773, %r4725;
	mov.u32 	%r4774, %r4726;
	mov.u32 	%r4775, %r4727;
	mov.u32 	%r4776, %r4728;
	mov.u32 	%r4777, %r4729;
	@%p2247 bra 	$L__BB0_1339;
	setp.gt.u32 	%p2248, %r4718, %r2078;
	@%p2248 bra 	$L__BB0_1338;
	setp.lt.u32 	%p2249, %r4718, %r2078;
	mov.u32 	%r4721, %r4769;
	mov.u32 	%r4762, %r4714;
	mov.u32 	%r4763, %r4715;
	mov.u32 	%r4764, %r4716;
	mov.u32 	%r4765, %r4717;
	mov.u32 	%r4766, %r4718;
	mov.u32 	%r4767, %r4719;
	mov.u32 	%r4768, %r4720;
	mov.u32 	%r4770, %r4722;
	mov.u32 	%r4771, %r4723;
	mov.u32 	%r4772, %r4724;
	mov.u32 	%r4773, %r4725;
	mov.u32 	%r4774, %r4726;
	mov.u32 	%r4775, %r4727;
	mov.u32 	%r4776, %r4728;
	mov.u32 	%r4777, %r4729;
	@%p2249 bra 	$L__BB0_1339;
	setp.gt.u32 	%p2250, %r4719, %r2077;
	@%p2250 bra 	$L__BB0_1338;
	setp.lt.u32 	%p2251, %r4719, %r2077;
	mov.u32 	%r4721, %r4769;
	mov.u32 	%r4762, %r4714;
	mov.u32 	%r4763, %r4715;
	mov.u32 	%r4764, %r4716;
	mov.u32 	%r4765, %r4717;
	mov.u32 	%r4766, %r4718;
	mov.u32 	%r4767, %r4719;
	mov.u32 	%r4768, %r4720;
	mov.u32 	%r4770, %r4722;
	mov.u32 	%r4771, %r4723;
	mov.u32 	%r4772, %r4724;
	mov.u32 	%r4773, %r4725;
	mov.u32 	%r4774, %r4726;
	mov.u32 	%r4775, %r4727;
	mov.u32 	%r4776, %r4728;
	mov.u32 	%r4777, %r4729;
	@%p2251 bra 	$L__BB0_1339;
	setp.gt.u32 	%p2252, %r4720, %r2076;
	@%p2252 bra 	$L__BB0_1338;
	setp.lt.u32 	%p2253, %r4720, %r2076;
	setp.lt.u32 	%p2254, %r4769, %r2075;
	or.pred  	%p2255, %p2253, %p2254;
	mov.u32 	%r4721, %r4769;
	mov.u32 	%r4762, %r4714;
	mov.u32 	%r4763, %r4715;
	mov.u32 	%r4764, %r4716;
	mov.u32 	%r4765, %r4717;
	mov.u32 	%r4766, %r4718;
	mov.u32 	%r4767, %r4719;
	mov.u32 	%r4768, %r4720;
	mov.u32 	%r4770, %r4722;
	mov.u32 	%r4771, %r4723;
	mov.u32 	%r4772, %r4724;
	mov.u32 	%r4773, %r4725;
	mov.u32 	%r4774, %r4726;
	mov.u32 	%r4775, %r4727;
	mov.u32 	%r4776, %r4728;
	mov.u32 	%r4777, %r4729;
	@%p2255 bra 	$L__BB0_1339;
$L__BB0_1338:
	sub.s32 	%r4721, %r4769, %r2075;
	setp.lt.u32 	%p2256, %r4769, %r2075;
	selp.u32 	%r3823, 1, 0, %p2256;
	cvt.u64.u32 	%rd11716, %r4720;
	add.s32 	%r3824, %r2076, %r3823;
	sub.s32 	%r4720, %r4720, %r3824;
	selp.u64 	%rd11717, 1, 0, %p2256;
	add.s64 	%rd11718, %rd690, %rd11717;
	setp.gt.u64 	%p2257, %rd11718, %rd11716;
	selp.u32 	%r3825, 1, 0, %p2257;
	cvt.u64.u32 	%rd11719, %r4719;
	add.s32 	%r3826, %r2077, %r3825;
	sub.s32 	%r4719, %r4719, %r3826;
	selp.u64 	%rd11720, 1, 0, %p2257;
	add.s64 	%rd11721, %rd691, %rd11720;
	setp.gt.u64 	%p2258, %rd11721, %rd11719;
	selp.u32 	%r3827, 1, 0, %p2258;
	cvt.u64.u32 	%rd11722, %r4718;
	add.s32 	%r3828, %r2078, %r3827;
	sub.s32 	%r4718, %r4718, %r3828;
	selp.u64 	%rd11723, 1, 0, %p2258;
	add.s64 	%rd11724, %rd692, %rd11723;
	setp.gt.u64 	%p2259, %rd11724, %rd11722;
	selp.u32 	%r3829, 1, 0, %p2259;
	cvt.u64.u32 	%rd11725, %r4717;
	add.s32 	%r3830, %r2079, %r3829;
	sub.s32 	%r4717, %r4717, %r3830;
	selp.u64 	%rd11726, 1, 0, %p2259;
	add.s64 	%rd11727, %rd636, %rd11726;
	setp.gt.u64 	%p2260, %rd11727, %rd11725;
	selp.u32 	%r3831, 1, 0, %p2260;
	cvt.u64.u32 	%rd11728, %r4716;
	add.s32 	%r3832, %r2080, %r3831;
	sub.s32 	%r4716, %r4716, %r3832;
	selp.u64 	%rd11729, 1, 0, %p2260;
	add.s64 	%rd11730, %rd688, %rd11729;
	setp.gt.u64 	%p2261, %rd11730, %rd11728;
	selp.u32 	%r3833, 1, 0, %p2261;
	cvt.u64.u32 	%rd11731, %r4715;
	add.s32 	%r3834, %r2081, %r3833;
	sub.s32 	%r4715, %r4715, %r3834;
	selp.u64 	%rd11732, 1, 0, %p2261;
	add.s64 	%rd11733, %rd689, %rd11732;
	setp.gt.u64 	%p2262, %rd11733, %rd11731;
	selp.u32 	%r3835, 1, 0, %p2262;
	add.s32 	%r3836, %r2082, %r3835;
	sub.s32 	%r4714, %r4714, %r3836;
	mov.b16 	%rs89, 0;
	mov.u32 	%r4762, %r4714;
	mov.u32 	%r4763, %r4715;
	mov.u32 	%r4764, %r4716;
	mov.u32 	%r4765, %r4717;
	mov.u32 	%r4766, %r4718;
	mov.u32 	%r4767, %r4719;
	mov.u32 	%r4768, %r4720;
	mov.u32 	%r4769, %r4721;
	mov.u32 	%r4770, %r4722;
	mov.u32 	%r4771, %r4723;
	mov.u32 	%r4772, %r4724;
	mov.u32 	%r4773, %r4725;
	mov.u32 	%r4774, %r4726;
	mov.u32 	%r4775, %r4727;
	mov.u32 	%r4776, %r4728;
	mov.u32 	%r4777, %r4729;
$L__BB0_1339:
	add.s32 	%r4073, %r83, -1;
	setp.ne.s32 	%p2327, %r83, 0;
	@%p2327 bra 	$L__BB0_4;
	ld.param.u64 	%rd11989, [_Z40kernel_montgomery_ladder_batch_optimizedPK6BigInt7ECPointS_PS2_iPy_param_5];
	ld.param.u64 	%rd11988, [_Z40kernel_montgomery_ladder_batch_optimizedPK6BigInt7ECPointS_PS2_iPy_param_3];
	mov.u32 	%r3949, %ctaid.x;
	mov.u32 	%r3950, %ntid.x;
	mov.u32 	%r3951, %tid.x;
	mad.lo.s32 	%r3952, %r3949, %r3950, %r3951;
	cvta.to.global.u64 	%rd11895, %rd11988;
	mul.wide.s32 	%rd11896, %r3952, 68;
	add.s64 	%rd11897, %rd11895, %rd11896;
	st.global.u32 	[%rd11897], %r4729;
	st.global.u32 	[%rd11897+4], %r4728;
	st.global.u32 	[%rd11897+8], %r4727;
	st.global.u32 	[%rd11897+12], %r4726;
	st.global.u32 	[%rd11897+16], %r4725;
	st.global.u32 	[%rd11897+20], %r4724;
	st.global.u32 	[%rd11897+24], %r4723;
	st.global.u32 	[%rd11897+28], %r4722;
	st.global.u32 	[%rd11897+32], %r4721;
	st.global.u32 	[%rd11897+36], %r4720;
	st.global.u32 	[%rd11897+40], %r4719;
	st.global.u32 	[%rd11897+44], %r4718;
	st.global.u32 	[%rd11897+48], %r4717;
	st.global.u32 	[%rd11897+52], %r4716;
	st.global.u32 	[%rd11897+56], %r4715;
	st.global.u32 	[%rd11897+60], %r4714;
	st.global.u8 	[%rd11897+64], %rs89;
	cvta.to.global.u64 	%rd11898, %rd11989;
	atom.global.add.u64 	%rd11899, [%rd11898], 1;
$L__BB0_1341:
	ret;

}


// ===== COMPILED SASS (sm_100) =====

	.target	sm_100

	.elftype	@"ET_EXEC"


//--------------------- .note.nv.tkinfo           --------------------------
	.section	.note.nv.tkinfo,"",@"SHT_NOTE"
	.sectionflags	@"SHF_NOTE_NV_TKINFO"
	.tkinfo
        /*0018*/ 	.word	0x00000002
        /*0030*/ 	.string	""
        /*0030*/ 	.string	"ptxas"
        /*0030*/ 	.string	"Cuda compilation tools, release 13.0, V13.0.88"
        /*0030*/ 	.string	"Build cuda_13.0.r13.0/compiler.36424714_0"
        /*0030*/ 	.string	"-arch sm_100 -m 64 "



//--------------------- .note.nv.cuinfo           --------------------------
	.section	.note.nv.cuinfo,"",@"SHT_NOTE"
	.sectionflags	@"SHF_NOTE_NV_CUINFO"
        /*0018*/ 	.short	0x0002
        /*001a*/ 	.short	0x0064
        /*001c*/ 	.short	0x0082
	.zero		2


//--------------------- .nv.info                  --------------------------
	.section	.nv.info,"",@"SHT_CUDA_INFO"
	.align	4


	//----- nvinfo : EIATTR_REGCOUNT
	.align		4
        /*0000*/ 	.byte	0x04, 0x2f
        /*0002*/ 	.short	(.L_2 - .L_1)
	.align		4
.L_1:
        /*0004*/ 	.word	index@(_Z40kernel_montgomery_ladder_batch_optimizedPK6BigInt7ECPointS_PS2_iPy)
        /*0008*/ 	.word	0x00000084


	//----- nvinfo : EIATTR_FRAME_SIZE
	.align		4
.L_2:
        /*000c*/ 	.byte	0x04, 0x11
        /*000e*/ 	.short	(.L_4 - .L_3)
	.align		4
.L_3:
        /*0010*/ 	.word	index@(_Z40kernel_montgomery_ladder_batch_optimizedPK6BigInt7ECPointS_PS2_iPy)
        /*0014*/ 	.word	0x00000040


	//----- nvinfo : EIATTR_MIN_STACK_SIZE
	.align		4
.L_4:
        /*0018*/ 	.byte	0x04, 0x12
        /*001a*/ 	.short	(.L_6 - .L_5)
	.align		4
.L_5:
        /*001c*/ 	.word	index@(_Z40kernel_montgomery_ladder_batch_optimizedPK6BigInt7ECPointS_PS2_iPy)
        /*0020*/ 	.word	0x00000040
.L_6:


//--------------------- .nv.compat                --------------------------
	.section	.nv.compat,"",@"SHT_CUDA_COMPAT_INFO"
	.align	4
        /*0000*/ 	.byte	0x02, 0x09, 0x00, 0x00, 0x02, 0x02, 0x01, 0x00, 0x02, 0x05, 0x05, 0x00, 0x03, 0x07, 0x01, 0x01
        /*0010*/ 	.byte	0x02, 0x03, 0x00, 0x00, 0x02, 0x06, 0x01, 0x00, 0x04, 0x0b, 0x08, 0x00, 0x09, 0x00, 0x00, 0x00
        /*0020*/ 	.byte	0x00, 0x00, 0x00, 0x00


//--------------------- .nv.info._Z40kernel_montgomery_ladder_batch_optimizedPK6BigInt7ECPointS_PS2_iPy --------------------------
	.section	.nv.info._Z40kernel_montgomery_ladder_batch_optimizedPK6BigInt7ECPointS_PS2_iPy,"",@"SHT_CUDA_INFO"
	.sectionflags	@""
	.align	4


	//----- nvinfo : EIATTR_CUDA_API_VERSION
	.align		4
        /*0000*/ 	.byte	0x04, 0x37
        /*0002*/ 	.short	(.L_8 - .L_7)
.L_7:
        /*0004*/ 	.word	0x00000082


	//----- nvinfo : EIATTR_KPARAM_INFO
	.align		4
.L_8:
        /*0008*/ 	.byte	0x04, 0x17
        /*000a*/ 	.short	(.L_10 - .L_9)
.L_9:
        /*000c*/ 	.word	0x00000000
        /*0010*/ 	.short	0x0005
        /*0012*/ 	.short	0x0080
        /*0014*/ 	.byte	0x00, 0xf5, 0x21, 0x00


	//----- nvinfo : EIATTR_KPARAM_INFO
	.align		4
.L_10:
        /*0018*/ 	.byte	0x04, 0x17
        /*001a*/ 	.short	(.L_12 - .L_11)
.L_11:
        /*001c*/ 	.word	0x00000000
        /*0020*/ 	.short	0x0004
        /*0022*/ 	.short	0x0078
        /*0024*/ 	.byte	0x00, 0xf0, 0x11, 0x00


	//----- nvinfo : EIATTR_KPARAM_INFO
	.align		4
.L_12:
        /*0028*/ 	.byte	0x04, 0x17
        /*002a*/ 	.short	(.L_14 - .L_13)
.L_13:
        /*002c*/ 	.word	0x00000000
        /*0030*/ 	.short	0x0003
        /*0032*/ 	.short	0x0070
        /*0034*/ 	.byte	0x00, 0xf5, 0x21, 0x00


	//----- nvinfo : EIATTR_KPARAM_INFO
	.align		4
.L_14:
        /*0038*/ 	.byte	0x04, 0x17
        /*003a*/ 	.short	(.L_16 - .L_15)
.L_15:
        /*003c*/ 	.word	0x00000000
        /*0040*/ 	.short	0x0002
        /*0042*/ 	.short	0x004c
        /*0044*/ 	.byte	0x00, 0xf0, 0x81, 0x00


	//----- nvinfo : EIATTR_KPARAM_INFO
	.align		4
.L_16:
        /*0048*/ 	.byte	0x04, 0x17
        /*004a*/ 	.short	(.L_18 - .L_17)
.L_17:
        /*004c*/ 	.word	0x00000000
        /*0050*/ 	.short	0x0001
        /*0052*/ 	.short	0x0008
        /*0054*/ 	.byte	0x00, 0xf0, 0x11, 0x01


	//----- nvinfo : EIATTR_KPARAM_INFO
	.align		4
.L_18:
        /*0058*/ 	.byte	0x04, 0x17
        /*005a*/ 	.short	(.L_20 - .L_19)
.L_19:
        /*005c*/ 	.word	0x00000000
        /*0060*/ 	.short	0x0000
        /*0062*/ 	.short	0x0000
        /*0064*/ 	.byte	0x00, 0xf5, 0x21, 0x00


	//----- nvinfo : EIATTR_SPARSE_MMA_MASK
	.align		4
.L_20:
        /*0068*/ 	.byte	0x03, 0x50
        /*006a*/ 	.short	0x0000


	//----- nvinfo : EIATTR_MAXREG_COUNT
	.align		4
        /*006c*/ 	.byte	0x03, 0x1b
        /*006e*/ 	.short	0x00ff


	//----- nvinfo : EIATTR_NUM_BARRIERS
	.align		4
        /*0070*/ 	.byte	0x02, 0x4c
        /*0072*/ 	.byte	0x01
	.zero		1


	//----- nvinfo : EIATTR_MERCURY_ISA_VERSION
	.align		4
        /*0074*/ 	.byte	0x03, 0x5f
        /*0076*/ 	.short	0x0101


	//----- nvinfo : EIATTR_INT_WARP_WIDE_INSTR_OFFSETS
	.align		4
        /*0078*/ 	.byte	0x04, 0x31
        /*007a*/ 	.short	(.L_22 - .L_21)


	//   ....[0]....
.L_21:
        /*007c*/ 	.word	0x00041fa0


	//----- nvinfo : EIATTR_VRC_CTA_INIT_COUNT
	.align		4
.L_22:
        /*0080*/ 	.byte	0x02, 0x4a
	.zero		1
	.zero		1


	//----- nvinfo : EIATTR_EXIT_INSTR_OFFSETS
	.align		4
        /*0084*/ 	.byte	0x04, 0x1c
        /*0086*/ 	.short	(.L_24 - .L_23)


	//   ....[0]....
.L_23:
        /*0088*/ 	.word	0x00000250


	//   ....[1]....
        /*008c*/ 	.word	0x000421c0


	//----- nvinfo : EIATTR_CRS_STACK_SIZE
	.align		4
.L_24:
        /*0090*/ 	.byte	0x04, 0x1e
        /*0092*/ 	.short	(.L_26 - .L_25)
.L_25:
        /*0094*/ 	.word	0x00000000


	//----- nvinfo : EIATTR_CBANK_PARAM_SIZE
	.align		4
.L_26:
        /*0098*/ 	.byte	0x03, 0x19
        /*009a*/ 	.short	0x0088


	//----- nvinfo : EIATTR_PARAM_CBANK
	.align		4
        /*009c*/ 	.byte	0x04, 0x0a
        /*009e*/ 	.short	(.L_28 - .L_27)
	.align		4
.L_27:
        /*00a0*/ 	.word	index@(.nv.constant0._Z40kernel_montgomery_ladder_batch_optimizedPK6BigInt7ECPointS_PS2_iPy)
        /*00a4*/ 	.short	0x0380
        /*00a6*/ 	.short	0x0088


	//----- nvinfo : EIATTR_SW_WAR
	.align		4
.L_28:
        /*00a8*/ 	.byte	0x04, 0x36
        /*00aa*/ 	.short	(.L_30 - .L_29)
.L_29:
        /*00ac*/ 	.word	0x00000008
.L_30:


//--------------------- .nv.callgraph             --------------------------
	.section	.nv.callgraph,"",@"SHT_CUDA_CALLGRAPH"
	.align	4
	.sectionentsize	8
	.align		4
        /*0000*/ 	.word	0x00000000
	.align		4
        /*0004*/ 	.word	0xffffffff
	.align		4
        /*0008*/ 	.word	0x00000000
	.align		4
        /*000c*/ 	.word	0xfffffffe
	.align		4
        /*0010*/ 	.word	0x00000000
	.align		4
        /*0014*/ 	.word	0xfffffffd
	.align		4
        /*0018*/ 	.word	0x00000000
	.align		4
        /*001c*/ 	.word	0xfffffffc


//--------------------- .nv.constant3             --------------------------
	.section	.nv.constant3,"a",@progbits
	.align	4
.nv.constant3:
	.type		const_p,@object
	.size		const_p,(.L_0 - const_p)
const_p:
	.zero		32
.L_0:


//--------------------- .text._Z40kernel_montgomery_ladder_batch_optimizedPK6BigInt7ECPointS_PS2_iPy --------------------------
	.section	.text._Z40kernel_montgomery_ladder_batch_optimizedPK6BigInt7ECPointS_PS2_iPy,"ax",@progbits
	.align	128
        .global         _Z40kernel_montgomery_ladder_batch_optimizedPK6BigInt7ECPointS_PS2_iPy
        .type           _Z40kernel_montgomery_ladder_batch_optimizedPK6BigInt7ECPointS_PS2_iPy,@function
        .size           _Z40kernel_montgomery_ladder_batch_optimizedPK6BigInt7ECPointS_PS2_iPy,(.L_x_405 - _Z40kernel_montgomery_ladder_batch_optimizedPK6BigInt7ECPointS_PS2_iPy)
        .other          _Z40kernel_montgomery_ladder_batch_optimizedPK6BigInt7ECPointS_PS2_iPy,@"STO_CUDA_ENTRY STV_DEFAULT"
_Z40kernel_montgomery_ladder_batch_optimizedPK6BigInt7ECPointS_PS2_iPy:
.text._Z40kernel_montgomery_ladder_batch_optimizedPK6BigInt7ECPointS_PS2_iPy:
[----:B------:R-:W0:Y:S01]  /*0000*/  LDC R1, c[0x0][0x37c] ;  /* 0x0000df00ff017b82 */ /* 0x000e220000000800 */
[----:B------:R-:W1:Y:S07]  /*0010*/  S2R R4, SR_TID.X ;  /* 0x0000000000047919 */ /* 0x000e6e0000002100 */
[----:B------:R-:W2:Y:S01]  /*0020*/  LDC R7, c[0x0][0x360] ;  /* 0x0000d800ff077b82 */ /* 0x000ea20000000800 */
[----:B------:R-:W-:Y:S01]  /*0030*/  BSSY.RECONVERGENT B0, `(.L_x_0) ;  /* 0x000001c000007945 */ /* 0x000fe20003800200 */
[----:B0-----:R-:W-:Y:S01]  /*0040*/  VIADD R1, R1, 0xffffffc0 ;  /* 0xffffffc001017836 */ /* 0x001fe20000000000 */
[----:B-1----:R-:W-:-:S13]  /*0050*/  ISETP.NE.AND P0, PT, R4, RZ, PT ;  /* 0x000000ff0400720c */ /* 0x002fda0003f05270 */
[----:B--2---:R-:W-:Y:S05]  /*0060*/  @P0 BRA `(.L_x_1) ;  /* 0x0000000000600947 */ /* 0x004fea0003800000 */
[----:B------:R-:W0:Y:S01]  /*0070*/  LDC R5, c[0x0][0x3c8] ;  /* 0x0000f200ff057b82 */ /* 0x000e220000000800 */
[----:B------:R-:W-:-:S07]  /*0080*/  UMOV UR4, 0x400 ;  /* 0x0000040000047882 */ /* 0x000fce0000000000 */
[----:B------:R-:W1:Y:S08]  /*0090*/  S2UR UR5, SR_CgaCtaId ;  /* 0x00000000000579c3 */ /* 0x000e700000008800 */
[----:B------:R-:W2:Y:S08]  /*00a0*/  LDC.64 R8, c[0x0][0x388] ;  /* 0x0000e200ff087b82 */ /* 0x000eb00000000a00 */
[----:B------:R-:W2:Y:S01]  /*00b0*/  LDC.64 R10, c[0x0][0x390] ;  /* 0x0000e400ff0a7b82 */ /* 0x000ea20000000a00 */
[----:B0-----:R-:W-:-:S02]  /*00c0*/  PRMT R0, R5, 0x7773, RZ ;  /* 0x0000777305007816 */ /* 0x001fc400000000ff */
[C---:B------:R-:W-:Y:S02]  /*00d0*/  PRMT R3, R5.reuse, 0x7772, RZ ;  /* 0x0000777205037816 */ /* 0x040fe400000000ff */
[C---:B------:R-:W-:Y:S02]  /*00e0*/  PRMT R2, R5.reuse, 0x7771, RZ ;  /* 0x0000777105027816 */ /* 0x040fe400000000ff */
[----:B------:R-:W-:Y:S01]  /*00f0*/  PRMT R5, R5, 0x7770, RZ ;  /* 0x0000777005057816 */ /* 0x000fe200000000ff */
[----:B------:R-:W0:Y:S01]  /*0100*/  LDC.64 R12, c[0x0][0x398] ;  /* 0x0000e600ff0c7b82 */ /* 0x000e220000000a00 */
[----:B-1----:R-:W-:Y:S01]  /*0110*/  ULEA UR4, UR5, UR4, 0x18 ;  /* 0x0000000405047291 */ /* 0x002fe2000f8ec0ff */
[----:B------:R-:W-:Y:S02]  /*0120*/  PRMT R3, R3, 0x3340, R0 ;  /* 0x0000334003037816 */ /* 0x000fe40000000000 */
[----:B------:R-:W-:-:S04]  /*0130*/  PRMT R2, R5, 0x3340, R2 ;  /* 0x0000334005027816 */ /* 0x000fc80000000002 */
[----:B------:R-:W0:Y:S01]  /*0140*/  LDC.64 R14, c[0x0][0x3a0] ;  /* 0x0000e800ff0e7b82 */ /* 0x000e220000000a00 */
[----:B------:R-:W-:-:S05]  /*0150*/  PRMT R2, R2, 0x5410, R3 ;  /* 0x0000541002027816 */ /* 0x000fca0000000003 */
[----:B------:R1:W-:Y:S02]  /*0160*/  STS [UR4+0x40], R2 ;  /* 0x00004002ff007988 */ /* 0x0003e40008000804 */
[----:B------:R-:W3:Y:S02]  /*0170*/  LDC.64 R16, c[0x0][0x3a8] ;  /* 0x0000ea00ff107b82 */ /* 0x000ee40000000a00 */
[----:B--2---:R1:W-:Y:S06]  /*0180*/  STS.128 [UR4], R8 ;  /* 0x00000008ff007988 */ /* 0x0043ec0008000c04 */
[----:B------:R-:W3:Y:S08]  /*0190*/  LDC.64 R18, c[0x0][0x3b0] ;  /* 0x0000ec00ff127b82 */ /* 0x000ef00000000a00 */
[----:B------:R-:W2:Y:S01]  /*01a0*/  LDC.64 R20, c[0x0][0x3b8] ;  /* 0x0000ee00ff147b82 */ /* 0x000ea20000000a00 */
[----:B0-----:R1:W-:Y:S07]  /*01b0*/  STS.128 [UR4+0x10], R12 ;  /* 0x0000100cff007988 */ /* 0x0013ee0008000c04 */
[----:B------:R-:W2:Y:S01]  /*01c0*/  LDC.64 R22, c[0x0][0x3c0] ;  /* 0x0000f000ff167b82 */ /* 0x000ea20000000a00 */
[----:B---3--:R1:W-:Y:S04]  /*01d0*/  STS.128 [UR4+0x20], R16 ;  /* 0x00002010ff007988 */ /* 0x0083e80008000c04 */
[----:B--2---:R1:W-:Y:S02]  /*01e0*/  STS.128 [UR4+0x30], R20 ;  /* 0x00003014ff007988 */ /* 0x0043e40008000c04 */
.L_x_1:
[----:B------:R-:W-:Y:S05]  /*01f0*/  BSYNC.RECONVERGENT B0 ;  /* 0x0000000000007941 */ /* 0x000fea0003800200 */
.L_x_0:
[----:B------:R-:W0:Y:S01]  /*0200*/  S2UR UR4, SR_CTAID.X ;  /* 0x00000000000479c3 */ /* 0x000e220000002500 */
[----:B------:R-:W2:Y:S01]  /*0210*/  LDCU UR5, c[0x0][0x3f8] ;  /* 0x00007f00ff0577ac */ /* 0x000ea20008000800 */
[----:B0-----:R-:W-:-:S06]  /*0220*/  IMAD R3, R7, UR4, R4 ;  /* 0x0000000407037c24 */ /* 0x001fcc000f8e0204 */
[----:B------:R-:W-:Y:S01]  /*0230*/  BAR.SYNC.DEFER_BLOCKING 0x0 ;  /* 0x0000000000007b1d */ /* 0x000fe20000010000 */
[----:B--2---:R-:W-:-:S13]  /*0240*/  ISETP.GE.AND P0, PT, R3, UR5, PT ;  /* 0x0000000503007c0c */ /* 0x004fda000bf06270 */
[----:B------:R-:W-:Y:S05]  /*0250*/  @P0 EXIT ;  /* 0x000000000000094d */ /* 0x000fea0003800000 */
[----:B-1----:R-:W0:Y:S01]  /*0260*/  LDC.64 R10, c[0x0][0x380] ;  /* 0x0000e000ff0a7b82 */ /* 0x002e220000000a00 */
[----:B------:R-:W1:Y:S01]  /*0270*/  LDCU.64 UR6, c[0x0][0x358] ;  /* 0x00006b00ff0677ac */ /* 0x000e620008000a00 */
[----:B0-----:R-:W-:-:S05]  /*0280*/  IMAD.WIDE R10, R3, 0x20, R10 ;  /* 0x00000020030a7825 */ /* 0x001fca00078e020a */
[----:B-1----:R-:W2:Y:S04]  /*0290*/  LDG.E R2, desc[UR6][R10.64] ;  /* 0x000000060a027981 */ /* 0x002ea8000c1e1900 */
[----:B------:R-:W2:Y:S04]  /*02a0*/  LDG.E R3, desc[UR6][R10.64+0x4] ;  /* 0x000004060a037981 */ /* 0x000ea8000c1e1900 */
[----:B------:R-:W3:Y:S04]  /*02b0*/  LDG.E R8, desc[UR6][R10.64+0x8] ;  /* 0x000008060a087981 */ /* 0x000ee8000c1e1900 */
[----:B------:R-:W3:Y:S04]  /*02c0*/  LDG.E R9, desc[UR6][R10.64+0xc] ;  /* 0x00000c060a097981 */ /* 0x000ee8000c1e1900 */
[----:B------:R-:W4:Y:S04]  /*02d0*/  LDG.E R12, desc[UR6][R10.64+0x10] ;  /* 0x000010060a0c7981 */ /* 0x000f28000c1e1900 */
[----:B------:R-:W4:Y:S04]  /*02e0*/  LDG.E R13, desc[UR6][R10.64+0x14] ;  /* 0x000014060a0d7981 */ /* 0x000f28000c1e1900 */
[----:B------:R-:W5:Y:S04]  /*02f0*/  LDG.E R14, desc[UR6][R10.64+0x18] ;  /* 0x000018060a0e7981 */ /* 0x000f68000c1e1900 */
[----:B------:R0:W5:Y:S01]  /*0300*/  LDG.E R15, desc[UR6][R10.64+0x1c] ;  /* 0x00001c060a0f7981 */ /* 0x000162000c1e1900 */
[----:B------:R-:W1:Y:S01]  /*0310*/  S2UR UR5, SR_CgaCtaId ;  /* 0x00000000000579c3 */ /* 0x000e620000008800 */
[----:B------:R-:W-:Y:S01]  /*0320*/  UMOV UR4, 0x400 ;  /* 0x0000040000047882 */ /* 0x000fe20000000000 */
[----:B------:R-:W-:-:S02]  /*0330*/  IMAD.MOV.U32 R86, RZ, RZ, 0x1 ;  /* 0x00000001ff567424 */ /* 0x000fc400078e00ff */
[----:B0-----:R-:W-:Y:S02]  /*0340*/  VIADD R11, R1, 0x20 ;  /* 0x00000020010b7836 */ /* 0x001fe40000000000 */
[----:B------:R-:W-:Y:S01]  /*0350*/  IMAD.MOV.U32 R10, RZ, RZ, 0xff ;  /* 0x000000ffff0a7424 */ /* 0x000fe200078e00ff */
[----:B-1----:R-:W-:-:S09]  /*0360*/  ULEA UR4, UR5, UR4, 0x18 ;  /* 0x0000000405047291 */ /* 0x002fd2000f8ec0ff */
[----:B------:R-:W0:Y:S04]  /*0370*/  LDS.U8 R0, [UR4+0x40] ;  /* 0x00004004ff007984 */ /* 0x000e280008000000 */
[----:B------:R-:W1:Y:S04]  /*0380*/  LDS.128 R36, [UR4] ;  /* 0x00000004ff247984 */ /* 0x000e680008000c00 */
[----:B------:R-:W0:Y:S04]  /*0390*/  LDS.128 R32, [UR4+0x10] ;  /* 0x00001004ff207984 */ /* 0x000e280008000c00 */
[----:B------:R-:W0:Y:S04]  /*03a0*/  LDS.128 R44, [UR4+0x20] ;  /* 0x00002004ff2c7984 */ /* 0x000e280008000c00 */
[----:B------:R-:W0:Y:S04]  /*03b0*/  LDS.128 R4, [UR4+0x30] ;  /* 0x00003004ff047984 */ /* 0x000e280008000c00 */
[----:B--2---:R2:W-:Y:S04]  /*03c0*/  STL.64 [R1+0x20], R2 ;  /* 0x0000200201007387 */ /* 0x0045e80000100a00 */
[----:B---3--:R2:W-:Y:S04]  /*03d0*/  STL.64 [R1+0x28], R8 ;  /* 0x0000280801007387 */ /* 0x0085e80000100a00 */
[----:B----4-:R2:W-:Y:S04]  /*03e0*/  STL.64 [R1+0x30], R12 ;  /* 0x0000300c01007387 */ /* 0x0105e80000100a00 */
[----:B01---5:R2:W-:Y:S02]  /*03f0*/  STL.64 [R1+0x38], R14 ;  /* 0x0000380e01007387 */ /* 0x0235e40000100a00 */
.L_x_403:
[----:B--2---:R-:W-:-:S05]  /*0400*/  SHF.R.U32.HI R2, RZ, 0x5, R10 ;  /* 0x00000005ff027819 */ /* 0x004fca000001160a */
[----:B------:R-:W-:-:S05]  /*0410*/  IMAD R2, R2, 0x4, R11 ;  /* 0x0000000402027824 */ /* 0x000fca00078e020b */
[----:B------:R-:W2:Y:S01]  /*0420*/  LDL R3, [R2] ;  /* 0x0000000002037983 */ /* 0x000ea20000100800 */
[----:B------:R-:W-:Y:S01]  /*0430*/  BSSY.RECONVERGENT B0, `(.L_x_2) ;  /* 0x00041b0000007945 */ /* 0x000fe20003800200 */
[----:B------:R-:W-:Y:S01]  /*0440*/  IMAD.MOV.U32 R79, RZ, RZ, R36 ;  /* 0x000000ffff4f7224 */ /* 0x000fe200078e0024 */
[----:B------:R-:W-:Y:S01]  /*0450*/  MOV R26, R91 ;  /* 0x0000005b001a7202 */ /* 0x000fe20000000f00 */
[----:B------:R-:W-:Y:S01]  /*0460*/  IMAD.MOV.U32 R89, RZ, RZ, R44 ;  /* 0x000000ffff597224 */ /* 0x000fe200078e002c */
[----:B------:R-:W-:Y:S01]  /*0470*/  MOV R14, R101 ;  /* 0x00000065000e7202 */ /* 0x000fe20000000f00 */
[----:B------:R-:W-:Y:S01]  /*0480*/  IMAD.MOV.U32 R28, RZ, RZ, R9 ;  /* 0x000000ffff1c7224 */ /* 0x000fe200078e0009 */
[----:B------:R-:W-:Y:S01]  /*0490*/  MOV R72, R35 ;  /* 0x0000002300487202 */ /* 0x000fe20000000f00 */
[----:B------:R-:W-:Y:S02]  /*04a0*/  IMAD.MOV.U32 R25, RZ, RZ, R8 ;  /* 0x000000ffff197224 */ /* 0x000fe400078e0008 */
[----:B------:R-:W-:-:S02]  /*04b0*/  IMAD.MOV.U32 R23, RZ, RZ, R90 ;  /* 0x000000ffff177224 */ /* 0x000fc400078e005a */
[----:B------:R-:W-:Y:S02]  /*04c0*/  IMAD.MOV.U32 R24, RZ, RZ, R93 ;  /* 0x000000ffff187224 */ /* 0x000fe400078e005d */
[----:B------:R-:W-:Y:S02]  /*04d0*/  IMAD.MOV.U32 R21, RZ, RZ, R92 ;  /* 0x000000ffff157224 */ /* 0x000fe400078e005c */
[----:B------:R-:W-:Y:S02]  /*04e0*/  IMAD.MOV.U32 R22, RZ, RZ, R95 ;  /* 0x000000ffff167224 */ /* 0x000fe400078e005f */
[----:B------:R-:W-:Y:S02]  /*04f0*/  IMAD.MOV.U32 R20, RZ, RZ, R88 ;  /* 0x000000ffff147224 */ /* 0x000fe400078e0058 */
        /* <DEDUP_REMOVED lines=19> */
[----:B------:R-:W-:Y:S01]  /*0630*/  IMAD.MOV.U32 R81, RZ, RZ, R7 ;  /* 0x000000ffff517224 */ /* 0x000fe200078e0007 */
[----:B--2---:R-:W-:-:S04]  /*0640*/  SHF.R.W.U32.HI R3, RZ, R10, R3 ;  /* 0x0000000aff037219 */ /* 0x004fc80000011e03 */
[----:B------:R-:W-:-:S04]  /*0650*/  LOP3.LUT R3, R3, 0x1, RZ, 0xc0, !PT ;  /* 0x0000000103037812 */ /* 0x000fc800078ec0ff */
[----:B------:R-:W-:-:S13]  /*0660*/  ISETP.NE.U32.AND P0, PT, R3, 0x1, PT ;  /* 0x000000010300780c */ /* 0x000fda0003f05070 */
[----:B------:R-:W-:Y:S05]  /*0670*/  @P0 BRA `(.L_x_3) ;  /* 0x0000020800c80947 */ /* 0x000fea0003800000 */
[----:B------:R-:W-:Y:S01]  /*0680*/  LOP3.LUT P0, RZ, R86, 0xff, RZ, 0xc0, !PT ;  /* 0x000000ff56ff7812 */ /* 0x000fe2000780c0ff */
[----:B------:R-:W-:Y:S01]  /*0690*/  BSSY.RECONVERGENT B1, `(.L_x_4) ;  /* 0x0001013000017945 */ /* 0x000fe20003800200 */
[----:B------:R-:W-:Y:S01]  /*06a0*/  IMAD.MOV.U32 R102, RZ, RZ, R7 ;  /* 0x000000ffff667224 */ /* 0x000fe200078e0007 */
[----:B------:R-:W-:Y:S01]  /*06b0*/  MOV R101, R5 ;  /* 0x0000000500657202 */ /* 0x000fe20000000f00 */
[----:B------:R-:W-:Y:S01]  /*06c0*/  IMAD.MOV.U32 R100, RZ, RZ, R6 ;  /* 0x000000ffff647224 */ /* 0x000fe200078e0006 */
[----:B------:R-:W-:Y:S01]  /*06d0*/  MOV R91, R39 ;  /* 0x00000027005b7202 */ /* 0x000fe20000000f00 */
[----:B------:R-:W-:Y:S01]  /*06e0*/  IMAD.MOV.U32 R98, RZ, RZ, R4 ;  /* 0x000000ffff627224 */ /* 0x000fe200078e0004 */
[----:B------:R-:W-:Y:S01]  /*06f0*/  PRMT R86, R0, 0x7610, R86 ;  /* 0x0000761000567816 */ /* 0x000fe20000000056 */
        /* <DEDUP_REMOVED lines=10> */
[----:B------:R-:W-:Y:S01]  /*07a0*/  IMAD.MOV.U32 R94, RZ, RZ, R79 ;  /* 0x000000ffff5e7224 */ /* 0x000fe200078e004f */
[----:B------:R-:W-:Y:S06]  /*07b0*/  @P0 BRA `(.L_x_5) ;  /* 0x0000010000000947 */ /* 0x000fec0003800000 */
[----:B------:R-:W-:Y:S01]  /*07c0*/  LOP3.LUT P0, RZ, R0, 0xff, RZ, 0xc0, !PT ;  /* 0x000000ff00ff7812 */ /* 0x000fe2000780c0ff */
[----:B------:R-:W-:Y:S01]  /*07d0*/  IMAD.MOV.U32 R102, RZ, RZ, R12 ;  /* 0x000000ffff667224 */ /* 0x000fe200078e000c */
[----:B------:R-:W-:Y:S01]  /*07e0*/  PRMT R86, RZ, 0x7610, R86 ;  /* 0x00007610ff567816 */ /* 0x000fe20000000056 */
[----:B------:R-:W-:Y:S01]  /*07f0*/  IMAD.MOV.U32 R100, RZ, RZ, R15 ;  /* 0x000000ffff647224 */ /* 0x000fe200078e000f */
[----:B------:R-:W-:Y:S01]  /*0800*/  MOV R97, R18 ;  /* 0x0000001200617202 */ /* 0x000fe20000000f00 */
        /* <DEDUP_REMOVED lines=14> */
[----:B------:R-:W-:Y:S01]  /*08f0*/  ISETP.GT.U32.AND P0, PT, R7, R12, PT ;  /* 0x0000000c0700720c */ /* 0x000fe20003f04070 */
[----:B------:R-:W-:-:S12]  /*0900*/  BSSY.RECONVERGENT B2, `(.L_x_6) ;  /* 0x00000a1000027945 */ /* 0x000fd80003800200 */
[----:B------:R-:W-:Y:S05]  /*0910*/  @P0 BRA `(.L_x_7) ;  /* 0x0000000000800947 */ /* 0x000fea0003800000 */
[----:B------:R-:W-:Y:S01]  /*0920*/  ISETP.GE.U32.AND P0, PT, R7, R12, PT ;  /* 0x0000000c0700720c */ /* 0x000fe20003f06070 */
[----:B------:R-:W-:-:S12]  /*0930*/  BSSY.RELIABLE B3, `(.L_x_8) ;  /* 0x0000055000037945 */ /* 0x000fd80003800100 */
[----:B------:R-:W-:Y:S05]  /*0940*/  @!P0 BRA `(.L_x_9) ;  /* 0x00000004004c8947 */ /* 0x000fea0003800000 */
[----:B------:R-:W-:-:S13]  /*0950*/  ISETP.GT.U32.AND P0, PT, R6, R15, PT ;  /* 0x0000000f0600720c */ /* 0x000fda0003f04070 */
[----:B------:R-:W-:Y:S05]  /*0960*/  @P0 BREAK.RELIABLE B3 ;  /* 0x0000000000030942 */ /* 0x000fea0003800100 */
[----:B------:R-:W-:Y:S05]  /*0970*/  @P0 BRA `(.L_x_7) ;  /* 0x0000000000680947 */ /* 0x000fea0003800000 */
[----:B------:R-:W-:-:S13]  /*0980*/  ISETP.GE.U32.AND P0, PT, R6, R15, PT ;  /* 0x0000000f0600720c */ /* 0x000fda0003f06070 */
        /* <DEDUP_REMOVED lines=19> */
[----:B------:R-:W-:-:S04]  /*0ac0*/  ISETP.GE.U32.AND P0, PT, R89, R20, PT ;  /* 0x000000145900720c */ /* 0x000fc80003f06070 */
[----:B------:R-:W-:-:S04]  /*0ad0*/  ISETP.LT.U32.OR P0, PT, R45, R18, !P0 ;  /* 0x000000122d00720c */ /* 0x000fc80004701470 */
[----:B------:R-:W-:-:S04]  /*0ae0*/  ISETP.LE.U32.AND P0, PT, R45, R18, P0 ;  /* 0x000000122d00720c */ /* 0x000fc80000703070 */
[----:B------:R-:W-:-:S13]  /*0af0*/  ISETP.LT.U32.OR P0, PT, R46, R19, P0 ;  /* 0x000000132e00720c */ /* 0x000fda0000701470 */
[----:B------:R-:W-:Y:S05]  /*0b00*/  @!P0 BREAK.RELIABLE B3 ;  /* 0x0000000000038942 */ /* 0x000fea0003800100 */
[----:B------:R-:W-:Y:S05]  /*0b10*/  @P0 BRA `(.L_x_9) ;  /* 0x0000000000d80947 */ /* 0x000fea0003800000 */
.L_x_7:
[----:B------:R-:W-:Y:S01]  /*0b20*/  ISETP.GT.U32.AND P6, PT, R20, R89, PT ;  /* 0x000000591400720c */ /* 0x000fe20003fc4070 */
[----:B------:R-:W-:Y:S02]  /*0b30*/  VIADD R8, R16, 0x1 ;  /* 0x0000000110087836 */ /* 0x000fe40000000000 */
[----:B------:R-:W-:Y:S01]  /*0b40*/  VIADD R94, R12, 0x1 ;  /* 0x000000010c5e7836 */ /* 0x000fe20000000000 */
[----:B------:R-:W-:-:S04]  /*0b50*/  SEL R3, RZ, 0x1, !P6 ;  /* 0x00000001ff037807 */ /* 0x000fc80007000000 */
[----:B------:R-:W-:-:S04]  /*0b60*/  IADD3 R2, P1, PT, R18, R3, RZ ;  /* 0x0000000312027210 */ /* 0x000fc80007f3e0ff */
[----:B------:R-:W-:Y:S02]  /*0b70*/  ISETP.GT.U32.AND P0, PT, R2, R45, PT ;  /* 0x0000002d0200720c */ /* 0x000fe40003f04070 */
[----:B------:R-:W-:-:S04]  /*0b80*/  IADD3.X R2, PT, PT, RZ, RZ, RZ, P1, !PT ;  /* 0x000000ffff027210 */ /* 0x000fc80000ffe4ff */
[----:B------:R-:W-:-:S04]  /*0b90*/  ISETP.GT.U32.AND.EX P0, PT, R2, RZ, PT, P0 ;  /* 0x000000ff0200720c */ /* 0x000fc80003f04100 */
[----:B------:R-:W-:-:S04]  /*0ba0*/  SEL R2, RZ, 0x1, !P0 ;  /* 0x00000001ff027807 */ /* 0x000fc80004000000 */
[----:B------:R-:W-:-:S04]  /*0bb0*/  IADD3 R3, P2, PT, R19, R2, RZ ;  /* 0x0000000213037210 */ /* 0x000fc80007f5e0ff */
[----:B------:R-:W-:Y:S01]  /*0bc0*/  ISETP.GT.U32.AND P1, PT, R3, R46, PT ;  /* 0x0000002e0300720c */ /* 0x000fe20003f24070 */
[----:B------:R-:W-:-:S05]  /*0bd0*/  IMAD.X R2, RZ, RZ, RZ, P2 ;  /* 0x000000ffff027224 */ /* 0x000fca00010e06ff */
[----:B------:R-:W-:-:S04]  /*0be0*/  ISETP.GT.U32.AND.EX P1, PT, R2, RZ, PT, P1 ;  /* 0x000000ff0200720c */ /* 0x000fc80003f24110 */
[----:B------:R-:W-:-:S04]  /*0bf0*/  SEL R3, RZ, 0x1, !P1 ;  /* 0x00000001ff037807 */ /* 0x000fc80004800000 */
[----:B------:R-:W-:-:S04]  /*0c00*/  IADD3 R2, P3, PT, R16, R3, RZ ;  /* 0x0000000310027210 */ /* 0x000fc80007f7e0ff */
[----:B------:R-:W-:Y:S01]  /*0c10*/  ISETP.GT.U32.AND P2, PT, R2, R47, PT ;  /* 0x0000002f0200720c */ /* 0x000fe20003f44070 */
[----:B------:R-:W-:Y:S02]  /*0c20*/  IMAD.X R2, RZ, RZ, RZ, P3 ;  /* 0x000000ffff027224 */ /* 0x000fe400018e06ff */
[----:B------:R-:W-:-:S03]  /*0c30*/  @!P1 IMAD.MOV R8, RZ, RZ, R16 ;  /* 0x000000ffff089224 */ /* 0x000fc600078e0210 */
[----:B------:R-:W-:Y:S01]  /*0c40*/  ISETP.GT.U32.AND.EX P2, PT, R2, RZ, PT, P2 ;  /* 0x000000ff0200720c */ /* 0x000fe20003f44120 */
[----:B------:R-:W-:-:S03]  /*0c50*/  IMAD.IADD R93, R47, 0x1, -R8 ;  /* 0x000000012f5d7824 */ /* 0x000fc600078e0a08 */
        /* <DEDUP_REMOVED lines=8> */
[----:B------:R-:W-:-:S05]  /*0ce0*/  IMAD.X R2, RZ, RZ, RZ, P5 ;  /* 0x000000ffff027224 */ /* 0x000fca00028e06ff */
[----:B------:R-:W-:-:S04]  /*0cf0*/  ISETP.GT.U32.AND.EX P4, PT, R2, RZ, PT, P4 ;  /* 0x000000ff0200720c */ /* 0x000fc80003f84140 */
[----:B------:R-:W-:-:S04]  /*0d00*/  SEL R2, RZ, 0x1, !P4 ;  /* 0x00000001ff027807 */ /* 0x000fc80006000000 */
[----:B------:R-:W-:Y:S01]  /*0d10*/  IADD3 R3, P5, PT, R15, R2, RZ ;  /* 0x000000020f037210 */ /* 0x000fe20007fbe0ff */
[----:B------:R-:W-:Y:S02]  /*0d20*/  VIADD R2, R18, 0x1 ;  /* 0x0000000112027836 */ /* 0x000fe40000000000 */
[----:B------:R-:W-:Y:S02]  /*0d30*/  @!P6 IMAD.MOV R2, RZ, RZ, R18 ;  /* 0x000000ffff02e224 */ /* 0x000fe400078e0212 */
[----:B------:R-:W-:Y:S01]  /*0d40*/  IMAD.X R9, RZ, RZ, RZ, P5 ;  /* 0x000000ffff097224 */ /* 0x000fe200028e06ff */
[----:B------:R-:W-:Y:S01]  /*0d50*/  ISETP.GT.U32.AND P5, PT, R3, R6, PT ;  /* 0x000000060300720c */ /* 0x000fe20003fa4070 */
[C---:B------:R-:W-:Y:S01]  /*0d60*/  VIADD R3, R19.reuse, 0x1 ;  /* 0x0000000113037836 */ /* 0x040fe20000000000 */
[----:B------:R-:W-:Y:S01]  /*0d70*/  @!P0 IADD3 R3, PT, PT, R19, RZ, RZ ;  /* 0x000000ff13038210 */ /* 0x000fe20007ffe0ff */
[----:B------:R-:W-:Y:S01]  /*0d80*/  IMAD.IADD R91, R45, 0x1, -R2 ;  /* 0x000000012d5b7824 */ /* 0x000fe200078e0a02 */
[----:B------:R-:W-:Y:S01]  /*0d90*/  ISETP.GT.U32.AND.EX P5, PT, R9, RZ, PT, P5 ;  /* 0x000000ff0900720c */ /* 0x000fe20003fa4150 */
[C---:B------:R-:W-:Y:S01]  /*0da0*/  VIADD R2, R14.reuse, 0x1 ;  /* 0x000000010e027836 */ /* 0x040fe20000000000 */
[----:B------:R-:W-:Y:S01]  /*0db0*/  @!P3 IADD3 R2, PT, PT, R14, RZ, RZ ;  /* 0x000000ff0e02b210 */ /* 0x000fe20007ffe0ff */
[----:B------:R-:W-:-:S02]  /*0dc0*/  IMAD.IADD R36, R46, 0x1, -R3 ;  /* 0x000000012e247824 */ /* 0x000fc400078e0a03 */
[----:B------:R-:W-:Y:S02]  /*0dd0*/  VIADD R3, R17, 0x1 ;  /* 0x0000000111037836 */ /* 0x000fe40000000000 */
[----:B------:R-:W-:Y:S02]  /*0de0*/  VIADD R9, R15, 0x1 ;  /* 0x000000010f097836 */ /* 0x000fe40000000000 */
[----:B------:R-:W-:Y:S02]  /*0df0*/  @!P2 IMAD.MOV R3, RZ, RZ, R17 ;  /* 0x000000ffff03a224 */ /* 0x000fe400078e0211 */
[----:B------:R-:W-:Y:S02]  /*0e00*/  @!P4 IMAD.MOV R9, RZ, RZ, R15 ;  /* 0x000000ffff09c224 */ /* 0x000fe400078e020f */
[----:B------:R-:W-:Y:S02]  /*0e10*/  @!P5 IMAD.MOV R94, RZ, RZ, R12 ;  /* 0x000000ffff5ed224 */ /* 0x000fe400078e020c */
[----:B------:R-:W-:-:S02]  /*0e20*/  IMAD.IADD R88, R4, 0x1, -R3 ;  /* 0x0000000104587824 */ /* 0x000fc400078e0a03 */
[----:B------:R-:W-:Y:S02]  /*0e30*/  IMAD.IADD R95, R5, 0x1, -R2 ;  /* 0x00000001055f7824 */ /* 0x000fe400078e0a02 */
[----:B------:R-:W-:Y:S02]  /*0e40*/  IMAD.IADD R90, R6, 0x1, -R9 ;  /* 0x00000001065a7824 */ /* 0x000fe400078e0a09 */
[----:B------:R-:W-:Y:S02]  /*0e50*/  IMAD.IADD R94, R7, 0x1, -R94 ;  /* 0x00000001075e7824 */ /* 0x000fe400078e0a5e */
[----:B------:R-:W-:Y:S01]  /*0e60*/  IMAD.MOV.U32 R3, RZ, RZ, R89 ;  /* 0x000000ffff037224 */ /* 0x000fe200078e0059 */
[----:B------:R-:W-:Y:S06]  /*0e70*/  BRA `(.L_x_10) ;  /* 0x0000000400247947 */ /* 0x000fec0003800000 */
.L_x_9:
[----:B------:R-:W-:Y:S05]  /*0e80*/  BSYNC.RELIABLE B3 ;  /* 0x0000000000037941 */ /* 0x000fea0003800100 */
.L_x_8:
[----:B------:R-:W0:Y:S01]  /*0e90*/  LDCU UR4, c[0x0][0x3cc] ;  /* 0x00007980ff0477ac */ /* 0x000e220008000800 */
[----:B------:R-:W-:Y:S02]  /*0ea0*/  VIADD R36, R19, 0x1 ;  /* 0x0000000113247836 */ /* 0x000fe40000000000 */
[----:B------:R-:W-:Y:S01]  /*0eb0*/  VIADD R91, R18, 0x1 ;  /* 0x00000001125b7836 */ /* 0x000fe20000000000 */
[----:B------:R-:W1:Y:S01]  /*0ec0*/  LDCU.128 UR8, c[0x0][0x3d0] ;  /* 0x00007a00ff0877ac */ /* 0x000e620008000c00 */
[----:B------:R-:W-:Y:S02]  /*0ed0*/  VIADD R93, R16, 0x1 ;  /* 0x00000001105d7836 */ /* 0x000fe40000000000 */
[----:B------:R-:W-:Y:S02]  /*0ee0*/  VIADD R90, R15, 0x1 ;  /* 0x000000010f5a7836 */ /* 0x000fe40000000000 */
[----:B------:R-:W-:Y:S02]  /*0ef0*/  VIADD R88, R17, 0x1 ;  /* 0x0000000111587836 */ /* 0x000fe40000000000 */
[----:B0-----:R-:W-:Y:S01]  /*0f00*/  VIADD R3, R89, UR4 ;  /* 0x0000000459037c36 */ /* 0x001fe20008000000 */
[----:B------:R-:W0:Y:S04]  /*0f10*/  LDCU.64 UR4, c[0x0][0x3e0] ;  /* 0x00007c00ff0477ac */ /* 0x000e280008000a00 */
[----:B------:R-:W-:-:S02]  /*0f20*/  ISETP.GE.U32.AND P0, PT, R3, R89, PT ;  /* 0x000000590300720c */ /* 0x000fc40003f06070 */
[----:B------:R-:W-:Y:S02]  /*0f30*/  ISETP.GT.U32.AND P5, PT, R20, R3, PT ;  /* 0x000000031400720c */ /* 0x000fe40003fa4070 */
[----:B------:R-:W-:Y:S02]  /*0f40*/  SEL R44, RZ, 0x1, P0 ;  /* 0x00000001ff2c7807 */ /* 0x000fe40000000000 */
[----:B------:R-:W-:Y:S02]  /*0f50*/  SEL R9, RZ, 0x1, !P5 ;  /* 0x00000001ff097807 */ /* 0x000fe40006800000 */
[----:B-1----:R-:W-:Y:S02]  /*0f60*/  IADD3 R44, P0, P2, R44, UR8, R45 ;  /* 0x000000082c2c7c10 */ /* 0x002fe4000fa1e02d */
[----:B------:R-:W-:Y:S02]  /*0f70*/  IADD3 R2, P3, PT, R18, R9, RZ ;  /* 0x0000000912027210 */ /* 0x000fe40007f7e0ff */
[----:B------:R-:W-:-:S02]  /*0f80*/  IADD3.X R95, PT, PT, RZ, RZ, RZ, P0, P2 ;  /* 0x000000ffff5f7210 */ /* 0x000fc400007e44ff */
[----:B------:R-:W-:Y:S01]  /*0f90*/  ISETP.GT.U32.AND P1, PT, R2, R44, PT ;  /* 0x0000002c0200720c */ /* 0x000fe20003f24070 */
[----:B------:R-:W-:Y:S01]  /*0fa0*/  IMAD.X R2, RZ, RZ, RZ, P3 ;  /* 0x000000ffff027224 */ /* 0x000fe200018e06ff */
[----:B------:R-:W-:Y:S01]  /*0fb0*/  IADD3 R95, P2, P3, R95, UR9, R46 ;  /* 0x000000095f5f7c10 */ /* 0x000fe2000fb5e02e */
[----:B------:R-:W-:-:S03]  /*0fc0*/  @!P5 IMAD.MOV R91, RZ, RZ, R18 ;  /* 0x000000ffff5bd224 */ /* 0x000fc600078e0212 */
[----:B------:R-:W-:Y:S01]  /*0fd0*/  ISETP.GT.U32.AND.EX P1, PT, R2, RZ, PT, P1 ;  /* 0x000000ff0200720c */ /* 0x000fe20003f24110 */
[----:B------:R-:W-:Y:S01]  /*0fe0*/  IMAD.IADD R91, R44, 0x1, -R91 ;  /* 0x000000012c5b7824 */ /* 0x000fe200078e0a5b */
[----:B------:R-:W-:Y:S02]  /*0ff0*/  IADD3.X R8, PT, PT, RZ, RZ, RZ, P2, P3 ;  /* 0x000000ffff087210 */ /* 0x000fe400017e64ff */
[----:B------:R-:W-:-:S04]  /*1000*/  SEL R2, RZ, 0x1, !P1 ;  /* 0x00000001ff027807 */ /* 0x000fc80004800000 */
[----:B------:R-:W-:-:S04]  /*1010*/  IADD3 R2, P4, PT, R19, R2, RZ ;  /* 0x0000000213027210 */ /* 0x000fc80007f9e0ff */
[----:B------:R-:W-:Y:S01]  /*1020*/  ISETP.GT.U32.AND P0, PT, R2, R95, PT ;  /* 0x0000005f0200720c */ /* 0x000fe20003f04070 */
[----:B------:R-:W-:Y:S01]  /*1030*/  @!P1 IMAD.MOV R36, RZ, RZ, R19 ;  /* 0x000000ffff249224 */ /* 0x000fe200078e0213 */
[----:B------:R-:W-:Y:S02]  /*1040*/  IADD3.X R2, PT, PT, RZ, RZ, RZ, P4, !PT ;  /* 0x000000ffff027210 */ /* 0x000fe400027fe4ff */
[----:B------:R-:W-:Y:S01]  /*1050*/  IADD3 R8, P4, P3, R8, UR10, R47 ;  /* 0x0000000a08087c10 */ /* 0x000fe2000fb9e02f */
[----:B------:R-:W-:Y:S01]  /*1060*/  IMAD.IADD R36, R95, 0x1, -R36 ;  /* 0x000000015f247824 */ /* 0x000fe200078e0a24 */
[----:B------:R-:W-:Y:S01]  /*1070*/  ISETP.GT.U32.AND.EX P0, PT, R2, RZ, PT, P0 ;  /* 0x000000ff0200720c */ /* 0x000fe20003f04100 */
[----:B------:R-:W-:Y:S01]  /*1080*/  VIADD R95, R14, 0x1 ;  /* 0x000000010e5f7836 */ /* 0x000fe20000000000 */
[----:B------:R-:W-:Y:S02]  /*1090*/  IADD3.X R45, PT, PT, RZ, RZ, RZ, P4, P3 ;  /* 0x000000ffff2d7210 */ /* 0x000fe400027e64ff */
[----:B------:R-:W-:-:S04]  /*10a0*/  SEL R9, RZ, 0x1, !P0 ;  /* 0x00000001ff097807 */ /* 0x000fc80004000000 */
[----:B------:R-:W-:-:S04]  /*10b0*/  IADD3 R2, P6, PT, R16, R9, RZ ;  /* 0x0000000910027210 */ /* 0x000fc80007fde0ff */
[----:B------:R-:W-:Y:S01]  /*10c0*/  ISETP.GT.U32.AND P2, PT, R2, R8, PT ;  /* 0x000000080200720c */ /* 0x000fe20003f44070 */
[----:B------:R-:W-:Y:S01]  /*10d0*/  IMAD.X R2, RZ, RZ, RZ, P6 ;  /* 0x000000ffff027224 */ /* 0x000fe200030e06ff */
[----:B------:R-:W-:Y:S02]  /*10e0*/  IADD3 R45, P4, P6, R45, UR11, R4 ;  /* 0x0000000b2d2d7c10 */ /* 0x000fe4000fe9e004 */
[----:B------:R-:W-:Y:S02]  /*10f0*/  @!P0 IADD3 R93, PT, PT, R16, RZ, RZ ;  /* 0x000000ff105d8210 */ /* 0x000fe40007ffe0ff */
[----:B------:R-:W-:Y:S02]  /*1100*/  ISETP.GT.U32.AND.EX P2, PT, R2, RZ, PT, P2 ;  /* 0x000000ff0200720c */ /* 0x000fe40003f44120 */
[----:B------:R-:W-:Y:S01]  /*1110*/  IADD3.X R4, PT, PT, RZ, RZ, RZ, P4, P6 ;  /* 0x000000ffff047210 */ /* 0x000fe200027ec4ff */
[----:B------:R-:W-:Y:S01]  /*1120*/  IMAD.IADD R93, R8, 0x1, -R93 ;  /* 0x00000001085d7824 */ /* 0x000fe200078e0a5d */
[----:B------:R-:W-:-:S02]  /*1130*/  SEL R2, RZ, 0x1, !P2 ;  /* 0x00000001ff027807 */ /* 0x000fc40005000000 */
[----:B0-----:R-:W-:Y:S01]  /*1140*/  IADD3 R4, P4, P6, R4, UR4, R5 ;  /* 0x0000000404047c10 */ /* 0x001fe2000fe9e005 */
[----:B------:R-:W0:Y:S01]  /*1150*/  LDCU UR4, c[0x0][0x3e8] ;  /* 0x00007d00ff0477ac */ /* 0x000e220008000800 */
[----:B------:R-:W-:-:S05]  /*1160*/  IADD3 R2, P3, PT, R17, R2, RZ ;  /* 0x0000000211027210 */ /* 0x000fca0007f7e0ff */
[----:B------:R-:W-:Y:S01]  /*1170*/  IMAD.X R9, RZ, RZ, RZ, P3 ;  /* 0x000000ffff097224 */ /* 0x000fe200018e06ff */
[----:B------:R-:W-:Y:S01]  /*1180*/  ISETP.GT.U32.AND P3, PT, R2, R45, PT ;  /* 0x0000002d0200720c */ /* 0x000fe20003f64070 */
[----:B------:R-:W-:-:S03]  /*1190*/  @!P2 IMAD.MOV R88, RZ, RZ, R17 ;  /* 0x000000ffff58a224 */ /* 0x000fc600078e0211 */
[----:B------:R-:W-:Y:S01]  /*11a0*/  ISETP.GT.U32.AND.EX P3, PT, R9, RZ, PT, P3 ;  /* 0x000000ff0900720c */ /* 0x000fe20003f64130 */
[----:B------:R-:W-:Y:S01]  /*11b0*/  IMAD.IADD R88, R45, 0x1, -R88 ;  /* 0x000000012d587824 */ /* 0x000fe200078e0a58 */
[----:B------:R-:W-:Y:S02]  /*11c0*/  IADD3.X R9, PT, PT, RZ, RZ, RZ, P4, P6 ;  /* 0x000000ffff097210 */ /* 0x000fe400027ec4ff */
[----:B------:R-:W-:-:S04]  /*11d0*/  SEL R5, RZ, 0x1, !P3 ;  /* 0x00000001ff057807 */ /* 0x000fc80005800000 */
[----:B------:R-:W-:-:S04]  /*11e0*/  IADD3 R2, P6, PT, R14, R5, RZ ;  /* 0x000000050e027210 */ /* 0x000fc80007fde0ff */
[----:B------:R-:W-:Y:S01]  /*11f0*/  ISETP.GT.U32.AND P4, PT, R2, R4, PT ;  /* 0x000000040200720c */ /* 0x000fe20003f84070 */
[----:B------:R-:W-:Y:S01]  /*1200*/  IMAD.X R2, RZ, RZ, RZ, P6 ;  /* 0x000000ffff027224 */ /* 0x000fe200030e06ff */
[----:B------:R-:W-:Y:S01]  /*1210*/  IADD3 R9, P5, P6, R9, UR5, R6 ;  /* 0x0000000509097c10 */ /* 0x000fe2000febe006 */
[----:B------:R-:W-:-:S03]  /*1220*/  @!P3 IMAD.MOV R95, RZ, RZ, R14 ;  /* 0x000000ffff5fb224 */ /* 0x000fc600078e020e */
[----:B------:R-:W-:Y:S01]  /*1230*/  ISETP.GT.U32.AND.EX P4, PT, R2, RZ, PT, P4 ;  /* 0x000000ff0200720c */ /* 0x000fe20003f84140 */
[----:B------:R-:W-:Y:S01]  /*1240*/  IMAD.IADD R95, R4, 0x1, -R95 ;  /* 0x00000001045f7824 */ /* 0x000fe200078e0a5f */
[----:B------:R-:W-:Y:S02]  /*1250*/  IADD3.X R94, PT, PT, RZ, RZ, RZ, P5, P6 ;  /* 0x000000ffff5e7210 */ /* 0x000fe40002fec4ff */
[----:B------:R-:W-:Y:S02]  /*1260*/  SEL R2, RZ, 0x1, !P4 ;  /* 0x00000001ff027807 */ /* 0x000fe40006000000 */
[----:B0-----:R-:W-:Y:S02]  /*1270*/  IADD3 R94, PT, PT, R7, UR4, R94 ;  /* 0x00000004075e7c10 */ /* 0x001fe4000fffe05e */
[----:B------:R-:W-:-:S05]  /*1280*/  IADD3 R2, P1, PT, R15, R2, RZ ;  /* 0x000000020f027210 */ /* 0x000fca0007f3e0ff */
[----:B------:R-:W-:Y:S01]  /*1290*/  IMAD.X R5, RZ, RZ, RZ, P1 ;  /* 0x000000ffff057224 */ /* 0x000fe200008e06ff */
[----:B------:R-:W-:Y:S02]  /*12a0*/  ISETP.GT.U32.AND P1, PT, R2, R9, PT ;  /* 0x000000090200720c */ /* 0x000fe40003f24070 */
[----:B------:R-:W-:Y:S02]  /*12b0*/  @!P4 IADD3 R90, PT, PT, R15, RZ, RZ ;  /* 0x000000ff0f5ac210 */ /* 0x000fe40007ffe0ff */
[----:B------:R-:W-:Y:S01]  /*12c0*/  ISETP.GT.U32.AND.EX P1, PT, R5, RZ, PT, P1 ;  /* 0x000000ff0500720c */ /* 0x000fe20003f24110 */
[----:B------:R-:W-:Y:S02]  /*12d0*/  VIADD R5, R12, 0x1 ;  /* 0x000000010c057836 */ /* 0x000fe40000000000 */
[----:B------:R-:W-:-:S10]  /*12e0*/  IMAD.IADD R90, R9, 0x1, -R90 ;  /* 0x00000001095a7824 */ /* 0x000fd400078e0a5a */
[----:B------:R-:W-:-:S04]  /*12f0*/  @!P1 IMAD.MOV R5, RZ, RZ, R12 ;  /* 0x000000ffff059224 */ /* 0x000fc800078e020c */
[----:B------:R-:W-:-:S07]  /*1300*/  IMAD.IADD R94, R94, 0x1, -R5 ;  /* 0x000000015e5e7824 */ /* 0x000fce00078e0a05 */
.L_x_10:
[----:B------:R-:W-:Y:S05]  /*1310*/  BSYNC.RECONVERGENT B2 ;  /* 0x0000000000027941 */ /* 0x000fea0003800200 */
.L_x_6:
[----:B------:R-:W0:Y:S01]  /*1320*/  LDC R102, c[0x0][0x3e8] ;  /* 0x0000fa00ff667b82 */ /* 0x000e220000000800 */
[----:B------:R-:W-:Y:S04]  /*1330*/  BSSY.RECONVERGENT B2, `(.L_x_11) ;  /* 0x00000c0000027945 */ /* 0x000fe80003800200 */
[----:B------:R-:W-:Y:S01]  /*1340*/  BSSY.RELIABLE B3, `(.L_x_12) ;  /* 0x000002a000037945 */ /* 0x000fe20003800100 */
[----:B------:R-:W-:Y:S01]  /*1350*/  IMAD.IADD R92, R3, 0x1, -R20 ;  /* 0x00000001035c7824 */ /* 0x000fe200078e0a14 */
[----:B0-----:R-:W-:-:S13]  /*1360*/  ISETP.GT.U32.AND P0, PT, R94, R102, PT ;  /* 0x000000665e00720c */ /* 0x001fda0003f04070 */
[----:B------:R-:W-:Y:S05]  /*1370*/  @P0 BRA `(.L_x_13) ;  /* 0x0000000000980947 */ /* 0x000fea0003800000 */
[----:B------:R-:W-:-:S13]  /*1380*/  ISETP.GE.U32.AND P0, PT, R94, R102, PT ;  /* 0x000000665e00720c */ /* 0x000fda0003f06070 */
[----:B------:R-:W-:Y:S05]  /*1390*/  @!P0 BREAK.RELIABLE B3 ;  /* 0x0000000000038942 */ /* 0x000fea0003800100 */
[----:B------:R-:W-:Y:S05]  /*13a0*/  @!P0 BRA `(.L_x_14) ;  /* 0x0000000800e08947 */ /* 0x000fea0003800000 */
[----:B------:R-:W0:Y:S02]  /*13b0*/  LDC R3, c[0x0][0x3e4] ;  /* 0x0000f900ff037b82 */ /* 0x000e240000000800 */
        /* <DEDUP_REMOVED lines=26> */
[----:B------:R-:W0:Y:S01]  /*1560*/  LDCU UR5, c[0x0][0x3cc] ;  /* 0x00007980ff0577ac */ /* 0x000e220008000800 */
[----:B------:R-:W1:Y:S01]  /*1570*/  LDCU UR4, c[0x0][0x3d0] ;  /* 0x00007a00ff0477ac */ /* 0x000e620008000800 */
[----:B0-----:R-:W-:-:S04]  /*1580*/  ISETP.GE.U32.AND P0, PT, R92, UR5, PT ;  /* 0x000000055c007c0c */ /* 0x001fc8000bf06070 */
[----:B-1----:R-:W-:-:S04]  /*1590*/  ISETP.LT.U32.OR P0, PT, R91, UR4, !P0 ;  /* 0x000000045b007c0c */ /* 0x002fc8000c701470 */
[----:B------:R-:W-:-:S04]  /*15a0*/  ISETP.LE.U32.AND P0, PT, R91, UR4, P0 ;  /* 0x000000045b007c0c */ /* 0x000fc80008703070 */
[----:B------:R-:W-:-:S13]  /*15b0*/  ISETP.LT.U32.OR P0, PT, R36, R3, P0 ;  /* 0x000000032400720c */ /* 0x000fda0000701470 */
[----:B------:R-:W-:Y:S05]  /*15c0*/  @P0 BREAK.RELIABLE B3 ;  /* 0x0000000000030942 */ /* 0x000fea0003800100 */
[----:B------:R-:W-:Y:S05]  /*15d0*/  @P0 BRA `(.L_x_14) ;  /* 0x0000000800540947 */ /* 0x000fea0003800000 */
.L_x_13:
[----:B------:R-:W-:Y:S05]  /*15e0*/  BSYNC.RELIABLE B3 ;  /* 0x0000000000037941 */ /* 0x000fea0003800100 */
.L_x_12:
[----:B------:R-:W0:Y:S01]  /*15f0*/  LDC R47, c[0x0][0x3cc] ;  /* 0x0000f300ff2f7b82 */ /* 0x000e220000000800 */
[----:B------:R-:W-:Y:S07]  /*1600*/  BSSY.RELIABLE B3, `(.L_x_15) ;  /* 0x0000064000037945 */ /* 0x000fee0003800100 */
[----:B------:R-:W1:Y:S01]  /*1610*/  LDC.64 R2, c[0x0][0x3d0] ;  /* 0x0000f400ff027b82 */ /* 0x000e620000000a00 */
[C---:B0-----:R-:W-:Y:S01]  /*1620*/  ISETP.GE.U32.AND P5, PT, R92.reuse, R47, PT ;  /* 0x0000002f5c00720c */ /* 0x041fe20003fa6070 */
[----:B------:R-:W-:-:S03]  /*1630*/  IMAD.IADD R92, R92, 0x1, -R47 ;  /* 0x000000015c5c7824 */ /* 0x000fc600078e0a2f */
[----:B------:R-:W-:-:S04]  /*1640*/  SEL R5, RZ, 0x1, P5 ;  /* 0x00000001ff057807 */ /* 0x000fc80002800000 */
[----:B-1----:R-:W-:Y:S01]  /*1650*/  IADD3 R4, P1, PT, R5, R2, RZ ;  /* 0x0000000205047210 */ /* 0x002fe20007f3e0ff */
[----:B------:R-:W-:Y:S02]  /*1660*/  VIADD R97, R2, 0x1 ;  /* 0x0000000102617836 */ /* 0x000fe40000000000 */
[----:B------:R-:W-:Y:S01]  /*1670*/  VIADD R96, R3, 0x1 ;  /* 0x0000000103607836 */ /* 0x000fe20000000000 */
[----:B------:R-:W-:Y:S01]  /*1680*/  ISETP.GT.U32.AND P0, PT, R4, R91, PT ;  /* 0x0000005b0400720c */ /* 0x000fe20003f04070 */
[----:B------:R-:W-:-:S05]  /*1690*/  IMAD.X R4, RZ, RZ, RZ, P1 ;  /* 0x000000ffff047224 */ /* 0x000fca00008e06ff */
[----:B------:R-:W-:Y:S02]  /*16a0*/  ISETP.GT.U32.AND.EX P0, PT, R4, RZ, PT, P0 ;  /* 0x000000ff0400720c */ /* 0x000fe40003f04100 */
[----:B------:R-:W0:Y:S02]  /*16b0*/  LDC.64 R4, c[0x0][0x3d8] ;  /* 0x0000f600ff047b82 */ /* 0x000e240000000a00 */
[----:B------:R-:W-:-:S04]  /*16c0*/  SEL R6, RZ, 0x1, !P0 ;  /* 0x00000001ff067807 */ /* 0x000fc80004000000 */
[----:B------:R-:W-:-:S04]  /*16d0*/  IADD3 R7, P2, PT, R6, R3, RZ ;  /* 0x0000000306077210 */ /* 0x000fc80007f5e0ff */
[----:B------:R-:W-:Y:S01]  /*16e0*/  ISETP.GT.U32.AND P1, PT, R7, R36, PT ;  /* 0x000000240700720c */ /* 0x000fe20003f24070 */
[----:B------:R-:W-:-:S05]  /*16f0*/  IMAD.X R6, RZ, RZ, RZ, P2 ;  /* 0x000000ffff067224 */ /* 0x000fca00010e06ff */
[----:B------:R-:W-:-:S04]  /*1700*/  ISETP.GT.U32.AND.EX P1, PT, R6, RZ, PT, P1 ;  /* 0x000000ff0600720c */ /* 0x000fc80003f24110 */
[----:B------:R-:W-:-:S04]  /*1710*/  SEL R7, RZ, 0x1, !P1 ;  /* 0x00000001ff077807 */ /* 0x000fc80004800000 */
[----:B0-----:R-:W-:Y:S01]  /*1720*/  IADD3 R6, P3, PT, R7, R4, RZ ;  /* 0x0000000407067210 */ /* 0x001fe20007f7e0ff */
[----:B------:R-:W-:-:S03]  /*1730*/  VIADD R46, R4, 0x1 ;  /* 0x00000001042e7836 */ /* 0x000fc60000000000 */
[----:B------:R-:W-:Y:S01]  /*1740*/  ISETP.GT.U32.AND P2, PT, R6, R93, PT ;  /* 0x0000005d0600720c */ /* 0x000fe20003f44070 */
[----:B------:R-:W-:-:S05]  /*1750*/  IMAD.X R6, RZ, RZ, RZ, P3 ;  /* 0x000000ffff067224 */ /* 0x000fca00018e06ff */
[----:B------:R-:W-:Y:S02]  /*1760*/  ISETP.GT.U32.AND.EX P2, PT, R6, RZ, PT, P2 ;  /* 0x000000ff0600720c */ /* 0x000fe40003f44120 */
[----:B------:R-:W0:Y:S02]  /*1770*/  LDC.64 R6, c[0x0][0x3e0] ;  /* 0x0000f800ff067b82 */ /* 0x000e240000000a00 */
[----:B------:R-:W-:-:S04]  /*1780*/  SEL R8, RZ, 0x1, !P2 ;  /* 0x00000001ff087807 */ /* 0x000fc80005000000 */
[----:B------:R-:W-:-:S04]  /*1790*/  IADD3 R9, P4, PT, R8, R5, RZ ;  /* 0x0000000508097210 */ /* 0x000fc80007f9e0ff */
[----:B------:R-:W-:Y:S02]  /*17a0*/  ISETP.GT.U32.AND P3, PT, R9, R88, PT ;  /* 0x000000580900720c */ /* 0x000fe40003f64070 */
[----:B------:R-:W-:-:S04]  /*17b0*/  IADD3.X R8, PT, PT, RZ, RZ, RZ, P4, !PT ;  /* 0x000000ffff087210 */ /* 0x000fc800027fe4ff */
[----:B------:R-:W-:-:S04]  /*17c0*/  ISETP.GT.U32.AND.EX P3, PT, R8, RZ, PT, P3 ;  /* 0x000000ff0800720c */ /* 0x000fc80003f64130 */
[----:B------:R-:W-:-:S04]  /*17d0*/  SEL R9, RZ, 0x1, !P3 ;  /* 0x00000001ff097807 */ /* 0x000fc80005800000 */
[----:B0-----:R-:W-:-:S04]  /*17e0*/  IADD3 R8, P6, PT, R9, R6, RZ ;  /* 0x0000000609087210 */ /* 0x001fc80007fde0ff */
[----:B------:R-:W-:Y:S01]  /*17f0*/  ISETP.GT.U32.AND P4, PT, R8, R95, PT ;  /* 0x0000005f0800720c */ /* 0x000fe20003f84070 */
[----:B------:R-:W-:-:S05]  /*1800*/  IMAD.X R8, RZ, RZ, RZ, P6 ;  /* 0x000000ffff087224 */ /* 0x000fca00030e06ff */
[----:B------:R-:W-:Y:S01]  /*1810*/  ISETP.GT.U32.AND.EX P4, PT, R8, RZ, PT, P4 ;  /* 0x000000ff0800720c */ /* 0x000fe20003f84140 */
[----:B------:R-:W-:Y:S02]  /*1820*/  IMAD.MOV.U32 R8, RZ, RZ, R97 ;  /* 0x000000ffff087224 */ /* 0x000fe400078e0061 */
[----:B------:R-:W-:Y:S01]  /*1830*/  @P5 IMAD.MOV R8, RZ, RZ, R2 ;  /* 0x000000ffff085224 */ /* 0x000fe200078e0202 */
[----:B------:R-:W-:-:S03]  /*1840*/  SEL R44, RZ, 0x1, !P4 ;  /* 0x00000001ff2c7807 */ /* 0x000fc60006000000 */
[----:B------:R-:W-:Y:S01]  /*1850*/  IMAD.IADD R91, R91, 0x1, -R8 ;  /* 0x000000015b5b7824 */ /* 0x000fe200078e0a08 */
[----:B------:R-:W-:Y:S01]  /*1860*/  IADD3 R9, P6, PT, R44, R7, RZ ;  /* 0x000000072c097210 */ /* 0x000fe20007fde0ff */
[----:B------:R-:W-:Y:S02]  /*1870*/  VIADD R8, R102, 0x1 ;  /* 0x0000000166087836 */ /* 0x000fe40000000000 */
[----:B------:R-:W-:Y:S01]  /*1880*/  IMAD.MOV.U32 R44, RZ, RZ, R46 ;  /* 0x000000ffff2c7224 */ /* 0x000fe200078e002e */
[----:B------:R-:W-:Y:S01]  /*1890*/  ISETP.GT.U32.AND P5, PT, R9, R90, PT ;  /* 0x0000005a0900720c */ /* 0x000fe20003fa4070 */
[----:B------:R-:W-:Y:S01]  /*18a0*/  IMAD.X R45, RZ, RZ, RZ, P6 ;  /* 0x000000ffff2d7224 */ /* 0x000fe200030e06ff */
[----:B------:R-:W-:Y:S01]  /*18b0*/  MOV R103, R8 ;  /* 0x0000000800677202 */ /* 0x000fe20000000f00 */
[----:B------:R-:W-:Y:S01]  /*18c0*/  IMAD.MOV.U32 R9, RZ, RZ, R96 ;  /* 0x000000ffff097224 */ /* 0x000fe200078e0060 */
[----:B------:R-:W-:Y:S01]  /*18d0*/  @!P0 IADD3 R9, PT, PT, R3, RZ, RZ ;  /* 0x000000ff03098210 */ /* 0x000fe20007ffe0ff */
[----:B------:R-:W-:Y:S01]  /*18e0*/  @!P1 IMAD.MOV R44, RZ, RZ, R4 ;  /* 0x000000ffff2c9224 */ /* 0x000fe200078e0204 */
[----:B------:R-:W-:Y:S01]  /*18f0*/  ISETP.GT.U32.AND.EX P0, PT, R45, RZ, PT, P5 ;  /* 0x000000ff2d00720c */ /* 0x000fe20003f04150 */
[----:B------:R-:W-:-:S02]  /*1900*/  VIADD R45, R5, 0x1 ;  /* 0x00000001052d7836 */ /* 0x000fc40000000000 */
[----:B------:R-:W-:Y:S02]  /*1910*/  IMAD.IADD R36, R36, 0x1, -R9 ;  /* 0x0000000124247824 */ /* 0x000fe400078e0a09 */
[----:B------:R-:W-:Y:S02]  /*1920*/  IMAD.IADD R93, R93, 0x1, -R44 ;  /* 0x000000015d5d7824 */ /* 0x000fe400078e0a2c */
[----:B------:R-:W-:Y:S02]  /*1930*/  VIADD R9, R7, 0x1 ;  /* 0x0000000107097836 */ /* 0x000fe40000000000 */
[----:B------:R-:W-:Y:S02]  /*1940*/  VIADD R44, R6, 0x1 ;  /* 0x00000001062c7836 */ /* 0x000fe40000000000 */
[----:B------:R-:W-:Y:S02]  /*1950*/  IMAD.MOV.U32 R101, RZ, RZ, R9 ;  /* 0x000000ffff657224 */ /* 0x000fe400078e0009 */
[----:B------:R-:W-:-:S02]  /*1960*/  @!P0 IMAD.MOV R103, RZ, RZ, R102 ;  /* 0x000000ffff678224 */ /* 0x000fc400078e0266 */
[----:B------:R-:W-:Y:S02]  /*1970*/  IMAD.MOV.U32 R99, RZ, RZ, R45 ;  /* 0x000000ffff637224 */ /* 0x000fe400078e002d */
[----:B------:R-:W-:Y:S02]  /*1980*/  IMAD.IADD R94, R94, 0x1, -R103 ;  /* 0x000000015e5e7824 */ /* 0x000fe400078e0a67 */
[----:B------:R-:W-:Y:S02]  /*1990*/  IMAD.MOV.U32 R98, RZ, RZ, R44 ;  /* 0x000000ffff627224 */ /* 0x000fe400078e002c */
[----:B------:R-:W-:Y:S01]  /*19a0*/  @!P4 IMAD.MOV R101, RZ, RZ, R7 ;  /* 0x000000ffff65c224 */ /* 0x000fe200078e0207 */
[----:B------:R-:W-:Y:S01]  /*19b0*/  ISETP.GT.U32.AND P0, PT, R94, R102, PT ;  /* 0x000000665e00720c */ /* 0x000fe20003f04070 */
[----:B------:R-:W-:Y:S02]  /*19c0*/  @!P2 IMAD.MOV R99, RZ, RZ, R5 ;  /* 0x000000ffff63a224 */ /* 0x000fe400078e0205 */
[----:B------:R-:W-:Y:S01]  /*19d0*/  @!P3 IMAD.MOV R98, RZ, RZ, R6 ;  /* 0x000000ffff62b224 */ /* 0x000fe200078e0206 */
[----:B------:R-:W-:Y:S01]  /*19e0*/  IADD3 R90, PT, PT, R90, -R101, RZ ;  /* 0x800000655a5a7210 */ /* 0x000fe20007ffe0ff */
[----:B------:R-:W-:-:S02]  /*19f0*/  IMAD.IADD R88, R88, 0x1, -R99 ;  /* 0x0000000158587824 */ /* 0x000fc400078e0a63 */
[----:B------:R-:W-:-:S06]  /*1a00*/  IMAD.IADD R95, R95, 0x1, -R98 ;  /* 0x000000015f5f7824 */ /* 0x000fcc00078e0a62 */
[----:B------:R-:W-:Y:S05]  /*1a10*/  @P0 BRA `(.L_x_16) ;  /* 0x0000000000880947 */ /* 0x000fea0003800000 */
[----:B------:R-:W-:-:S13]  /*1a20*/  ISETP.GE.U32.AND P0, PT, R94, R102, PT ;  /* 0x000000665e00720c */ /* 0x000fda0003f06070 */
[----:B------:R-:W-:Y:S05]  /*1a30*/  @!P0 BREAK.RELIABLE B3 ;  /* 0x0000000000038942 */ /* 0x000fea0003800100 */
[----:B------:R-:W-:Y:S05]  /*1a40*/  @!P0 BRA `(.L_x_14) ;  /* 0x0000000400388947 */ /* 0x000fea0003800000 */
[----:B------:R-:W-:-:S13]  /*1a50*/  ISETP.GT.U32.AND P0, PT, R90, R7, PT ;  /* 0x000000075a00720c */ /* 0x000fda0003f04070 */
        /* <DEDUP_REMOVED lines=26> */
[----:B------:R-:W-:-:S04]  /*1c00*/  ISETP.GE.U32.AND P0, PT, R92, R47, PT ;  /* 0x0000002f5c00720c */ /* 0x000fc80003f06070 */
[----:B------:R-:W-:-:S13]  /*1c10*/  ISETP.LT.U32.OR P0, PT, R91, R2, !P0 ;  /* 0x000000025b00720c */ /* 0x000fda0004701470 */
[----:B------:R-:W-:Y:S05]  /*1c20*/  @P0 BREAK.RELIABLE B3 ;  /* 0x0000000000030942 */ /* 0x000fea0003800100 */
[----:B------:R-:W-:Y:S05]  /*1c30*/  @P0 BRA `(.L_x_14) ;  /* 0x0000000000bc0947 */ /* 0x000fea0003800000 */
.L_x_16:
[----:B------:R-:W-:Y:S05]  /*1c40*/  BSYNC.RELIABLE B3 ;  /* 0x0000000000037941 */ /* 0x000fea0003800100 */
.L_x_15:
[C---:B------:R-:W-:Y:S01]  /*1c50*/  ISETP.GE.U32.AND P5, PT, R92.reuse, R47, PT ;  /* 0x0000002f5c00720c */ /* 0x040fe20003fa6070 */
[----:B------:R-:W-:-:S03]  /*1c60*/  IMAD.IADD R92, R92, 0x1, -R47 ;  /* 0x000000015c5c7824 */ /* 0x000fc600078e0a2f */
[----:B------:R-:W-:-:S04]  /*1c70*/  SEL R99, RZ, 0x1, P5 ;  /* 0x00000001ff637807 */ /* 0x000fc80002800000 */
[----:B------:R-:W-:-:S04]  /*1c80*/  IADD3 R98, P0, PT, R99, R2, RZ ;  /* 0x0000000263627210 */ /* 0x000fc80007f1e0ff */
[----:B------:R-:W-:Y:S01]  /*1c90*/  ISETP.GT.U32.AND P1, PT, R98, R91, PT ;  /* 0x0000005b6200720c */ /* 0x000fe20003f24070 */
[----:B------:R-:W-:Y:S02]  /*1ca0*/  IMAD.X R98, RZ, RZ, RZ, P0 ;  /* 0x000000ffff627224 */ /* 0x000fe400000e06ff */
[----:B------:R-:W-:-:S03]  /*1cb0*/  @P5 IMAD.MOV R97, RZ, RZ, R2 ;  /* 0x000000ffff615224 */ /* 0x000fc600078e0202 */
[----:B------:R-:W-:Y:S01]  /*1cc0*/  ISETP.GT.U32.AND.EX P1, PT, R98, RZ, PT, P1 ;  /* 0x000000ff6200720c */ /* 0x000fe20003f24110 */
[----:B------:R-:W-:-:S03]  /*1cd0*/  IMAD.IADD R91, R91, 0x1, -R97 ;  /* 0x000000015b5b7824 */ /* 0x000fc600078e0a61 */
        /* <DEDUP_REMOVED lines=10> */
[----:B------:R-:W-:Y:S01]  /*1d80*/  IMAD.X R98, RZ, RZ, RZ, P3 ;  /* 0x000000ffff627224 */ /* 0x000fe200018e06ff */
[----:B------:R-:W-:-:S04]  /*1d90*/  @!P0 IADD3 R46, PT, PT, R4, RZ, RZ ;  /* 0x000000ff042e8210 */ /* 0x000fc80007ffe0ff */
        /* <DEDUP_REMOVED lines=12> */
[----:B------:R-:W-:Y:S02]  /*1e60*/  IMAD.X R98, RZ, RZ, RZ, P6 ;  /* 0x000000ffff627224 */ /* 0x000fe400030e06ff */
[----:B------:R-:W-:-:S03]  /*1e70*/  @!P3 IMAD.MOV R44, RZ, RZ, R6 ;  /* 0x000000ffff2cb224 */ /* 0x000fc600078e0206 */
[----:B------:R-:W-:Y:S02]  /*1e80*/  ISETP.GT.U32.AND.EX P4, PT, R98, RZ, PT, P4 ;  /* 0x000000ff6200720c */ /* 0x000fe40003f84140 */
[----:B------:R-:W-:Y:S02]  /*1e90*/  IADD3 R95, PT, PT, R95, -R44, RZ ;  /* 0x8000002c5f5f7210 */ /* 0x000fe40007ffe0ff */
[----:B------:R-:W-:-:S04]  /*1ea0*/  SEL R98, RZ, 0x1, !P4 ;  /* 0x00000001ff627807 */ /* 0x000fc80006000000 */
[----:B------:R-:W-:-:S04]  /*1eb0*/  IADD3 R99, P6, PT, R98, R7, RZ ;  /* 0x0000000762637210 */ /* 0x000fc80007fde0ff */
[----:B------:R-:W-:Y:S01]  /*1ec0*/  ISETP.GT.U32.AND P5, PT, R99, R90, PT ;  /* 0x0000005a6300720c */ /* 0x000fe20003fa4070 */
[----:B------:R-:W-:Y:S02]  /*1ed0*/  IMAD.X R2, RZ, RZ, RZ, P6 ;  /* 0x000000ffff027224 */ /* 0x000fe400030e06ff */
[----:B------:R-:W-:-:S03]  /*1ee0*/  @!P4 IMAD.MOV R9, RZ, RZ, R7 ;  /* 0x000000ffff09c224 */ /* 0x000fc600078e0207 */
[----:B------:R-:W-:Y:S01]  /*1ef0*/  ISETP.GT.U32.AND.EX P1, PT, R2, RZ, PT, P5 ;  /* 0x000000ff0200720c */ /* 0x000fe20003f24150 */
[----:B------:R-:W-:-:S12]  /*1f00*/  IMAD.IADD R90, R90, 0x1, -R9 ;  /* 0x000000015a5a7824 */ /* 0x000fd800078e0a09 */
[----:B------:R-:W-:-:S04]  /*1f10*/  @!P1 IMAD.MOV R8, RZ, RZ, R102 ;  /* 0x000000ffff089224 */ /* 0x000fc800078e0266 */
[----:B------:R-:W-:-:S07]  /*1f20*/  IMAD.IADD R94, R94, 0x1, -R8 ;  /* 0x000000015e5e7824 */ /* 0x000fce00078e0a08 */
.L_x_14:
[----:B------:R-:W-:Y:S05]  /*1f30*/  BSYNC.RECONVERGENT B2 ;  /* 0x0000000000027941 */ /* 0x000fea0003800200 */
.L_x_11:
        /* <DEDUP_REMOVED lines=35> */
.L_x_18:
[----:B------:R-:W-:Y:S01]  /*2170*/  ISETP.GT.U32.AND P6, PT, R13, R79, PT ;  /* 0x0000004f0d00720c */ /* 0x000fe20003fc4070 */
[----:B------:R-:W-:Y:S02]  /*2180*/  VIADD R4, R28, 0x1 ;  /* 0x000000011c047836 */ /* 0x000fe40000000000 */
[----:B------:R-:W-:Y:S01]  /*2190*/  VIADD R44, R22, 0x1 ;  /* 0x00000001162c7836 */ /* 0x000fe20000000000 */
[----:B------:R-:W-:Y:S01]  /*21a0*/  SEL R3, RZ, 0x1, !P6 ;  /* 0x00000001ff037807 */ /* 0x000fe20007000000 */
[----:B------:R-:W-:Y:S02]  /*21b0*/  VIADD R6, R26, 0x1 ;  /* 0x000000011a067836 */ /* 0x000fe40000000000 */
[----:B------:R-:W-:Y:S01]  /*21c0*/  VIADD R5, R23, 0x1 ;  /* 0x0000000117057836 */ /* 0x000fe20000000000 */
[----:B------:R-:W-:Y:S01]  /*21d0*/  IADD3 R2, P1, PT, R28, R3, RZ ;  /* 0x000000031c027210 */ /* 0x000fe20007f3e0ff */
[----:B------:R-:W-:Y:S02]  /*21e0*/  VIADD R8, R24, 0x1 ;  /* 0x0000000118087836 */ /* 0x000fe40000000000 */
[----:B------:R-:W-:Y:S01]  /*21f0*/  VIADD R7, R21, 0x1 ;  /* 0x0000000115077836 */ /* 0x000fe20000000000 */
[----:B------:R-:W-:Y:S01]  /*2200*/  ISETP.GT.U32.AND P0, PT, R2, R37, PT ;  /* 0x000000250200720c */ /* 0x000fe20003f04070 */
[----:B------:R-:W-:-:S02]  /*2210*/  IMAD.X R2, RZ, RZ, RZ, P1 ;  /* 0x000000ffff027224 */ /* 0x000fc400008e06ff */
[----:B------:R-:W-:-:S03]  /*2220*/  @!P6 IMAD.MOV R4, RZ, RZ, R28 ;  /* 0x000000ffff04e224 */ /* 0x000fc600078e021c */
[----:B------:R-:W-:Y:S02]  /*2230*/  ISETP.GT.U32.AND.EX P0, PT, R2, RZ, PT, P0 ;  /* 0x000000ff0200720c */ /* 0x000fe40003f04100 */
[----:B------:R-:W-:Y:S02]  /*2240*/  IADD3 R97, PT, PT, R37, -R4, RZ ;  /* 0x8000000425617210 */ /* 0x000fe40007ffe0ff */
        /* <DEDUP_REMOVED lines=27> */
[----:B------:R-:W-:-:S05]  /*2400*/  IADD3 R3, P5, PT, R21, R2, RZ ;  /* 0x0000000215037210 */ /* 0x000fca0007fbe0ff */
[----:B------:R-:W-:Y:S01]  /*2410*/  IMAD.X R2, RZ, RZ, RZ, P5 ;  /* 0x000000ffff027224 */ /* 0x000fe200028e06ff */
[----:B------:R-:W-:Y:S01]  /*2420*/  ISETP.GT.U32.AND P5, PT, R3, R34, PT ;  /* 0x000000220300720c */ /* 0x000fe20003fa4070 */
[----:B------:R-:W-:Y:S01]  /*2430*/  @!P4 IMAD.MOV R7, RZ, RZ, R21 ;  /* 0x000000ffff07c224 */ /* 0x000fe200078e0215 */
[----:B------:R-:W-:Y:S01]  /*2440*/  IADD3 R3, PT, PT, R25, 0x1, RZ ;  /* 0x0000000119037810 */ /* 0x000fe20007ffe0ff */
[----:B------:R-:W-:Y:S01]  /*2450*/  @!P0 IMAD.MOV R3, RZ, RZ, R25 ;  /* 0x000000ffff038224 */ /* 0x000fe200078e0219 */
[----:B------:R-:W-:Y:S01]  /*2460*/  ISETP.GT.U32.AND.EX P5, PT, R2, RZ, PT, P5 ;  /* 0x000000ff0200720c */ /* 0x000fe20003fa4150 */
[----:B------:R-:W-:Y:S02]  /*2470*/  IMAD.MOV.U32 R2, RZ, RZ, R79 ;  /* 0x000000ffff027224 */ /* 0x000fe400078e004f */
[----:B------:R-:W-:Y:S02]  /*2480*/  IMAD.IADD R98, R38, 0x1, -R3 ;  /* 0x0000000126627824 */ /* 0x000fe400078e0a03 */
[----:B------:R-:W-:-:S08]  /*2490*/  IMAD.IADD R96, R34, 0x1, -R7 ;  /* 0x0000000122607824 */ /* 0x000fd000078e0a07 */
[----:B------:R-:W-:-:S05]  /*24a0*/  @!P5 IMAD.MOV R44, RZ, RZ, R22 ;  /* 0x000000ffff2cd224 */ /* 0x000fca00078e0216 */
[----:B------:R-:W-:Y:S01]  /*24b0*/  IADD3 R101, PT, PT, R35, -R44, RZ ;  /* 0x8000002c23657210 */ /* 0x000fe20007ffe0ff */
[----:B------:R-:W-:Y:S06]  /*24c0*/  BRA `(.L_x_21) ;  /* 0x0000000400207947 */ /* 0x000fec0003800000 */
.L_x_20:
[----:B------:R-:W-:Y:S05]  /*24d0*/  BSYNC.RELIABLE B3 ;  /* 0x0000000000037941 */ /* 0x000fea0003800100 */
.L_x_19:
[----:B------:R-:W0:Y:S01]  /*24e0*/  LDCU UR4, c[0x0][0x3cc] ;  /* 0x00007980ff0477ac */ /* 0x000e220008000800 */
[----:B------:R-:W-:Y:S01]  /*24f0*/  VIADD R97, R28, 0x1 ;  /* 0x000000011c617836 */ /* 0x000fe20000000000 */
[----:B------:R-:W-:Y:S01]  /*2500*/  IADD3 R99, PT, PT, R26, 0x1, RZ ;  /* 0x000000011a637810 */ /* 0x000fe20007ffe0ff */
        /* <DEDUP_REMOVED lines=22> */
[----:B------:R-:W-:Y:S02]  /*2670*/  IADD3 R8, P1, P0, R8, UR10, R39 ;  /* 0x0000000a08087c10 */ /* 0x000fe4000f83e027 */
[----:B------:R-:W-:Y:S02]  /*2680*/  IADD3 R3, P2, PT, R25, R4, RZ ;  /* 0x0000000419037210 */ /* 0x000fe40007f5e0ff */
[----:B------:R-:W-:-:S02]  /*2690*/  IADD3.X R7, PT, PT, RZ, RZ, RZ, P1, P0 ;  /* 0x000000ffff077210 */ /* 0x000fc40000fe04ff */
        /* <DEDUP_REMOVED lines=15> */
[----:B0-----:R-:W-:Y:S02]  /*2790*/  IADD3 R6, P0, P6, R6, UR4, R33 ;  /* 0x0000000406067c10 */ /* 0x001fe4000fe1e021 */
[----:B------:R-:W-:Y:S02]  /*27a0*/  IADD3 R3, P1, PT, R23, R4, RZ ;  /* 0x0000000417037210 */ /* 0x000fe40007f3e0ff */
[----:B------:R-:W-:-:S03]  /*27b0*/  IADD3.X R5, PT, PT, RZ, RZ, RZ, P0, P6 ;  /* 0x000000ffff057210 */ /* 0x000fc600007ec4ff */
[----:B------:R-:W-:Y:S01]  /*27c0*/  IMAD.X R4, RZ, RZ, RZ, P1 ;  /* 0x000000ffff047224 */ /* 0x000fe200008e06ff */
[----:B------:R-:W-:Y:S01]  /*27d0*/  ISETP.GT.U32.AND P1, PT, R3, R7, PT ;  /* 0x000000070300720c */ /* 0x000fe20003f24070 */
        /* <DEDUP_REMOVED lines=13> */
[----:B------:R-:W-:Y:S02]  /*28b0*/  IADD3 R101, PT, PT, R35, R102, R101 ;  /* 0x0000006623657210 */ /* 0x000fe40007ffe065 */
[----:B------:R-:W-:Y:S02]  /*28c0*/  IADD3 R3, P3, PT, R21, R4, RZ ;  /* 0x0000000415037210 */ /* 0x000fe40007f7e0ff */
[----:B------:R-:W-:-:S02]  /*28d0*/  IADD3 R4, PT, PT, R22, 0x1, RZ ;  /* 0x0000000116047810 */ /* 0x000fc40007ffe0ff */
[----:B------:R-:W-:Y:S01]  /*28e0*/  ISETP.GT.U32.AND P4, PT, R3, R5, PT ;  /* 0x000000050300720c */ /* 0x000fe20003f84070 */
[----:B------:R-:W-:Y:S02]  /*28f0*/  IMAD.X R3, RZ, RZ, RZ, P3 ;  /* 0x000000ffff037224 */ /* 0x000fe400018e06ff */
[----:B------:R-:W-:-:S03]  /*2900*/  @!P0 IMAD.MOV R96, RZ, RZ, R21 ;  /* 0x000000ffff608224 */ /* 0x000fc600078e0215 */
[----:B------:R-:W-:Y:S01]  /*2910*/  ISETP.GT.U32.AND.EX P3, PT, R3, RZ, PT, P4 ;  /* 0x000000ff0300720c */ /* 0x000fe20003f64140 */
[----:B------:R-:W-:-:S12]  /*2920*/  IMAD.IADD R96, R5, 0x1, -R96 ;  /* 0x0000000105607824 */ /* 0x000fd800078e0a60 */
[----:B------:R-:W-:-:S04]  /*2930*/  @!P3 IMAD.MOV R4, RZ, RZ, R22 ;  /* 0x000000ffff04b224 */ /* 0x000fc800078e0216 */
[----:B------:R-:W-:-:S07]  /*2940*/  IMAD.IADD R101, R101, 0x1, -R4 ;  /* 0x0000000165657824 */ /* 0x000fce00078e0a04 */
.L_x_21:
[----:B------:R-:W-:Y:S05]  /*2950*/  BSYNC.RECONVERGENT B2 ;  /* 0x0000000000027941 */ /* 0x000fea0003800200 */
.L_x_17:
[----:B------:R-:W-:Y:S01]  /*2960*/  ISETP.GT.U32.AND P0, PT, R101, R102, PT ;  /* 0x000000666500720c */ /* 0x000fe20003f04070 */
[----:B------:R-:W-:Y:S04]  /*2970*/  BSSY.RECONVERGENT B2, `(.L_x_22) ;  /* 0x00000bf000027945 */ /* 0x000fe80003800200 */
[----:B------:R-:W-:Y:S01]  /*2980*/  BSSY.RELIABLE B3, `(.L_x_23) ;  /* 0x0000029000037945 */ /* 0x000fe20003800100 */
[----:B------:R-:W-:-:S07]  /*2990*/  IMAD.IADD R103, R2, 0x1, -R13 ;  /* 0x0000000102677824 */ /* 0x000fce00078e0a0d */
        /* <DEDUP_REMOVED lines=39> */
.L_x_24:
[----:B------:R-:W-:Y:S05]  /*2c10*/  BSYNC.RELIABLE B3 ;  /* 0x0000000000037941 */ /* 0x000fea0003800100 */
.L_x_23:
        /* <DEDUP_REMOVED lines=9> */
[----:B------:R-:W-:Y:S02]  /*2cb0*/  ISETP.GT.U32.AND P0, PT, R4, R97, PT ;  /* 0x000000610400720c */ /* 0x000fe40003f04070 */
[----:B------:R-:W-:-:S04]  /*2cc0*/  IADD3.X R4, PT, PT, RZ, RZ, RZ, P1, !PT ;  /* 0x000000ffff047210 */ /* 0x000fc80000ffe4ff */
        /* <DEDUP_REMOVED lines=34> */
[----:B------:R-:W-:Y:S02]  /*2ef0*/  @!P0 IMAD.MOV R9, RZ, RZ, R3 ;  /* 0x000000ffff098224 */ /* 0x000fe400078e0203 */
[----:B------:R-:W-:Y:S01]  /*2f00*/  IMAD.MOV.U32 R110, RZ, RZ, R8 ;  /* 0x000000ffff6e7224 */ /* 0x000fe200078e0008 */
[----:B------:R-:W-:Y:S01]  /*2f10*/  ISETP.GT.U32.AND.EX P0, PT, R45, RZ, PT, P5 ;  /* 0x000000ff2d00720c */ /* 0x000fe20003f04150 */
[----:B------:R-:W-:-:S02]  /*2f20*/  @!P1 IMAD.MOV R44, RZ, RZ, R4 ;  /* 0x000000ffff2c9224 */ /* 0x000fc400078e0204 */
[----:B------:R-:W-:Y:S02]  /*2f30*/  IMAD.IADD R98, R98, 0x1, -R9 ;  /* 0x0000000162627824 */ /* 0x000fe400078e0a09 */
[----:B------:R-:W-:Y:S01]  /*2f40*/  IMAD.IADD R99, R99, 0x1, -R44 ;  /* 0x0000000163637824 */ /* 0x000fe200078e0a2c */
[----:B------:R-:W-:Y:S01]  /*2f50*/  IADD3 R44, PT, PT, R6, 0x1, RZ ;  /* 0x00000001062c7810 */ /* 0x000fe20007ffe0ff */
        /* <DEDUP_REMOVED lines=49> */
.L_x_27:
[----:B------:R-:W-:Y:S05]  /*3270*/  BSYNC.RELIABLE B3 ;  /* 0x0000000000037941 */ /* 0x000fea0003800100 */
.L_x_26:
[C---:B------:R-:W-:Y:S01]  /*3280*/  ISETP.GE.U32.AND P5, PT, R103.reuse, R46, PT ;  /* 0x0000002e6700720c */ /* 0x040fe20003fa6070 */
[----:B------:R-:W-:-:S03]  /*3290*/  IMAD.IADD R103, R103, 0x1, -R46 ;  /* 0x0000000167677824 */ /* 0x000fc600078e0a2e */
[----:B------:R-:W-:-:S04]  /*32a0*/  SEL R107, RZ, 0x1, P5 ;  /* 0x00000001ff6b7807 */ /* 0x000fc80002800000 */
[----:B------:R-:W-:-:S04]  /*32b0*/  IADD3 R108, P0, PT, R107, R2, RZ ;  /* 0x000000026b6c7210 */ /* 0x000fc80007f1e0ff */
[----:B------:R-:W-:Y:S01]  /*32c0*/  ISETP.GT.U32.AND P1, PT, R108, R97, PT ;  /* 0x000000616c00720c */ /* 0x000fe20003f24070 */
[----:B------:R-:W-:Y:S01]  /*32d0*/  IMAD.X R107, RZ, RZ, RZ, P0 ;  /* 0x000000ffff6b7224 */ /* 0x000fe200000e06ff */
[----:B------:R-:W-:-:S04]  /*32e0*/  @P5 IADD3 R106, PT, PT, R2, RZ, RZ ;  /* 0x000000ff026a5210 */ /* 0x000fc80007ffe0ff */
        /* <DEDUP_REMOVED lines=36> */
[----:B------:R-:W-:-:S12]  /*3530*/  IMAD.IADD R96, R96, 0x1, -R9 ;  /* 0x0000000160607824 */ /* 0x000fd800078e0a09 */
[----:B------:R-:W-:-:S04]  /*3540*/  @!P1 IMAD.MOV R8, RZ, RZ, R102 ;  /* 0x000000ffff089224 */ /* 0x000fc800078e0266 */
[----:B------:R-:W-:-:S07]  /*3550*/  IMAD.IADD R101, R101, 0x1, -R8 ;  /* 0x0000000165657824 */ /* 0x000fce00078e0a08 */
.L_x_25:
[----:B------:R-:W-:Y:S05]  /*3560*/  BSYNC.RECONVERGENT B2 ;  /* 0x0000000000027941 */ /* 0x000fea0003800200 */
.L_x_22:
[----:B------:R-:W0:Y:S01]  /*3570*/  LDC R2, c[0x0][0x3cc] ;  /* 0x0000f300ff027b82 */ /* 0x000e220000000800 */
[----:B------:R-:W-:Y:S01]  /*3580*/  IMAD.MOV.U32 R104, RZ, RZ, RZ ;  /* 0x000000ffff687224 */ /* 0x000fe200078e00ff */
[----:B------:R-:W-:Y:S02]  /*3590*/  CS2R R118, SRZ ;  /* 0x0000000000767805 */ /* 0x000fe4000001ff00 */
[----:B------:R-:W-:Y:S02]  /*35a0*/  CS2R R120, SRZ ;  /* 0x0000000000787805 */ /* 0x000fe4000001ff00 */
[----:B------:R-:W-:Y:S01]  /*35b0*/  CS2R R122, SRZ ;  /* 0x00000000007a7805 */ /* 0x000fe2000001ff00 */
[----:B------:R-:W-:Y:S01]  /*35c0*/  IMAD.MOV.U32 R124, RZ, RZ, RZ ;  /* 0x000000ffff7c7224 */ /* 0x000fe200078e00ff */
[----:B------:R-:W1:Y:S08]  /*35d0*/  LDC.64 R8, c[0x0][0x3d0] ;  /* 0x0000f400ff087b82 */ /* 0x000e700000000a00 */
[----:B------:R-:W2:Y:S08]  /*35e0*/  LDC.64 R46, c[0x0][0x3d8] ;  /* 0x0000f600ff2e7b82 */ /* 0x000eb00000000a00 */
[----:B------:R-:W3:Y:S01]  /*35f0*/  LDC.64 R44, c[0x0][0x3e0] ;  /* 0x0000f800ff2c7b82 */ /* 0x000ee20000000a00 */
[C---:B0-----:R-:W-:Y:S01]  /*3600*/  ISETP.GE.U32.AND P6, PT, R2.reuse, 0x2, PT ;  /* 0x000000020200780c */ /* 0x041fe20003fc6070 */
[----:B------:R-:W-:-:S03]  /*3610*/  VIADD R2, R2, 0xfffffffe ;  /* 0xfffffffe02027836 */ /* 0x000fc60000000000 */
[C---:B-1----:R-:W-:Y:S01]  /*3620*/  ISETP.EQ.AND P0, PT, R8.reuse, RZ, !P6 ;  /* 0x000000ff0800720c */ /* 0x042fe20007702270 */
[----:B------:R-:W-:Y:S02]  /*3630*/  VIADD R3, R8, 0xffffffff ;  /* 0xffffffff08037836 */ /* 0x000fe40000000000 */
[C---:B------:R-:W-:Y:S01]  /*3640*/  VIADD R4, R9.reuse, 0xffffffff ;  /* 0xffffffff09047836 */ /* 0x040fe20000000000 */
[----:B------:R-:W-:-:S05]  /*3650*/  ISETP.EQ.AND P1, PT, R9, RZ, P0 ;  /* 0x000000ff0900720c */ /* 0x000fca0000722270 */
[----:B------:R-:W-:Y:S02]  /*3660*/  @P6 IADD3 R3, PT, PT, R8, RZ, RZ ;  /* 0x000000ff08036210 */ /* 0x000fe40007ffe0ff */
[C---:B--2---:R-:W-:Y:S01]  /*3670*/  ISETP.EQ.AND P2, PT, R46.reuse, RZ, P1 ;  /* 0x000000ff2e00720c */ /* 0x044fe20000f42270 */
[----:B------:R-:W-:Y:S02]  /*3680*/  VIADD R5, R46, 0xffffffff ;  /* 0xffffffff2e057836 */ /* 0x000fe40000000000 */
[C---:B------:R-:W-:Y:S01]  /*3690*/  VIADD R6, R47.reuse, 0xffffffff ;  /* 0xffffffff2f067836 */ /* 0x040fe20000000000 */
[----:B------:R-:W-:Y:S01]  /*36a0*/  ISETP.EQ.AND P3, PT, R47, RZ, P2 ;  /* 0x000000ff2f00720c */ /* 0x000fe20001762270 */
[----:B------:R-:W-:Y:S01]  /*36b0*/  @!P0 IMAD.MOV R4, RZ, RZ, R9 ;  /* 0x000000ffff048224 */ /* 0x000fe200078e0209 */
[----:B------:R0:W-:Y:S01]  /*36c0*/  STL.64 [R1], R2 ;  /* 0x0000000201007387 */ /* 0x0001e20000100a00 */
[----:B------:R-:W-:Y:S01]  /*36d0*/  VIADD R9, R102, 0xffffffff ;  /* 0xffffffff66097836 */ /* 0x000fe20000000000 */
[C---:B---3--:R-:W-:Y:S01]  /*36e0*/  ISETP.EQ.AND P4, PT, R44.reuse, RZ, P3 ;  /* 0x000000ff2c00720c */ /* 0x048fe20001f82270 */
[----:B------:R-:W-:-:S02]  /*36f0*/  VIADD R7, R44, 0xffffffff ;  /* 0xffffffff2c077836 */ /* 0x000fc40000000000 */
[C---:B------:R-:W-:Y:S01]  /*3700*/  VIADD R8, R45.reuse, 0xffffffff ;  /* 0xffffffff2d087836 */ /* 0x040fe20000000000 */
[----:B------:R-:W-:Y:S01]  /*3710*/  ISETP.EQ.AND P5, PT, R45, RZ, P4 ;  /* 0x000000ff2d00720c */ /* 0x000fe200027a2270 */
[----:B------:R-:W-:Y:S02]  /*3720*/  @!P1 IMAD.MOV R5, RZ, RZ, R46 ;  /* 0x000000ffff059224 */ /* 0x000fe400078e022e */
[----:B------:R-:W-:Y:S02]  /*3730*/  @!P2 IMAD.MOV R6, RZ, RZ, R47 ;  /* 0x000000ffff06a224 */ /* 0x000fe400078e022f */
[----:B------:R-:W-:Y:S01]  /*3740*/  @!P3 IMAD.MOV R7, RZ, RZ, R44 ;  /* 0x000000ffff07b224 */ /* 0x000fe200078e022c */
[----:B------:R0:W-:Y:S03]  /*3750*/  STL.64 [R1+0x8], R4 ;  /* 0x0000080401007387 */ /* 0x0001e60000100a00 */
[----:B------:R-:W-:Y:S01]  /*3760*/  @!P4 IMAD.MOV R8, RZ, RZ, R45 ;  /* 0x000000ffff08c224 */ /* 0x000fe200078e022d */
[----:B------:R0:W-:Y:S03]  /*3770*/  STL.64 [R1+0x10], R6 ;  /* 0x0000100601007387 */ /* 0x0001e60000100a00 */
[----:B------:R-:W-:Y:S01]  /*3780*/  @!P5 IADD3 R9, PT, PT, R102, RZ, RZ ;  /* 0x000000ff6609d210 */ /* 0x000fe20007ffe0ff */
[----:B------:R-:W-:-:S04]  /*3790*/  IMAD.MOV.U32 R102, RZ, RZ, 0x1 ;  /* 0x00000001ff667424 */ /* 0x000fc800078e00ff */
[----:B------:R0:W-:Y:S03]  /*37a0*/  STL.64 [R1+0x18], R8 ;  /* 0x0000180801007387 */ /* 0x0001e60000100a00 */
.L_x_43:
[----:B0-----:R-:W-:-:S05]  /*37b0*/  SHF.R.U32.HI R2, RZ, 0x5, R124 ;  /* 0x00000005ff027819 */ /* 0x001fca000001167c */
[----:B------:R-:W-:-:S05]  /*37c0*/  IMAD R2, R2, 0x4, R1 ;  /* 0x0000000402027824 */ /* 0x000fca00078e0201 */
[----:B------:R-:W2:Y:S01]  /*37d0*/  LDL R3, [R2] ;  /* 0x0000000002037983 */ /* 0x000ea20000100800 */
[----:B------:R-:W-:Y:S01]  /*37e0*/  BSSY.RECONVERGENT B2, `(.L_x_28) ;  /* 0x0000180000027945 */ /* 0x000fe20003800200 */
[----:B--2---:R-:W-:Y:S01]  /*37f0*/  SHF.R.W.U32.HI R3, RZ, R124, R3 ;  /* 0x0000007cff037219 */ /* 0x004fe20000011e03 */
[----:B------:R-:W-:-:S03]  /*3800*/  VIADD R124, R124, 0x1 ;  /* 0x000000017c7c7836 */ /* 0x000fc60000000000 */
[----:B------:R-:W-:Y:S02]  /*3810*/  LOP3.LUT R3, R3, 0x1, RZ, 0xc0, !PT ;  /* 0x0000000103037812 */ /* 0x000fe400078ec0ff */
[----:B------:R-:W-:Y:S02]  /*3820*/  ISETP.NE.AND P5, PT, R124, 0x100, PT ;  /* 0x000001007c00780c */ /* 0x000fe40003fa5270 */
[----:B------:R-:W-:-:S13]  /*3830*/  ISETP.NE.U32.AND P0, PT, R3, 0x1, PT ;  /* 0x000000010300780c */ /* 0x000fda0003f05070 */
[----:B------:R-:W-:Y:S05]  /*3840*/  @P0 BRA `(.L_x_29) ;  /* 0x0000001400e40947 */ /* 0x000fea0003800000 */
[----:B------:R-:W-:Y:S01]  /*3850*/  IMAD.WIDE.U32 R8, R103, R102, RZ ;  /* 0x0000006667087225 */ /* 0x000fe200078e00ff */
[----:B------:R-:W-:Y:S01]  /*3860*/  UMOV UR4, URZ ;  /* 0x000000ff00047c82 */ /* 0x000fe20008000000 */
[----:B------:R-:W-:Y:S02]  /*3870*/  BSSY.RECONVERGENT B3, `(.L_x_30) ;  /* 0x0000109000037945 */ /* 0x000fe40003800200 */
[----:B------:R-:W-:Y:S02]  /*3880*/  IMAD.MOV.U32 R6, RZ, RZ, R9 ;  /* 0x000000ffff067224 */ /* 0x000fe400078e0009 */
[----:B------:R-:W-:Y:S02]  /*3890*/  IMAD.MOV.U32 R7, RZ, RZ, RZ ;  /* 0x000000ffff077224 */ /* 0x000fe400078e00ff */
[----:B------:R-:W-:Y:S02]  /*38a0*/  IMAD.MOV.U32 R117, RZ, RZ, RZ ;  /* 0x000000ffff757224 */ /* 0x000fe400078e00ff */
[----:B------:R-:W-:-:S04]  /*38b0*/  IMAD.WIDE.U32 R6, R102, R97, R6 ;  /* 0x0000006166067225 */ /* 0x000fc800078e0006 */
[----:B------:R-:W-:Y:S02]  /*38c0*/  IMAD.MOV.U32 R116, RZ, RZ, R7 ;  /* 0x000000ffff747224 */ /* 0x000fe400078e0007 */
[----:B------:R-:W-:Y:S02]  /*38d0*/  HFMA2 R7, -RZ, RZ, 0, 0 ;  /* 0x00000000ff077431 */ /* 0x000fe400000001ff */
[----:B------:R-:W-:-:S04]  /*38e0*/  IMAD.WIDE.U32 R116, R102, R98, R116 ;  /* 0x0000006266747225 */ /* 0x000fc800078e0074 */
[----:B------:R-:W-:-:S05]  /*38f0*/  IMAD.WIDE.U32 R6, R123, R103, R6 ;  /* 0x000000677b067225 */ /* 0x000fca00078e0006 */
[----:B------:R-:W-:Y:S01]  /*3900*/  IADD3 R4, P0, PT, R116, R7, RZ ;  /* 0x0000000774047210 */ /* 0x000fe20007f1e0ff */
[----:B------:R-:W-:Y:S02]  /*3910*/  IMAD.MOV.U32 R116, RZ, RZ, R117 ;  /* 0x000000ffff747224 */ /* 0x000fe400078e0075 */
[----:B------:R-:W-:Y:S02]  /*3920*/  IMAD.MOV.U32 R117, RZ, RZ, RZ ;  /* 0x000000ffff757224 */ /* 0x000fe400078e00ff */
[----:B------:R-:W-:Y:S02]  /*3930*/  IMAD.X R5, RZ, RZ, RZ, P0 ;  /* 0x000000ffff057224 */ /* 0x000fe400000e06ff */
[----:B------:R-:W-:-:S04]  /*3940*/  IMAD.WIDE.U32 R116, R102, R99, R116 ;  /* 0x0000006366747225 */ /* 0x000fc800078e0074 */
[----:B------:R-:W-:-:S05]  /*3950*/  IMAD.WIDE.U32 R4, R123, R97, R4 ;  /* 0x000000617b047225 */ /* 0x000fca00078e0004 */
[----:B------:R-:W-:Y:S01]  /*3960*/  IADD3 R2, P0, PT, R116, R5, RZ ;  /* 0x0000000574027210 */ /* 0x000fe20007f1e0ff */
[----:B------:R-:W-:Y:S02]  /*3970*/  IMAD.MOV.U32 R116, RZ, RZ, R117 ;  /* 0x000000ffff747224 */ /* 0x000fe400078e0075 */
[----:B------:R-:W-:Y:S02]  /*3980*/  IMAD.MOV.U32 R117, RZ, RZ, RZ ;  /* 0x000000ffff757224 */ /* 0x000fe400078e00ff */
[----:B------:R-:W-:Y:S02]  /*3990*/  IMAD.X R3, RZ, RZ, RZ, P0 ;  /* 0x000000ffff037224 */ /* 0x000fe400000e06ff */
[----:B------:R-:W-:Y:S02]  /*39a0*/  IMAD.MOV.U32 R5, RZ, RZ, RZ ;  /* 0x000000ffff057224 */ /* 0x000fe400078e00ff */
[----:B------:R-:W-:-:S04]  /*39b0*/  IMAD.WIDE.U32 R116, R102, R100, R116 ;  /* 0x0000006466747225 */ /* 0x000fc800078e0074 */
[----:B------:R-:W-:-:S04]  /*39c0*/  IMAD.WIDE.U32 R2, R123, R98, R2 ;  /* 0x000000627b027225 */ /* 0x000fc800078e0002 */
[----:B------:R-:W-:Y:S01]  /*39d0*/  IMAD.WIDE.U32 R4, R122, R103, R4 ;  /* 0x000000677a047225 */ /* 0x000fe200078e0004 */
[----:B------:R-:W-:Y:S02]  /*39e0*/  IADD3 R44, P0, PT, R116, R3, RZ ;  /* 0x00000003742c7210 */ /* 0x000fe40007f1e0ff */
[----:B------:R-:W-:Y:S01]  /*39f0*/  MOV R116, R117 ;  /* 0x0000007500747202 */ /* 0x000fe20000000f00 */
[----:B------:R-:W-:Y:S01]  /*3a00*/  IMAD.MOV.U32 R117, RZ, RZ, RZ ;  /* 0x000000ffff757224 */ /* 0x000fe200078e00ff */
[----:B------:R-:W-:Y:S01]  /*3a10*/  IADD3 R2, P1, PT, R2, R5, RZ ;  /* 0x0000000502027210 */ /* 0x000fe20007f3e0ff */
[----:B------:R-:W-:Y:S02]  /*3a20*/  IMAD.X R45, RZ, RZ, RZ, P0 ;  /* 0x000000ffff2d7224 */ /* 0x000fe400000e06ff */
[----:B------:R-:W-:-:S04]  /*3a30*/  IMAD.WIDE.U32 R116, R102, R105, R116 ;  /* 0x0000006966747225 */ /* 0x000fc800078e0074 */
[----:B------:R-:W-:Y:S02]  /*3a40*/  IMAD.X R3, RZ, RZ, RZ, P1 ;  /* 0x000000ffff037224 */ /* 0x000fe400008e06ff */
[----:B------:R-:W-:-:S04]  /*3a50*/  IMAD.WIDE.U32 R44, R123, R99, R44 ;  /* 0x000000637b2c7225 */ /* 0x000fc800078e002c */
[----:B------:R-:W-:Y:S01]  /*3a60*/  IMAD.WIDE.U32 R2, R122, R97, R2 ;  /* 0x000000617a027225 */ /* 0x000fe200078e0002 */
[----:B------:R-:W-:-:S03]  /*3a70*/  IADD3 R46, P0, PT, R116, R45, RZ ;  /* 0x0000002d742e7210 */ /* 0x000fc60007f1e0ff */
[----:B------:R-:W-:Y:S01]  /*3a80*/  IMAD.MOV.U32 R116, RZ, RZ, R117 ;  /* 0x000000ffff747224 */ /* 0x000fe200078e0075 */
[----:B------:R-:W-:Y:S01]  /*3a90*/  IADD3 R44, P1, PT, R44, R3, RZ ;  /* 0x000000032c2c7210 */ /* 0x000fe20007f3e0ff */
[----:B------:R-:W-:Y:S02]  /*3aa0*/  IMAD.X R47, RZ, RZ, RZ, P0 ;  /* 0x000000ffff2f7224 */ /* 0x000fe400000e06ff */
        /* <DEDUP_REMOVED lines=8> */
[----:B------:R-:W-:Y:S01]  /*3b30*/  IMAD.WIDE.U32 R2, R121, R103, R2 ;  /* 0x0000006779027225 */ /* 0x000fe200078e0002 */
[----:B------:R-:W-:-:S03]  /*3b40*/  IADD3 R46, P1, PT, R46, R45, RZ ;  /* 0x0000002d2e2e7210 */ /* 0x000fc60007f3e0ff */
[----:B------:R-:W-:Y:S01]  /*3b50*/  IMAD.X R107, RZ, RZ, RZ, P0 ;  /* 0x000000ffff6b7224 */ /* 0x000fe200000e06ff */
[----:B------:R-:W-:Y:S01]  /*3b60*/  IADD3 R44, P2, PT, R44, R3, RZ ;  /* 0x000000032c2c7210 */ /* 0x000fe20007f5e0ff */
[----:B------:R-:W-:Y:S02]  /*3b70*/  IMAD.X R47, RZ, RZ, RZ, P1 ;  /* 0x000000ffff2f7224 */ /* 0x000fe400008e06ff */
[----:B------:R-:W-:Y:S02]  /*3b80*/  IMAD.MOV.U32 R117, RZ, RZ, RZ ;  /* 0x000000ffff757224 */ /* 0x000fe400078e00ff */
[----:B------:R-:W-:Y:S02]  /*3b90*/  IMAD.X R45, RZ, RZ, RZ, P2 ;  /* 0x000000ffff2d7224 */ /* 0x000fe400010e06ff */
[----:B------:R-:W-:-:S04]  /*3ba0*/  IMAD.WIDE.U32 R116, R102, R101, R116 ;  /* 0x0000006566747225 */ /* 0x000fc800078e0074 */
[----:B------:R-:W-:-:S04]  /*3bb0*/  IMAD.WIDE.U32 R106, R123, R105, R106 ;  /* 0x000000697b6a7225 */ /* 0x000fc800078e006a */
[----:B------:R-:W-:Y:S01]  /*3bc0*/  IMAD.WIDE.U32 R46, R122, R99, R46 ;  /* 0x000000637a2e7225 */ /* 0x000fe200078e002e */
[----:B------:R-:W-:-:S03]  /*3bd0*/  IADD3 R108, P0, PT, R116, R107, RZ ;  /* 0x0000006b746c7210 */ /* 0x000fc60007f1e0ff */
        /* <DEDUP_REMOVED lines=8> */
[----:B------:R-:W-:Y:S01]  /*3c60*/  IMAD.WIDE.U32 R106, R122, R100, R106 ;  /* 0x000000647a6a7225 */ /* 0x000fe200078e006a */
[----:B------:R-:W-:-:S03]  /*3c70*/  IADD3 R116, P0, PT, R117, R109, RZ ;  /* 0x0000006d75747210 */ /* 0x000fc60007f1e0ff */
[----:B------:R-:W-:Y:S01]  /*3c80*/  IMAD.WIDE.U32 R46, R121, R98, R46 ;  /* 0x00000062792e7225 */ /* 0x000fe200078e002e */
[----:B------:R-:W-:-:S03]  /*3c90*/  IADD3 R108, P1, PT, R108, R107, RZ ;  /* 0x0000006b6c6c7210 */ /* 0x000fc60007f3e0ff */
[----:B------:R-:W-:Y:S01]  /*3ca0*/  IMAD.WIDE.U32 R44, R120, R103, R44 ;  /* 0x00000067782c7225 */ /* 0x000fe200078e002c */
[----:B------:R-:W-:-:S03]  /*3cb0*/  IADD3 R106, P2, PT, R106, R47, RZ ;  /* 0x0000002f6a6a7210 */ /* 0x000fc60007f5e0ff */
[----:B------:R-:W-:Y:S01]  /*3cc0*/  IMAD.X R117, RZ, RZ, RZ, P0 ;  /* 0x000000ffff757224 */ /* 0x000fe200000e06ff */
[----:B------:R-:W-:Y:S01]  /*3cd0*/  IADD3 R46, P3, PT, R46, R45, RZ ;  /* 0x0000002d2e2e7210 */ /* 0x000fe20007f7e0ff */
[----:B------:R-:W-:Y:S02]  /*3ce0*/  IMAD.X R109, RZ, RZ, RZ, P1 ;  /* 0x000000ffff6d7224 */ /* 0x000fe400008e06ff */
[----:B------:R-:W-:Y:S02]  /*3cf0*/  IMAD.X R107, RZ, RZ, RZ, P2 ;  /* 0x000000ffff6b7224 */ /* 0x000fe400010e06ff */
[----:B------:R-:W-:Y:S02]  /*3d00*/  IMAD.X R47, RZ, RZ, RZ, P3 ;  /* 0x000000ffff2f7224 */ /* 0x000fe400018e06ff */
[----:B------:R-:W-:-:S04]  /*3d10*/  IMAD.WIDE.U32 R116, R123, R101, R116 ;  /* 0x000000657b747225 */ /* 0x000fc800078e0074 */
[----:B------:R-:W-:-:S04]  /*3d20*/  IMAD.WIDE.U32 R108, R122, R105, R108 ;  /* 0x000000697a6c7225 */ /* 0x000fc800078e006c */
[----:B------:R-:W-:Y:S01]  /*3d30*/  IMAD.WIDE.U32 R106, R121, R99, R106 ;  /* 0x00000063796a7225 */ /* 0x000fe200078e006a */
[----:B------:R-:W-:-:S03]  /*3d40*/  IADD3 R110, P0, PT, R116, R109, RZ ;  /* 0x0000006d746e7210 */ /* 0x000fc60007f1e0ff */
[----:B------:R-:W-:Y:S01]  /*3d50*/  IMAD.WIDE.U32 R46, R120, R97, R46 ;  /* 0x00000061782e7225 */ /* 0x000fe200078e002e */
[----:B------:R-:W-:Y:S02]  /*3d60*/  IADD3 R108, P1, PT, R108, R107, RZ ;  /* 0x0000006b6c6c7210 */ /* 0x000fe40007f3e0ff */
[----:B------:R-:W-:Y:S02]  /*3d70*/  IADD3.X R111, PT, PT, RZ, RZ, RZ, P0, !PT ;  /* 0x000000ffff6f7210 */ /* 0x000fe400007fe4ff */
[----:B------:R-:W-:Y:S01]  /*3d80*/  IADD3 R106, P2, PT, R106, R47, RZ ;  /* 0x0000002f6a6a7210 */ /* 0x000fe20007f5e0ff */
[----:B------:R-:W-:Y:S02]  /*3d90*/  IMAD.X R109, RZ, RZ, RZ, P1 ;  /* 0x000000ffff6d7224 */ /* 0x000fe400008e06ff */
[----:B------:R-:W-:-:S04]  /*3da0*/  IMAD.WIDE.U32 R110, R122, R96, R110 ;  /* 0x000000607a6e7225 */ /* 0x000fc800078e006e */
[----:B------:R-:W-:Y:S01]  /*3db0*/  IMAD.X R107, RZ, RZ, RZ, P2 ;  /* 0x000000ffff6b7224 */ /* 0x000fe200010e06ff */
[----:B------:R-:W-:Y:S01]  /*3dc0*/  IADD3 R116, P0, PT, R117, R111, RZ ;  /* 0x0000006f75747210 */ /* 0x000fe20007f1e0ff */
[----:B------:R-:W-:-:S04]  /*3dd0*/  IMAD.WIDE.U32 R108, R121, R100, R108 ;  /* 0x00000064796c7225 */ /* 0x000fc800078e006c */
[----:B------:R-:W-:Y:S01]  /*3de0*/  IMAD.WIDE.U32 R106, R120, R98, R106 ;  /* 0x00000062786a7225 */ /* 0x000fe200078e006a */
[----:B------:R-:W-:-:S03]  /*3df0*/  IADD3 R110, P1, PT, R110, R109, RZ ;  /* 0x0000006d6e6e7210 */ /* 0x000fc60007f3e0ff */
[----:B------:R-:W-:Y:S01]  /*3e00*/  IMAD.MOV.U32 R47, RZ, RZ, RZ ;  /* 0x000000ffff2f7224 */ /* 0x000fe200078e00ff */
[----:B------:R-:W-:Y:S01]  /*3e10*/  IADD3 R108, P2, PT, R108, R107, RZ ;  /* 0x0000006b6c6c7210 */ /* 0x000fe20007f5e0ff */
[----:B------:R-:W-:Y:S02]  /*3e20*/  IMAD.X R117, RZ, RZ, RZ, P0 ;  /* 0x000000ffff757224 */ /* 0x000fe400000e06ff */
[----:B------:R-:W-:-:S04]  /*3e30*/  IMAD.WIDE.U32 R46, R119, R103, R46 ;  /* 0x00000067772e7225 */ /* 0x000fc800078e002e */
[----:B------:R-:W-:Y:S01]  /*3e40*/  IMAD.X R111, RZ, RZ, RZ, P1 ;  /* 0x000000ffff6f7224 */ /* 0x000fe200008e06ff */
[----:B------:R-:W-:Y:S01]  /*3e50*/  IADD3 R106, P3, PT, R106, R47, RZ ;  /* 0x0000002f6a6a7210 */ /* 0x000fe20007f7e0ff */
[----:B------:R-:W-:Y:S02]  /*3e60*/  IMAD.X R109, RZ, RZ, RZ, P2 ;  /* 0x000000ffff6d7224 */ /* 0x000fe400010e06ff */
[----:B------:R-:W-:-:S04]  /*3e70*/  IMAD.WIDE.U32 R116, R122, R101, R116 ;  /* 0x000000657a747225 */ /* 0x000fc800078e0074 */
[----:B------:R-:W-:-:S04]  /*3e80*/  IMAD.WIDE.U32 R122, R121, R105, R110 ;  /* 0x00000069797a7225 */ /* 0x000fc800078e006e */
[----:B------:R-:W-:Y:S01]  /*3e90*/  IMAD.WIDE.U32 R108, R120, R99, R108 ;  /* 0x00000063786c7225 */ /* 0x000fe200078e006c */
[----:B------:R-:W-:-:S03]  /*3ea0*/  IADD3 R110, P0, PT, R116, R123, RZ ;  /* 0x0000007b746e7210 */ /* 0x000fc60007f1e0ff */
[----:B------:R-:W-:Y:S01]  /*3eb0*/  IMAD.X R107, RZ, RZ, RZ, P3 ;  /* 0x000000ffff6b7224 */ /* 0x000fe200018e06ff */
[----:B------:R-:W-:Y:S01]  /*3ec0*/  IADD3 R122, P1, PT, R122, R109, RZ ;  /* 0x0000006d7a7a7210 */ /* 0x000fe20007f3e0ff */
[----:B------:R-:W-:Y:S02]  /*3ed0*/  IMAD.X R111, RZ, RZ, RZ, P0 ;  /* 0x000000ffff6f7224 */ /* 0x000fe400000e06ff */
[----:B------:R-:W-:-:S04]  /*3ee0*/  IMAD.WIDE.U32 R106, R119, R97, R106 ;  /* 0x00000061776a7225 */ /* 0x000fc800078e006a */
[----:B------:R-:W-:Y:S01]  /*3ef0*/  IMAD.X R123, RZ, RZ, RZ, P1 ;  /* 0x000000ffff7b7224 */ /* 0x000fe200008e06ff */
[----:B------:R-:W-:Y:S01]  /*3f00*/  IADD3 R108, P2, PT, R108, R107, RZ ;  /* 0x0000006b6c6c7210 */ /* 0x000fe20007f5e0ff */
[----:B------:R-:W-:-:S03]  /*3f10*/  IMAD.WIDE.U32 R110, R121, R96, R110 ;  /* 0x00000060796e7225 */ /* 0x000fc600078e006e */
[----:B------:R-:W-:Y:S01]  /*3f20*/  IADD3.X R109, PT, PT, RZ, RZ, RZ, P2, !PT ;  /* 0x000000ffff6d7210 */ /* 0x000fe200017fe4ff */
[----:B------:R-:W-:Y:S01]  /*3f30*/  IMAD.WIDE.U32 R122, R120, R100, R122 ;  /* 0x00000064787a7225 */ /* 0x000fe200078e007a */
[----:B------:R-:W-:-:S03]  /*3f40*/  IADD3 R116, P0, PT, R117, R111, RZ ;  /* 0x0000006f75747210 */ /* 0x000fc60007f1e0ff */
[----:B------:R-:W-:Y:S01]  /*3f50*/  IMAD.MOV.U32 R107, RZ, RZ, RZ ;  /* 0x000000ffff6b7224 */ /* 0x000fe200078e00ff */
[----:B------:R-:W-:Y:S01]  /*3f60*/  IADD3 R110, P1, PT, R110, R123, RZ ;  /* 0x0000007b6e6e7210 */ /* 0x000fe20007f3e0ff */
[----:B------:R-:W-:-:S04]  /*3f70*/  IMAD.WIDE.U32 R108, R119, R98, R108 ;  /* 0x00000062776c7225 */ /* 0x000fc800078e006c */
[----:B------:R-:W-:Y:S01]  /*3f80*/  IMAD.WIDE.U32 R106, R118, R103, R106 ;  /* 0x00000067766a7225 */ /* 0x000fe200078e006a */
[----:B------:R-:W-:-:S03]  /*3f90*/  IADD3 R122, P2, PT, R122, R109, RZ ;  /* 0x0000006d7a7a7210 */ /* 0x000fc60007f5e0ff */
[----:B------:R-:W-:Y:S01]  /*3fa0*/  IMAD.X R117, RZ, RZ, RZ, P0 ;  /* 0x000000ffff757224 */ /* 0x000fe200000e06ff */
[----:B------:R-:W-:Y:S01]  /*3fb0*/  IADD3 R108, P3, PT, R108, R107, RZ ;  /* 0x0000006b6c6c7210 */ /* 0x000fe20007f7e0ff */
[----:B------:R-:W-:Y:S02]  /*3fc0*/  IMAD.X R111, RZ, RZ, RZ, P1 ;  /* 0x000000ffff6f7224 */ /* 0x000fe400008e06ff */
[----:B------:R-:W-:-:S04]  /*3fd0*/  IMAD.WIDE.U32 R116, R121, R101, R116 ;  /* 0x0000006579747225 */ /* 0x000fc800078e0074 */
[----:B------:R-:W-:-:S04]  /*3fe0*/  IMAD.WIDE.U32 R110, R120, R105, R110 ;  /* 0x00000069786e7225 */ /* 0x000fc800078e006e */
[----:B------:R-:W-:Y:S01]  /*3ff0*/  IMAD.X R123, RZ, RZ, RZ, P2 ;  /* 0x000000ffff7b7224 */ /* 0x000fe200010e06ff */
[----:B------:R-:W-:Y:S01]  /*4000*/  IADD3 R112, P0, PT, R116, R111, RZ ;  /* 0x0000006f74707210 */ /* 0x000fe20007f1e0ff */
[----:B------:R-:W-:Y:S02]  /*4010*/  IMAD.X R109, RZ, RZ, RZ, P3 ;  /* 0x000000ffff6d7224 */ /* 0x000fe400018e06ff */
        /* <DEDUP_REMOVED lines=9> */
[----:B------:R-:W-:Y:S02]  /*40b0*/  IMAD.MOV.U32 R109, RZ, RZ, RZ ;  /* 0x000000ffff6d7224 */ /* 0x000fe400078e00ff */
[----:B------:R-:W-:Y:S01]  /*40c0*/  IMAD.WIDE.U32 R110, R119, R100, R110 ;  /* 0x00000064776e7225 */ /* 0x000fe200078e006e */
[----:B------:R-:W-:-:S03]  /*40d0*/  IADD3.X R117, PT, PT, RZ, RZ, RZ, P0, !PT ;  /* 0x000000ffff757210 */ /* 0x000fc600007fe4ff */
[----:B------:R-:W-:Y:S01]  /*40e0*/  IMAD.WIDE.U32 R122, R118, R98, R122 ;  /* 0x00000062767a7225 */ /* 0x000fe200078e007a */
[----:B------:R-:W-:-:S03]  /*40f0*/  IADD3 R112, P1, PT, R112, R111, RZ ;  /* 0x0000006f70707210 */ /* 0x000fc60007f3e0ff */
[----:B------:R-:W-:Y:S01]  /*4100*/  IMAD.WIDE.U32 R108, R104, R103, R108 ;  /* 0x00000067686c7225 */ /* 0x000fe200078e006c */
[----:B------:R-:W-:-:S03]  /*4110*/  IADD3 R110, P2, PT, R110, R123, RZ ;  /* 0x0000007b6e6e7210 */ /* 0x000fc60007f5e0ff */
[----:B------:R-:W-:Y:S01]  /*4120*/  IMAD.X R113, RZ, RZ, RZ, P1 ;  /* 0x000000ffff717224 */ /* 0x000fe200008e06ff */
[----:B------:R-:W-:Y:S01]  /*4130*/  IADD3 R122, P0, PT, R122, R109, RZ ;  /* 0x0000006d7a7a7210 */ /* 0x000fe20007f1e0ff */
[----:B------:R-:W-:Y:S02]  /*4140*/  IMAD.X R111, RZ, RZ, RZ, P2 ;  /* 0x000000ffff6f7224 */ /* 0x000fe400010e06ff */
[----:B------:R-:W-:-:S04]  /*4150*/  IMAD.WIDE.U32 R116, R120, R101, R116 ;  /* 0x0000006578747225 */ /* 0x000fc800078e0074 */
[----:B------:R-:W-:Y:S02]  /*4160*/  IMAD.X R123, RZ, RZ, RZ, P0 ;  /* 0x000000ffff7b7224 */ /* 0x000fe400000e06ff */
        /* <DEDUP_REMOVED lines=14> */
[----:B------:R-:W-:Y:S01]  /*4250*/  IMAD.WIDE.U32 R126, R122, 0x3d1, RZ ;  /* 0x000003d17a7e7825 */ /* 0x000fe200078e00ff */
[----:B------:R-:W-:-:S03]  /*4260*/  IADD3 R112, P2, PT, R112, R121, RZ ;  /* 0x0000007970707210 */ /* 0x000fc60007f5e0ff */
[----:B------:R-:W-:Y:S01]  /*4270*/  IMAD.X R117, RZ, RZ, RZ, P0 ;  /* 0x000000ffff757224 */ /* 0x000fe200000e06ff */
[----:B------:R-:W-:Y:S01]  /*4280*/  IADD3 R102, PT, PT, R8, R126, RZ ;  /* 0x0000007e08667210 */ /* 0x000fe20007ffe0ff */
[----:B------:R-:W-:Y:S02]  /*4290*/  IMAD.X R115, RZ, RZ, RZ, P1 ;  /* 0x000000ffff737224 */ /* 0x000fe400008e06ff */
[----:B------:R-:W-:Y:S01]  /*42a0*/  IMAD.X R113, RZ, RZ, RZ, P2 ;  /* 0x000000ffff717224 */ /* 0x000fe200010e06ff */
[----:B------:R-:W-:Y:S01]  /*42b0*/  ISETP.GE.U32.AND P0, PT, R102, R8, PT ;  /* 0x000000086600720c */ /* 0x000fe20003f06070 */
[----:B------:R-:W-:-:S03]  /*42c0*/  IMAD.WIDE.U32 R116, R119, R101, R116 ;  /* 0x0000006577747225 */ /* 0x000fc600078e0074 */
[----:B------:R-:W-:Y:S01]  /*42d0*/  SEL R3, RZ, 0x1, P0 ;  /* 0x00000001ff037807 */ /* 0x000fe20000000000 */
[----:B------:R-:W-:-:S04]  /*42e0*/  IMAD.WIDE.U32 R114, R118, R105, R114 ;  /* 0x0000006976727225 */ /* 0x000fc800078e0072 */
[----:B------:R-:W-:Y:S01]  /*42f0*/  IMAD.WIDE.U32 R112, R104, R99, R112 ;  /* 0x0000006368707225 */ /* 0x000fe200078e0070 */
[----:B------:R-:W-:-:S03]  /*4300*/  IADD3 R8, P1, PT, R116, R115, RZ ;  /* 0x0000007374087210 */ /* 0x000fc60007f3e0ff */
[----:B------:R-:W-:Y:S01]  /*4310*/  VIADD R110, R127, UR4 ;  /* 0x000000047f6e7c36 */ /* 0x000fe20008000000 */
[----:B------:R-:W-:Y:S01]  /*4320*/  IADD3 R114, P0, PT, R114, R113, RZ ;  /* 0x0000007172727210 */ /* 0x000fe20007f1e0ff */
[----:B------:R-:W-:Y:S02]  /*4330*/  IMAD.MOV.U32 R111, RZ, RZ, RZ ;  /* 0x000000ffff6f7224 */ /* 0x000fe400078e00ff */
[----:B------:R-:W-:Y:S02]  /*4340*/  IMAD.X R9, RZ, RZ, RZ, P1 ;  /* 0x000000ffff097224 */ /* 0x000fe400008e06ff */
[----:B------:R-:W-:-:S04]  /*4350*/  IMAD.WIDE.U32 R110, R120, 0x3d1, R110 ;  /* 0x000003d1786e7825 */ /* 0x000fc800078e006e */
[----:B------:R-:W-:Y:S01]  /*4360*/  IMAD.X R115, RZ, RZ, RZ, P0 ;  /* 0x000000ffff737224 */ /* 0x000fe200000e06ff */
[----:B------:R-:W-:Y:S01]  /*4370*/  IADD3 R3, P2, P3, R110, R6, R3 ;  /* 0x000000066e037210 */ /* 0x000fe20007b5e003 */
[----:B------:R-:W-:-:S03]  /*4380*/  IMAD.WIDE.U32 R8, R118, R96, R8 ;  /* 0x0000006076087225 */ /* 0x000fc600078e0008 */
[----:B------:R-:W-:Y:S01]  /*4390*/  IADD3.X R5, PT, PT, RZ, RZ, RZ, P2, P3 ;  /* 0x000000ffff057210 */ /* 0x000fe200017e64ff */
[----:B------:R-:W-:Y:S01]  /*43a0*/  IMAD.WIDE.U32 R114, R104, R100, R114 ;  /* 0x0000006468727225 */ /* 0x000fe200078e0072 */
[----:B------:R-:W-:Y:S02]  /*43b0*/  IADD3 R116, P1, PT, R117, R9, RZ ;  /* 0x0000000975747210 */ /* 0x000fe40007f3e0ff */
[----:B------:R-:W-:Y:S01]  /*43c0*/  IADD3 R123, P0, PT, R122, R3, RZ ;  /* 0x000000037a7b7210 */ /* 0x000fe20007f1e0ff */
[----:B------:R-:W-:Y:S01]  /*43d0*/  VIADD R110, R111, UR4 ;  /* 0x000000046f6e7c36 */ /* 0x000fe20008000000 */
[----:B------:R-:W-:Y:S01]  /*43e0*/  IADD3 R8, P2, PT, R8, R115, RZ ;  /* 0x0000007308087210 */ /* 0x000fe20007f5e0ff */
[----:B------:R-:W-:Y:S01]  /*43f0*/  IMAD.MOV.U32 R111, RZ, RZ, RZ ;  /* 0x000000ffff6f7224 */ /* 0x000fe200078e00ff */
[----:B------:R-:W-:Y:S01]  /*4400*/  IADD3.X R122, PT, PT, RZ, RZ, RZ, P0, !PT ;  /* 0x000000ffff7a7210 */ /* 0x000fe200007fe4ff */
[----:B------:R-:W-:Y:S02]  /*4410*/  IMAD.X R117, RZ, RZ, RZ, P1 ;  /* 0x000000ffff757224 */ /* 0x000fe400008e06ff */
[----:B------:R-:W-:-:S04]  /*4420*/  IMAD.WIDE.U32 R110, R112, 0x3d1, R110 ;  /* 0x000003d1706e7825 */ /* 0x000fc800078e006e */
[----:B------:R-:W-:Y:S01]  /*4430*/  IMAD.X R9, RZ, RZ, RZ, P2 ;  /* 0x000000ffff097224 */ /* 0x000fe200010e06ff */
[----:B------:R-:W-:Y:S01]  /*4440*/  IADD3 R5, P3, P4, R110, R5, R4 ;  /* 0x000000056e057210 */ /* 0x000fe20007c7e004 */
[----:B------:R-:W-:Y:S02]  /*4450*/  VIADD R110, R111, UR4 ;  /* 0x000000046f6e7c36 */ /* 0x000fe40008000000 */
[----:B------:R-:W-:Y:S01]  /*4460*/  IMAD.WIDE.U32 R116, R118, R101, R116 ;  /* 0x0000006576747225 */ /* 0x000fe200078e0074 */
[----:B------:R-:W-:Y:S02]  /*4470*/  IADD3.X R3, PT, PT, RZ, RZ, RZ, P3, P4 ;  /* 0x000000ffff037210 */ /* 0x000fe40001fe84ff */
[----:B------:R-:W-:Y:S01]  /*4480*/  IADD3 R122, P0, P1, R120, R122, R5 ;  /* 0x0000007a787a7210 */ /* 0x000fe2000791e005 */
[----:B------:R-:W-:-:S03]  /*4490*/  IMAD.WIDE.U32 R8, R104, R105, R8 ;  /* 0x0000006968087225 */ /* 0x000fc600078e0008 */
[----:B------:R-:W-:Y:S01]  /*44a0*/  IADD3.X R121, PT, PT, RZ, RZ, RZ, P0, P1 ;  /* 0x000000ffff797210 */ /* 0x000fe200007e24ff */
[----:B------:R-:W-:Y:S01]  /*44b0*/  IMAD.MOV.U32 R111, RZ, RZ, RZ ;  /* 0x000000ffff6f7224 */ /* 0x000fe200078e00ff */
[----:B------:R-:W-:Y:S01]  /*44c0*/  IADD3 R6, P2, PT, R116, R9, RZ ;  /* 0x0000000974067210 */ /* 0x000fe20007f5e0ff */
[----:B------:R-:W-:Y:S02]  /*44d0*/  IMAD.MOV.U32 R5, RZ, RZ, RZ ;  /* 0x000000ffff057224 */ /* 0x000fe400078e00ff */
[----:B------:R-:W-:-:S04]  /*44e0*/  IMAD.WIDE.U32 R110, R114, 0x3d1, R110 ;  /* 0x000003d1726e7825 */ /* 0x000fc800078e006e */
[----:B------:R-:W-:Y:S01]  /*44f0*/  VIADD R4, R111, UR4 ;  /* 0x000000046f047c36 */ /* 0x000fe20008000000 */
[----:B------:R-:W-:Y:S01]  /*4500*/  IADD3 R2, P3, P4, R110, R3, R2 ;  /* 0x000000036e027210 */ /* 0x000fe20007c7e002 */
[----:B------:R-:W-:Y:S02]  /*4510*/  IMAD.X R7, RZ, RZ, RZ, P2 ;  /* 0x000000ffff077224 */ /* 0x000fe400010e06ff */
[----:B------:R-:W-:Y:S01]  /*4520*/  IMAD.WIDE.U32 R4, R8, 0x3d1, R4 ;  /* 0x000003d108047825 */ /* 0x000fe200078e0004 */
[----:B------:R-:W-:Y:S02]  /*4530*/  IADD3.X R3, PT, PT, RZ, RZ, RZ, P3, P4 ;  /* 0x000000ffff037210 */ /* 0x000fe40001fe84ff */
[----:B------:R-:W-:Y:S01]  /*4540*/  IADD3 R121, P3, P4, R112, R121, R2 ;  /* 0x0000007970797210 */ /* 0x000fe20007c7e002 */
[----:B------:R-:W-:Y:S01]  /*4550*/  IMAD.WIDE.U32 R6, R104, R96, R6 ;  /* 0x0000006068067225 */ /* 0x000fe200078e0006 */
[----:B------:R-:W-:-:S03]  /*4560*/  IADD3 R4, P1, P2, R4, R3, R44 ;  /* 0x0000000304047210 */ /* 0x000fc60007a3e02c */
[----:B------:R-:W-:Y:S01]  /*4570*/  VIADD R2, R5, UR4 ;  /* 0x0000000405027c36 */ /* 0x000fe20008000000 */
[----:B------:R-:W-:Y:S01]  /*4580*/  IADD3 R116, P0, PT, R117, R7, RZ ;  /* 0x0000000775747210 */ /* 0x000fe20007f1e0ff */
[----:B------:R-:W-:Y:S01]  /*4590*/  IMAD.MOV.U32 R3, RZ, RZ, RZ ;  /* 0x000000ffff037224 */ /* 0x000fe200078e00ff */
[----:B------:R-:W-:Y:S02]  /*45a0*/  IADD3.X R7, PT, PT, RZ, RZ, RZ, P1, P2 ;  /* 0x000000ffff077210 */ /* 0x000fe40000fe44ff */
[----:B------:R-:W-:Y:S01]  /*45b0*/  IADD3.X R5, PT, PT, RZ, RZ, RZ, P3, P4 ;  /* 0x000000ffff057210 */ /* 0x000fe20001fe84ff */
[----:B------:R-:W-:-:S03]  /*45c0*/  IMAD.WIDE.U32 R2, R6, 0x3d1, R2 ;  /* 0x000003d106027825 */ /* 0x000fc600078e0002 */
[----:B------:R-:W-:Y:S01]  /*45d0*/  IADD3 R120, P2, P3, R114, R5, R4 ;  /* 0x0000000572787210 */ /* 0x000fe20007b5e004 */
[----:B------:R-:W-:Y:S01]  /*45e0*/  IMAD.X R117, RZ, RZ, RZ, P0 ;  /* 0x000000ffff757224 */ /* 0x000fe200000e06ff */
[----:B------:R-:W-:Y:S01]  /*45f0*/  IADD3 R46, P0, P1, R2, R7, R46 ;  /* 0x00000007022e7210 */ /* 0x000fe2000791e02e */
[----:B------:R-:W-:Y:S01]  /*4600*/  VIADD R2, R3, UR4 ;  /* 0x0000000403027c36 */ /* 0x000fe20008000000 */
[----:B------:R-:W-:Y:S01]  /*4610*/  IADD3.X R119, PT, PT, RZ, RZ, RZ, P2, P3 ;  /* 0x000000ffff777210 */ /* 0x000fe200017e64ff */
[----:B------:R-:W-:Y:S01]  /*4620*/  IMAD.WIDE.U32 R116, R104, R101, R116 ;  /* 0x0000006568747225 */ /* 0x000fe200078e0074 */
[----:B------:R-:W-:Y:S02]  /*4630*/  IADD3.X R7, PT, PT, RZ, RZ, RZ, P0, P1 ;  /* 0x000000ffff077210 */ /* 0x000fe400007e24ff */
[----:B------:R-:W-:Y:S01]  /*4640*/  IADD3 R119, P2, P3, R8, R119, R46 ;  /* 0x0000007708777210 */ /* 0x000fe20007b5e02e */
[----:B------:R-:W-:-:S03]  /*4650*/  IMAD.MOV.U32 R3, RZ, RZ, RZ ;  /* 0x000000ffff037224 */ /* 0x000fc600078e00ff */
[----:B------:R-:W-:Y:S01]  /*4660*/  IADD3.X R5, PT, PT, RZ, RZ, RZ, P2, P3 ;  /* 0x000000ffff057210 */ /* 0x000fe200017e64ff */
[----:B------:R-:W-:-:S03]  /*4670*/  IMAD.WIDE.U32 R2, R116, 0x3d1, R2 ;  /* 0x000003d174027825 */ /* 0x000fc600078e0002 */
[----:B------:R-:W-:Y:S02]  /*4680*/  IADD3 R106, P0, P1, R2, R7, R106 ;  /* 0x00000007026a7210 */ /* 0x000fe4000791e06a */
[----:B------:R-:W-:Y:S01]  /*4690*/  IADD3 R2, PT, PT, R3, UR4, RZ ;  /* 0x0000000403027c10 */ /* 0x000fe2000fffe0ff */
[----:B------:R-:W-:Y:S01]  /*46a0*/  IMAD.MOV.U32 R3, RZ, RZ, RZ ;  /* 0x000000ffff037224 */ /* 0x000fe200078e00ff */
[----:B------:R-:W-:Y:S02]  /*46b0*/  IADD3 R118, P2, P3, R6, R5, R106 ;  /* 0x0000000506767210 */ /* 0x000fe40007b5e06a */
[----:B------:R-:W-:Y:S01]  /*46c0*/  IADD3.X R7, PT, PT, RZ, RZ, RZ, P0, P1 ;  /* 0x000000ffff077210 */ /* 0x000fe200007e24ff */
[----:B------:R-:W-:Y:S01]  /*46d0*/  IMAD.WIDE.U32 R2, R117, 0x3d1, R2 ;  /* 0x000003d175027825 */ /* 0x000fe200078e0002 */
[----:B------:R-:W-:-:S03]  /*46e0*/  IADD3.X R5, PT, PT, RZ, RZ, RZ, P2, P3 ;  /* 0x000000ffff057210 */ /* 0x000fc600017e64ff */
[----:B------:R-:W-:Y:S01]  /*46f0*/  VIADD R4, R3, UR4 ;  /* 0x0000000403047c36 */ /* 0x000fe20008000000 */
[----:B------:R-:W-:-:S04]  /*4700*/  IADD3 R104, P0, P1, R2, R7, R108 ;  /* 0x0000000702687210 */ /* 0x000fc8000791e06c */
[----:B------:R-:W-:Y:S02]  /*4710*/  IADD3 R104, P2, P3, R116, R5, R104 ;  /* 0x0000000574687210 */ /* 0x000fe40007b5e068 */
[----:B------:R-:W-:Y:S02]  /*4720*/  IADD3.X R2, PT, PT, RZ, RZ, RZ, P0, P1 ;  /* 0x000000ffff027210 */ /* 0x000fe400007e24ff */
[----:B------:R-:W-:Y:S02]  /*4730*/  IADD3.X R3, PT, PT, RZ, RZ, RZ, P2, P3 ;  /* 0x000000ffff037210 */ /* 0x000fe400017e64ff */
[----:B------:R-:W-:Y:S02]  /*4740*/  PLOP3.LUT P0, PT, PT, PT, PT, 0x8, 0x80 ;  /* 0x000000000080781c */ /* 0x000fe40003f0e170 */
[----:B------:R-:W-:-:S05]  /*4750*/  IADD3 R3, PT, PT, R3, R2, R4 ;  /* 0x0000000203037210 */ /* 0x000fca0007ffe004 */
[----:B------:R-:W-:-:S05]  /*4760*/  IMAD.IADD R117, R117, 0x1, R3 ;  /* 0x0000000175757824 */ /* 0x000fca00078e0203 */
[----:B------:R-:W-:-:S13]  /*4770*/  ISETP.NE.AND P1, PT, R117, RZ, PT ;  /* 0x000000ff7500720c */ /* 0x000fda0003f25270 */
[----:B------:R-:W-:Y:S05]  /*4780*/  @!P1 BRA `(.L_x_31) ;  /* 0x00000000005c9947 */ /* 0x000fea0003800000 */
[----:B------:R-:W-:-:S04]  /*4790*/  IMAD.WIDE.U32 R2, R117, 0x3d1, RZ ;  /* 0x000003d175027825 */ /* 0x000fc800078e00ff */
[----:B------:R-:W-:Y:S01]  /*47a0*/  IMAD.IADD R5, R102, 0x1, R2 ;  /* 0x0000000166057824 */ /* 0x000fe200078e0202 */
[----:B------:R-:W-:-:S04]  /*47b0*/  IADD3 R3, P1, PT, R117, R3, RZ ;  /* 0x0000000375037210 */ /* 0x000fc80007f3e0ff */
[----:B------:R-:W-:Y:S01]  /*47c0*/  ISETP.GE.U32.AND P0, PT, R5, R102, PT ;  /* 0x000000660500720c */ /* 0x000fe20003f06070 */
[----:B------:R-:W-:-:S03]  /*47d0*/  IMAD.MOV.U32 R102, RZ, RZ, R5 ;  /* 0x000000ffff667224 */ /* 0x000fc600078e0005 */
[----:B------:R-:W-:-:S04]  /*47e0*/  SEL R2, RZ, 0x1, P0 ;  /* 0x00000001ff027807 */ /* 0x000fc80000000000 */
[----:B------:R-:W-:Y:S01]  /*47f0*/  IADD3 R123, P0, P2, R3, R123, R2 ;  /* 0x0000007b037b7210 */ /* 0x000fe20007a1e002 */
[----:B------:R-:W-:-:S03]  /*4800*/  IMAD.X R2, RZ, RZ, RZ, P1 ;  /* 0x000000ffff027224 */ /* 0x000fc600008e06ff */
[----:B------:R-:W-:-:S04]  /*4810*/  IADD3.X R3, PT, PT, RZ, RZ, RZ, P0, P2 ;  /* 0x000000ffff037210 */ /* 0x000fc800007e44ff */
[----:B------:R-:W-:-:S04]  /*4820*/  IADD3 R122, P0, P1, R2, R3, R122 ;  /* 0x00000003027a7210 */ /* 0x000fc8000791e07a */
[----:B------:R-:W-:-:S04]  /*4830*/  IADD3.X R2, PT, PT, RZ, RZ, RZ, P0, P1 ;  /* 0x000000ffff027210 */ /* 0x000fc800007e24ff */
[----:B------:R-:W-:-:S05]  /*4840*/  IADD3 R121, P0, PT, R2, R121, RZ ;  /* 0x0000007902797210 */ /* 0x000fca0007f1e0ff */
[----:B------:R-:W-:-:S05]  /*4850*/  IMAD.X R3, RZ, RZ, RZ, P0 ;  /* 0x000000ffff037224 */ /* 0x000fca00000e06ff */
[----:B------:R-:W-:-:S05]  /*4860*/  IADD3 R120, P0, PT, R3, R120, RZ ;  /* 0x0000007803787210 */ /* 0x000fca0007f1e0ff */
[----:B------:R-:W-:-:S05]  /*4870*/  IMAD.X R2, RZ, RZ, RZ, P0 ;  /* 0x000000ffff027224 */ /* 0x000fca00000e06ff */
[----:B------:R-:W-:-:S05]  /*4880*/  IADD3 R119, P0, PT, R2, R119, RZ ;  /* 0x0000007702777210 */ /* 0x000fca0007f1e0ff */
[----:B------:R-:W-:-:S05]  /*4890*/  IMAD.X R3, RZ, RZ, RZ, P0 ;  /* 0x000000ffff037224 */ /* 0x000fca00000e06ff */
[----:B------:R-:W-:-:S05]  /*48a0*/  IADD3 R118, P0, PT, R3, R118, RZ ;  /* 0x0000007603767210 */ /* 0x000fca0007f1e0ff */
[----:B------:R-:W-:-:S05]  /*48b0*/  IMAD.X R3, RZ, RZ, RZ, P0 ;  /* 0x000000ffff037224 */ /* 0x000fca00000e06ff */
[----:B------:R-:W-:-:S04]  /*48c0*/  IADD3 R104, P1, PT, R3, R104, RZ ;  /* 0x0000006803687210 */ /* 0x000fc80007f3e0ff */
[----:B------:R-:W-:Y:S02]  /*48d0*/  ISETP.GT.U32.AND P0, PT, R104, -0x1, PT ;  /* 0xffffffff6800780c */ /* 0x000fe40003f04070 */
[----:B------:R-:W-:-:S04]  /*48e0*/  IADD3.X R2, PT, PT, RZ, RZ, RZ, P1, !PT ;  /* 0x000000ffff027210 */ /* 0x000fc80000ffe4ff */
[----:B------:R-:W-:-:S13]  /*48f0*/  ISETP.GT.U32.AND.EX P0, PT, R2, RZ, PT, P0 ;  /* 0x000000ff0200720c */ /* 0x000fda0003f04100 */
.L_x_31:
[----:B------:R-:W-:Y:S05]  /*4900*/  BSYNC.RECONVERGENT B3 ;  /* 0x0000000000037941 */ /* 0x000fea0003800200 */
.L_x_30:
[----:B------:R-:W-:Y:S01]  /*4910*/  BSSY.RECONVERGENT B3, `(.L_x_29) ;  /* 0x000006c000037945 */ /* 0x000fe20003800200 */
.L_x_35:
[----:B------:R-:W0:Y:S01]  /*4920*/  LDC R3, c[0x0][0x3e8] ;  /* 0x0000fa00ff037b82 */ /* 0x000e220000000800 */
[----:B------:R-:W-:Y:S01]  /*4930*/  BSSY.RELIABLE B4, `(.L_x_32) ;  /* 0x0000029000047945 */ /* 0x000fe20003800100 */
[----:B0-----:R-:W-:-:S13]  /*4940*/  ISETP.GT.U32.OR P0, PT, R104, R3, P0 ;  /* 0x000000036800720c */ /* 0x001fda0000704470 */
        /* <DEDUP_REMOVED lines=39> */
.L_x_33:
[----:B------:R-:W-:Y:S05]  /*4bc0*/  BSYNC.RELIABLE B4 ;  /* 0x0000000000047941 */ /* 0x000fea0003800100 */
.L_x_32:
[----:B------:R-:W0:Y:S01]  /*4bd0*/  LDCU UR4, c[0x0][0x3cc] ;  /* 0x00007980ff0477ac */ /* 0x000e220008000800 */
[----:B------:R-:W-:Y:S01]  /*4be0*/  IADD3 R9, PT, PT, R3, 0x1, RZ ;  /* 0x0000000103097810 */ /* 0x000fe20007ffe0ff */
[----:B------:R-:W1:Y:S01]  /*4bf0*/  LDCU.128 UR8, c[0x0][0x3d0] ;  /* 0x00007a00ff0877ac */ /* 0x000e620008000c00 */
[----:B------:R-:W2:Y:S01]  /*4c00*/  LDCU.64 UR14, c[0x0][0x3e0] ;  /* 0x00007c00ff0e77ac */ /* 0x000ea20008000a00 */
[C---:B0-----:R-:W-:Y:S01]  /*4c10*/  ISETP.GE.U32.AND P6, PT, R102.reuse, UR4, PT ;  /* 0x0000000466007c0c */ /* 0x041fe2000bfc6070 */
[----:B------:R-:W-:-:S03]  /*4c20*/  VIADD R102, R102, -UR4 ;  /* 0x8000000466667c36 */ /* 0x000fc60008000000 */
[----:B------:R-:W-:Y:S01]  /*4c30*/  SEL R2, RZ, 0x1, P6 ;  /* 0x00000001ff027807 */ /* 0x000fe20003000000 */
[----:B-1----:R-:W-:Y:S02]  /*4c40*/  UIADD3 UR5, UPT, UPT, UR8, 0x1, URZ ;  /* 0x0000000108057890 */ /* 0x002fe4000fffe0ff */
[----:B------:R-:W-:Y:S01]  /*4c50*/  UIADD3 UR12, UPT, UPT, UR11, 0x1, URZ ;  /* 0x000000010b0c7890 */ /* 0x000fe2000fffe0ff */
[----:B------:R-:W-:-:S04]  /*4c60*/  IADD3 R2, P1, PT, R2, UR8, RZ ;  /* 0x0000000802027c10 */ /* 0x000fc8000ff3e0ff */
[----:B------:R-:W-:Y:S01]  /*4c70*/  ISETP.GT.U32.AND P0, PT, R2, R123, PT ;  /* 0x0000007b0200720c */ /* 0x000fe20003f04070 */
[----:B------:R-:W-:-:S05]  /*4c80*/  IMAD.X R2, RZ, RZ, RZ, P1 ;  /* 0x000000ffff027224 */ /* 0x000fca00008e06ff */
[----:B------:R-:W-:-:S04]  /*4c90*/  ISETP.GT.U32.AND.EX P0, PT, R2, RZ, PT, P0 ;  /* 0x000000ff0200720c */ /* 0x000fc80003f04100 */
[----:B------:R-:W-:-:S04]  /*4ca0*/  SEL R5, RZ, 0x1, !P0 ;  /* 0x00000001ff057807 */ /* 0x000fc80004000000 */
        /* <DEDUP_REMOVED lines=15> */
[----:B--2---:R-:W-:-:S05]  /*4da0*/  IADD3 R2, P4, PT, R2, UR14, RZ ;  /* 0x0000000e02027c10 */ /* 0x004fca000ff9e0ff */
[----:B------:R-:W-:Y:S01]  /*4db0*/  IMAD.X R4, RZ, RZ, RZ, P4 ;  /* 0x000000ffff047224 */ /* 0x000fe200020e06ff */
[----:B------:R-:W-:Y:S01]  /*4dc0*/  ISETP.GT.U32.AND P4, PT, R2, R119, PT ;  /* 0x000000770200720c */ /* 0x000fe20003f84070 */
[----:B------:R-:W-:Y:S01]  /*4dd0*/  IMAD.U32 R2, RZ, RZ, UR5 ;  /* 0x00000005ff027e24 */ /* 0x000fe2000f8e00ff */
[----:B------:R-:W-:Y:S01]  /*4de0*/  UIADD3 UR5, UPT, UPT, UR9, 0x1, URZ ;  /* 0x0000000109057890 */ /* 0x000fe2000fffe0ff */
[----:B------:R-:W-:Y:S01]  /*4df0*/  @P6 IMAD R2, RZ, RZ, UR8 ;  /* 0x00000008ff026e24 */ /* 0x000fe2000f8e02ff */
[----:B------:R-:W-:Y:S01]  /*4e00*/  ISETP.GT.U32.AND.EX P4, PT, R4, RZ, PT, P4 ;  /* 0x000000ff0400720c */ /* 0x000fe20003f84140 */
[----:B------:R-:W-:Y:S02]  /*4e10*/  UIADD3 UR8, UPT, UPT, UR10, 0x1, URZ ;  /* 0x000000010a087890 */ /* 0x000fe4000fffe0ff */
[----:B------:R-:W-:Y:S01]  /*4e20*/  IMAD.IADD R123, R123, 0x1, -R2 ;  /* 0x000000017b7b7824 */ /* 0x000fe200078e0a02 */
[----:B------:R-:W-:-:S03]  /*4e30*/  SEL R5, RZ, 0x1, !P4 ;  /* 0x00000001ff057807 */ /* 0x000fc60006000000 */
[----:B------:R-:W-:Y:S01]  /*4e40*/  IMAD.U32 R4, RZ, RZ, UR8 ;  /* 0x00000008ff047e24 */ /* 0x000fe2000f8e00ff */
[----:B------:R-:W-:Y:S01]  /*4e50*/  IADD3 R5, P6, PT, R5, UR15, RZ ;  /* 0x0000000f05057c10 */ /* 0x000fe2000ffde0ff */
[----:B------:R-:W-:Y:S01]  /*4e60*/  UIADD3 UR8, UPT, UPT, UR15, 0x1, URZ ;  /* 0x000000010f087890 */ /* 0x000fe2000fffe0ff */
[----:B------:R-:W-:-:S03]  /*4e70*/  @!P1 IMAD R4, RZ, RZ, UR10 ;  /* 0x0000000aff049e24 */ /* 0x000fc6000f8e02ff */
[----:B------:R-:W-:Y:S01]  /*4e80*/  IMAD.X R6, RZ, RZ, RZ, P6 ;  /* 0x000000ffff067224 */ /* 0x000fe200030e06ff */
[----:B------:R-:W-:Y:S01]  /*4e90*/  ISETP.GT.U32.AND P6, PT, R5, R118, PT ;  /* 0x000000760500720c */ /* 0x000fe20003fc4070 */
[----:B------:R-:W-:Y:S01]  /*4ea0*/  IMAD.U32 R7, RZ, RZ, UR8 ;  /* 0x00000008ff077e24 */ /* 0x000fe2000f8e00ff */
[----:B------:R-:W-:Y:S01]  /*4eb0*/  MOV R5, UR5 ;  /* 0x0000000500057c02 */ /* 0x000fe20008000f00 */
[----:B------:R-:W-:Y:S01]  /*4ec0*/  UIADD3 UR5, UPT, UPT, UR14, 0x1, URZ ;  /* 0x000000010e057890 */ /* 0x000fe2000fffe0ff */
[----:B------:R-:W-:Y:S01]  /*4ed0*/  ISETP.GT.U32.AND.EX P6, PT, R6, RZ, PT, P6 ;  /* 0x000000ff0600720c */ /* 0x000fe20003fc4160 */
[----:B------:R-:W-:Y:S01]  /*4ee0*/  @!P0 IMAD R5, RZ, RZ, UR9 ;  /* 0x00000009ff058e24 */ /* 0x000fe2000f8e02ff */
[----:B------:R-:W-:Y:S01]  /*4ef0*/  PLOP3.LUT P0, PT, PT, PT, PT, 0x8, 0x80 ;  /* 0x000000000080781c */ /* 0x000fe20003f0e170 */
[----:B------:R-:W-:Y:S02]  /*4f00*/  @!P4 IMAD R7, RZ, RZ, UR15 ;  /* 0x0000000fff07ce24 */ /* 0x000fe4000f8e02ff */
[----:B------:R-:W-:-:S02]  /*4f10*/  IMAD.IADD R122, R122, 0x1, -R5 ;  /* 0x000000017a7a7824 */ /* 0x000fc400078e0a05 */
[----:B------:R-:W-:Y:S02]  /*4f20*/  IMAD.U32 R5, RZ, RZ, UR12 ;  /* 0x0000000cff057e24 */ /* 0x000fe4000f8e00ff */
[----:B------:R-:W-:Y:S02]  /*4f30*/  IMAD.U32 R2, RZ, RZ, UR5 ;  /* 0x00000005ff027e24 */ /* 0x000fe4000f8e00ff */
[----:B------:R-:W-:Y:S02]  /*4f40*/  @!P2 IMAD R5, RZ, RZ, UR11 ;  /* 0x0000000bff05ae24 */ /* 0x000fe4000f8e02ff */
[----:B------:R-:W-:Y:S02]  /*4f50*/  @!P3 IMAD R2, RZ, RZ, UR14 ;  /* 0x0000000eff02be24 */ /* 0x000fe4000f8e02ff */
[----:B------:R-:W-:Y:S02]  /*4f60*/  @!P6 IMAD.MOV R9, RZ, RZ, R3 ;  /* 0x000000ffff09e224 */ /* 0x000fe400078e0203 */
[----:B------:R-:W-:-:S02]  /*4f70*/  IMAD.IADD R121, R121, 0x1, -R4 ;  /* 0x0000000179797824 */ /* 0x000fc400078e0a04 */
[----:B------:R-:W-:Y:S02]  /*4f80*/  IMAD.IADD R120, R120, 0x1, -R5 ;  /* 0x0000000178787824 */ /* 0x000fe400078e0a05 */
[----:B------:R-:W-:Y:S02]  /*4f90*/  IMAD.IADD R119, R119, 0x1, -R2 ;  /* 0x0000000177777824 */ /* 0x000fe400078e0a02 */
[----:B------:R-:W-:Y:S02]  /*4fa0*/  IMAD.IADD R118, R118, 0x1, -R7 ;  /* 0x0000000176767824 */ /* 0x000fe400078e0a07 */
[----:B------:R-:W-:Y:S01]  /*4fb0*/  IMAD.IADD R104, R104, 0x1, -R9 ;  /* 0x0000000168687824 */ /* 0x000fe200078e0a09 */
[----:B------:R-:W-:Y:S06]  /*4fc0*/  BRA `(.L_x_35) ;  /* 0xfffffff800547947 */ /* 0x000fec000383ffff */
.L_x_34:
[----:B------:R-:W-:Y:S05]  /*4fd0*/  BSYNC.RECONVERGENT B3 ;  /* 0x0000000000037941 */ /* 0x000fea0003800200 */
.L_x_29:
[----:B------:R-:W-:Y:S05]  /*4fe0*/  BSYNC.RECONVERGENT B2 ;  /* 0x0000000000027941 */ /* 0x000fea0003800200 */
.L_x_28:
[----:B------:R-:W-:Y:S01]  /*4ff0*/  IMAD.WIDE.U32 R116, R103, R103, RZ ;  /* 0x0000006767747225 */ /* 0x000fe200078e00ff */
[----:B------:R-:W-:Y:S01]  /*5000*/  UMOV UR4, URZ ;  /* 0x000000ff00047c82 */ /* 0x000fe20008000000 */
[----:B------:R-:W-:Y:S02]  /*5010*/  BSSY.RECONVERGENT B2, `(.L_x_36) ;  /* 0x0000109000027945 */ /* 0x000fe40003800200 */
[----:B------:R-:W-:Y:S01]  /*5020*/  IMAD.MOV.U32 R115, RZ, RZ, RZ ;  /* 0x000000ffff737224 */ /* 0x000fe200078e00ff */
[----:B------:R-:W-:Y:S01]  /*5030*/  MOV R114, R117 ;  /* 0x0000007500727202 */ /* 0x000fe20000000f00 */
[----:B------:R-:W-:-:S04]  /*5040*/  IMAD.MOV.U32 R109, RZ, RZ, RZ ;  /* 0x000000ffff6d7224 */ /* 0x000fc800078e00ff */
[----:B------:R-:W-:-:S04]  /*5050*/  IMAD.WIDE.U32 R114, R103, R97, R114 ;  /* 0x0000006167727225 */ /* 0x000fc800078e0072 */
[----:B------:R-:W-:Y:S02]  /*5060*/  IMAD.MOV.U32 R108, RZ, RZ, R115 ;  /* 0x000000ffff6c7224 */ /* 0x000fe400078e0073 */
[----:B------:R-:W-:Y:S02]  /*5070*/  IMAD.MOV.U32 R115, RZ, RZ, RZ ;  /* 0x000000ffff737224 */ /* 0x000fe400078e00ff */
        /* <DEDUP_REMOVED lines=10> */
[----:B------:R-:W-:Y:S02]  /*5120*/  HFMA2 R109, -RZ, RZ, 0, 0 ;  /* 0x00000000ff6d7431 */ /* 0x000fe400000001ff */
[----:B------:R-:W-:Y:S02]  /*5130*/  IMAD.MOV.U32 R113, RZ, RZ, RZ ;  /* 0x000000ffff717224 */ /* 0x000fe400078e00ff */
[----:B------:R-:W-:Y:S02]  /*5140*/  IMAD.X R111, RZ, RZ, RZ, P0 ;  /* 0x000000ffff6f7224 */ /* 0x000fe400000e06ff */
[----:B------:R-:W-:-:S04]  /*5150*/  IMAD.WIDE.U32 R112, R103, R98, R112 ;  /* 0x0000006267707225 */ /* 0x000fc800078e0070 */
[----:B------:R-:W-:-:S04]  /*5160*/  IMAD.WIDE.U32 R110, R98, R97, R110 ;  /* 0x00000061626e7225 */ /* 0x000fc800078e006e */
[----:B------:R-:W-:Y:S01]  /*5170*/  IMAD.WIDE.U32 R108, R103, R100, R108 ;  /* 0x00000064676c7225 */ /* 0x000fe200078e006c */
[----:B------:R-:W-:Y:S02]  /*5180*/  IADD3 R110, P1, PT, R110, R113, RZ ;  /* 0x000000716e6e7210 */ /* 0x000fe40007f3e0ff */
[----:B------:R-:W-:Y:S01]  /*5190*/  IADD3 R106, P0, PT, R108, R111, RZ ;  /* 0x0000006f6c6a7210 */ /* 0x000fe20007f1e0ff */
[----:B------:R-:W-:Y:S02]  /*51a0*/  IMAD.MOV.U32 R108, RZ, RZ, R109 ;  /* 0x000000ffff6c7224 */ /* 0x000fe400078e006d */
[----:B------:R-:W-:Y:S02]  /*51b0*/  IMAD.X R111, RZ, RZ, RZ, P1 ;  /* 0x000000ffff6f7224 */ /* 0x000fe400008e06ff */
[----:B------:R-:W-:Y:S02]  /*51c0*/  IMAD.X R107, RZ, RZ, RZ, P0 ;  /* 0x000000ffff6b7224 */ /* 0x000fe400000e06ff */
[----:B------:R-:W-:-:S02]  /*51d0*/  IMAD.MOV.U32 R109, RZ, RZ, RZ ;  /* 0x000000ffff6d7224 */ /* 0x000fc400078e00ff */
[----:B------:R-:W-:-:S04]  /*51e0*/  IMAD.WIDE.U32 R106, R99, R97, R106 ;  /* 0x00000061636a7225 */ /* 0x000fc800078e006a */
[----:B------:R-:W-:-:S04]  /*51f0*/  IMAD.WIDE.U32 R108, R103, R105, R108 ;  /* 0x00000069676c7225 */ /* 0x000fc800078e006c */
[----:B------:R-:W-:Y:S01]  /*5200*/  IMAD.WIDE.U32 R110, R98, R97, R110 ;  /* 0x00000061626e7225 */ /* 0x000fe200078e006e */
[----:B------:R-:W-:-:S03]  /*5210*/  IADD3 R46, P0, PT, R108, R107, RZ ;  /* 0x0000006b6c2e7210 */ /* 0x000fc60007f1e0ff */
[----:B------:R-:W-:Y:S01]  /*5220*/  IMAD.MOV.U32 R108, RZ, RZ, R109 ;  /* 0x000000ffff6c7224 */ /* 0x000fe200078e006d */
[----:B------:R-:W-:Y:S01]  /*5230*/  IADD3 R106, P1, PT, R106, R111, RZ ;  /* 0x0000006f6a6a7210 */ /* 0x000fe20007f3e0ff */
[----:B------:R-:W-:Y:S01]  /*5240*/  IMAD.X R47, RZ, RZ, RZ, P0 ;  /* 0x000000ffff2f7224 */ /* 0x000fe200000e06ff */
[----:B------:R-:W-:Y:S01]  /*5250*/  MOV R111, RZ ;  /* 0x000000ff006f7202 */ /* 0x000fe20000000f00 */
        /* <DEDUP_REMOVED lines=8> */
[----:B------:R-:W-:Y:S01]  /*52e0*/  IMAD.MOV.U32 R108, RZ, RZ, R109 ;  /* 0x000000ffff6c7224 */ /* 0x000fe200078e006d */
[----:B------:R-:W-:Y:S01]  /*52f0*/  IADD3 R106, P2, PT, R106, R111, RZ ;  /* 0x0000006f6a6a7210 */ /* 0x000fe20007f5e0ff */
[----:B------:R-:W-:Y:S02]  /*5300*/  IMAD.X R45, RZ, RZ, RZ, P0 ;  /* 0x000000ffff2d7224 */ /* 0x000fe400000e06ff */
[----:B------:R-:W-:Y:S02]  /*5310*/  IMAD.X R47, RZ, RZ, RZ, P1 ;  /* 0x000000ffff2f7224 */ /* 0x000fe400008e06ff */
[----:B------:R-:W-:Y:S02]  /*5320*/  IMAD.X R107, RZ, RZ, RZ, P2 ;  /* 0x000000ffff6b7224 */ /* 0x000fe400010e06ff */
[----:B------:R-:W-:Y:S02]  /*5330*/  IMAD.MOV.U32 R109, RZ, RZ, RZ ;  /* 0x000000ffff6d7224 */ /* 0x000fe400078e00ff */
        /* <DEDUP_REMOVED lines=15> */
[----:B------:R-:W-:Y:S02]  /*5430*/  IADD3 R2, P1, PT, R2, R45, RZ ;  /* 0x0000002d02027210 */ /* 0x000fe40007f3e0ff */
[----:B------:R-:W-:Y:S01]  /*5440*/  IADD3.X R109, PT, PT, RZ, RZ, RZ, P0, !PT ;  /* 0x000000ffff6d7210 */ /* 0x000fe200007fe4ff */
        /* <DEDUP_REMOVED lines=26> */
[----:B------:R-:W-:Y:S01]  /*55f0*/  IMAD.X R109, RZ, RZ, RZ, P0 ;  /* 0x000000ffff6d7224 */ /* 0x000fe200000e06ff */
[----:B------:R-:W-:Y:S01]  /*5600*/  IADD3.X R3, PT, PT, RZ, RZ, RZ, P2, !PT ;  /* 0x000000ffff037210 */ /* 0x000fe200017fe4ff */
[----:B------:R-:W-:-:S04]  /*5610*/  IMAD.WIDE.U32 R4, R105, R99, R4 ;  /* 0x0000006369047225 */ /* 0x000fc800078e0004 */
[----:B------:R-:W-:Y:S02]  /*5620*/  IMAD.X R45, RZ, RZ, RZ, P3 ;  /* 0x000000ffff2d7224 */ /* 0x000fe400018e06ff */
[----:B------:R-:W-:-:S04]  /*5630*/  IMAD.WIDE.U32 R2, R100, R99, R2 ;  /* 0x0000006364027225 */ /* 0x000fc800078e0002 */
[----:B------:R-:W-:Y:S01]  /*5640*/  IMAD.WIDE.U32 R44, R105, R97, R44 ;  /* 0x00000061692c7225 */ /* 0x000fe200078e002c */
[----:B------:R-:W-:-:S03]  /*5650*/  IADD3 R4, P1, PT, R4, R3, RZ ;  /* 0x0000000304047210 */ /* 0x000fc60007f3e0ff */
[----:B------:R-:W-:Y:S01]  /*5660*/  IMAD.WIDE.U32 R108, R101, R98, R108 ;  /* 0x00000062656c7225 */ /* 0x000fe200078e006c */
[----:B------:R-:W-:-:S03]  /*5670*/  IADD3 R2, P2, PT, R2, R45, RZ ;  /* 0x0000002d02027210 */ /* 0x000fc60007f5e0ff */
[----:B------:R-:W-:Y:S01]  /*5680*/  IMAD.MOV.U32 R45, RZ, RZ, RZ ;  /* 0x000000ffff2d7224 */ /* 0x000fe200078e00ff */
        /* <DEDUP_REMOVED lines=10> */
[----:B------:R-:W-:Y:S01]  /*5730*/  IADD3 R6, P1, PT, R6, R5, RZ ;  /* 0x0000000506067210 */ /* 0x000fe20007f3e0ff */
[----:B------:R-:W-:Y:S01]  /*5740*/  IMAD.X R5, RZ, RZ, RZ, P2 ;  /* 0x000000ffff057224 */ /* 0x000fe200010e06ff */
[----:B------:R-:W-:Y:S01]  /*5750*/  IADD3 R108, P0, PT, R109, R7, RZ ;  /* 0x000000076d6c7210 */ /* 0x000fe20007f1e0ff */
[----:B------:R-:W-:Y:S02]  /*5760*/  IMAD.X R3, RZ, RZ, RZ, P3 ;  /* 0x000000ffff037224 */ /* 0x000fe400018e06ff */
[----:B------:R-:W-:Y:S02]  /*5770*/  IMAD.X R7, RZ, RZ, RZ, P1 ;  /* 0x000000ffff077224 */ /* 0x000fe400008e06ff */
[----:B------:R-:W-:-:S04]  /*5780*/  IMAD.WIDE.U32 R4, R105, R99, R4 ;  /* 0x0000006369047225 */ /* 0x000fc800078e0004 */
[----:B------:R-:W-:-:S04]  /*5790*/  IMAD.WIDE.U32 R2, R96, R97, R2 ;  /* 0x0000006160027225 */ /* 0x000fc800078e0002 */
[----:B------:R-:W-:Y:S01]  /*57a0*/  IMAD.X R109, RZ, RZ, RZ, P0 ;  /* 0x000000ffff6d7224 */ /* 0x000fe200000e06ff */
[----:B------:R-:W-:Y:S01]  /*57b0*/  IADD3 R4, P2, PT, R4, R3, RZ ;  /* 0x0000000304047210 */ /* 0x000fe20007f5e0ff */
[----:B------:R-:W-:-:S04]  /*57c0*/  IMAD.WIDE.U32 R6, R105, R100, R6 ;  /* 0x0000006469067225 */ /* 0x000fc800078e0006 */
[----:B------:R-:W-:Y:S01]  /*57d0*/  IMAD.WIDE.U32 R108, R101, R99, R108 ;  /* 0x00000063656c7225 */ /* 0x000fe200078e006c */
[----:B------:R-:W-:-:S03]  /*57e0*/  IADD3 R6, P1, PT, R6, R5, RZ ;  /* 0x0000000506067210 */ /* 0x000fc60007f3e0ff */
[----:B------:R-:W-:Y:S01]  /*57f0*/  IMAD.X R5, RZ, RZ, RZ, P2 ;  /* 0x000000ffff057224 */ /* 0x000fe200010e06ff */
[----:B------:R-:W-:Y:S01]  /*5800*/  IADD3 R8, P0, PT, R108, R7, RZ ;  /* 0x000000076c087210 */ /* 0x000fe20007f1e0ff */
[----:B------:R-:W-:Y:S02]  /*5810*/  IMAD.MOV.U32 R3, RZ, RZ, RZ ;  /* 0x000000ffff037224 */ /* 0x000fe400078e00ff */
[----:B------:R-:W-:Y:S01]  /*5820*/  IMAD.X R7, RZ, RZ, RZ, P1 ;  /* 0x000000ffff077224 */ /* 0x000fe200008e06ff */
[----:B------:R-:W-:Y:S01]  /*5830*/  IADD3.X R9, PT, PT, RZ, RZ, RZ, P0, !PT ;  /* 0x000000ffff097210 */ /* 0x000fe200007fe4ff */
        /* <DEDUP_REMOVED lines=8> */
[----:B------:R-:W-:Y:S01]  /*58c0*/  IMAD.X R7, RZ, RZ, RZ, P2 ;  /* 0x000000ffff077224 */ /* 0x000fe200010e06ff */
[----:B------:R-:W-:Y:S01]  /*58d0*/  IADD3 R108, P0, PT, R109, R9, RZ ;  /* 0x000000096d6c7210 */ /* 0x000fe20007f1e0ff */
[----:B------:R-:W-:-:S04]  /*58e0*/  IMAD.WIDE.U32 R4, R101, R97, R4 ;  /* 0x0000006165047225 */ /* 0x000fc800078e0004 */
[----:B------:R-:W-:Y:S02]  /*58f0*/  IMAD.X R9, RZ, RZ, RZ, P1 ;  /* 0x000000ffff097224 */ /* 0x000fe400008e06ff */
        /* <DEDUP_REMOVED lines=9> */
[----:B------:R-:W-:Y:S01]  /*5990*/  IMAD.WIDE.U32 R6, R101, R98, R6 ;  /* 0x0000006265067225 */ /* 0x000fe200078e0006 */
[----:B------:R-:W-:-:S03]  /*59a0*/  IADD3.X R109, PT, PT, RZ, RZ, RZ, P0, !PT ;  /* 0x000000ffff6d7210 */ /* 0x000fc600007fe4ff */
[----:B------:R-:W-:-:S04]  /*59b0*/  IMAD.WIDE.U32 R8, R96, R100, R8 ;  /* 0x0000006460087225 */ /* 0x000fc800078e0008 */
[----:B------:R-:W-:Y:S01]  /*59c0*/  IMAD.WIDE.U32 R108, R96, R105, R108 ;  /* 0x00000069606c7225 */ /* 0x000fe200078e006c */
[----:B------:R-:W-:Y:S02]  /*59d0*/  IADD3 R126, P2, PT, R8, R7, RZ ;  /* 0x00000007087e7210 */ /* 0x000fe40007f5e0ff */
[----:B------:R-:W-:Y:S02]  /*59e0*/  IADD3 R8, P1, PT, R108, R9, RZ ;  /* 0x000000096c087210 */ /* 0x000fe40007f3e0ff */
[----:B------:R-:W-:Y:S01]  /*59f0*/  IADD3 R128, P0, PT, R127, R109, RZ ;  /* 0x0000006d7f807210 */ /* 0x000fe20007f1e0ff */
[----:B------:R-:W-:Y:S02]  /*5a00*/  IMAD.X R127, RZ, RZ, RZ, P2 ;  /* 0x000000ffff7f7224 */ /* 0x000fe400010e06ff */
[----:B------:R-:W-:Y:S02]  /*5a10*/  IMAD.X R9, RZ, RZ, RZ, P1 ;  /* 0x000000ffff097224 */ /* 0x000fe400008e06ff */
[----:B------:R-:W-:-:S04]  /*5a20*/  IMAD.WIDE.U32 R126, R101, R99, R126 ;  /* 0x00000063657e7225 */ /* 0x000fc800078e007e */
[----:B------:R-:W-:Y:S02]  /*5a30*/  IMAD.X R129, RZ, RZ, RZ, P0 ;  /* 0x000000ffff817224 */ /* 0x000fe400000e06ff */
[----:B------:R-:W-:-:S04]  /*5a40*/  IMAD.WIDE.U32 R98, R96, R105, R8 ;  /* 0x0000006960627225 */ /* 0x000fc800078e0008 */
[----:B------:R-:W-:Y:S01]  /*5a50*/  IMAD.WIDE.U32 R108, R4, 0x3d1, RZ ;  /* 0x000003d1046c7825 */ /* 0x000fe200078e00ff */
[----:B------:R-:W-:-:S03]  /*5a60*/  IADD3 R98, P0, PT, R98, R127, RZ ;  /* 0x0000007f62627210 */ /* 0x000fc60007f1e0ff */
[----:B------:R-:W-:-:S04]  /*5a70*/  IMAD.WIDE.U32 R128, R101, R105, R128 ;  /* 0x0000006965807225 */ /* 0x000fc800078e0080 */
[----:B------:R-:W-:Y:S01]  /*5a80*/  IMAD.IADD R103, R116, 0x1, R108 ;  /* 0x0000000174677824 */ /* 0x000fe200078e026c */
[----:B------:R-:W-:Y:S01]  /*5a90*/  IADD3 R108, P1, PT, R128, R99, RZ ;  /* 0x00000063806c7210 */ /* 0x000fe20007f3e0ff */
[----:B------:R-:W-:Y:S02]  /*5aa0*/  VIADD R8, R109, UR4 ;  /* 0x000000046d087c36 */ /* 0x000fe40008000000 */
[----:B------:R-:W-:Y:S01]  /*5ab0*/  IMAD.X R99, RZ, RZ, RZ, P0 ;  /* 0x000000ffff637224 */ /* 0x000fe200000e06ff */
[----:B------:R-:W-:Y:S01]  /*5ac0*/  ISETP.GE.U32.AND P0, PT, R103, R116, PT ;  /* 0x000000746700720c */ /* 0x000fe20003f06070 */
[----:B------:R-:W-:Y:S02]  /*5ad0*/  IMAD.MOV.U32 R9, RZ, RZ, RZ ;  /* 0x000000ffff097224 */ /* 0x000fe400078e00ff */
[----:B------:R-:W-:Y:S01]  /*5ae0*/  IMAD.X R109, RZ, RZ, RZ, P1 ;  /* 0x000000ffff6d7224 */ /* 0x000fe200008e06ff */
[----:B------:R-:W-:Y:S01]  /*5af0*/  SEL R3, RZ, 0x1, P0 ;  /* 0x00000001ff037807 */ /* 0x000fe20000000000 */
[----:B------:R-:W-:-:S04]  /*5b00*/  IMAD.WIDE.U32 R8, R6, 0x3d1, R8 ;  /* 0x000003d106087825 */ /* 0x000fc800078e0008 */
[----:B------:R-:W-:-:S04]  /*5b10*/  IMAD.WIDE.U32 R116, R101, R100, R98 ;  /* 0x0000006465747225 */ /* 0x000fc800078e0062 */
[----:B------:R-:W-:Y:S01]  /*5b20*/  HFMA2 R99, -RZ, RZ, 0, 0 ;  /* 0x00000000ff637431 */ /* 0x000fe200000001ff */
[----:B------:R-:W-:Y:S01]  /*5b30*/  IADD3 R3, P0, P2, R8, R114, R3 ;  /* 0x0000007208037210 */ /* 0x000fe20007a1e003 */
[----:B------:R-:W-:-:S03]  /*5b40*/  IMAD.WIDE.U32 R108, R96, R96, R108 ;  /* 0x00000060606c7225 */ /* 0x000fc600078e006c */
[----:B------:R-:W-:Y:S01]  /*5b50*/  IADD3.X R5, PT, PT, RZ, RZ, RZ, P0, P2 ;  /* 0x000000ffff057210 */ /* 0x000fe200007e44ff */
[----:B------:R-:W-:Y:S01]  /*5b60*/  VIADD R98, R9, UR4 ;  /* 0x0000000409627c36 */ /* 0x000fe20008000000 */
[----:B------:R-:W-:Y:S02]  /*5b70*/  IADD3 R8, P1, PT, R108, R117, RZ ;  /* 0x000000756c087210 */ /* 0x000fe40007f3e0ff */
[----:B------:R-:W-:Y:S01]  /*5b80*/  IADD3 R108, P0, PT, R129, R109, RZ ;  /* 0x0000006d816c7210 */ /* 0x000fe20007f1e0ff */
[----:B------:R-:W-:Y:S01]  /*5b90*/  IMAD.WIDE.U32 R98, R126, 0x3d1, R98 ;  /* 0x000003d17e627825 */ /* 0x000fe200078e0062 */
[----:B------:R-:W-:-:S03]  /*5ba0*/  IADD3 R97, P4, PT, R4, R3, RZ ;  /* 0x0000000304617210 */ /* 0x000fc60007f9e0ff */
[----:B------:R-:W-:Y:S01]  /*5bb0*/  IMAD.X R9, RZ, RZ, RZ, P1 ;  /* 0x000000ffff097224 */ /* 0x000fe200008e06ff */
[----:B------:R-:W-:Y:S01]  /*5bc0*/  IADD3 R5, P2, P3, R98, R5, R112 ;  /* 0x0000000562057210 */ /* 0x000fe20007b5e070 */
[----:B------:R-:W-:Y:S02]  /*5bd0*/  IMAD.X R109, RZ, RZ, RZ, P0 ;  /* 0x000000ffff6d7224 */ /* 0x000fe400000e06ff */
[----:B------:R-:W-:Y:S02]  /*5be0*/  IMAD.X R3, RZ, RZ, RZ, P4 ;  /* 0x000000ffff037224 */ /* 0x000fe400020e06ff */
[----:B------:R-:W-:Y:S02]  /*5bf0*/  VIADD R98, R99, UR4 ;  /* 0x0000000463627c36 */ /* 0x000fe40008000000 */
[C---:B------:R-:W-:Y:S01]  /*5c00*/  IMAD.WIDE.U32 R8, R101.reuse, R105, R8 ;  /* 0x0000006965087225 */ /* 0x040fe200078e0008 */
[----:B------:R-:W-:Y:S02]  /*5c10*/  IADD3 R3, P1, P0, R6, R3, R5 ;  /* 0x0000000306037210 */ /* 0x000fe4000783e005 */
[----:B------:R-:W-:Y:S01]  /*5c20*/  IADD3.X R5, PT, PT, RZ, RZ, RZ, P2, P3 ;  /* 0x000000ffff057210 */ /* 0x000fe200017e64ff */
[----:B------:R-:W-:-:S04]  /*5c30*/  IMAD.WIDE.U32 R108, R101, R96, R108 ;  /* 0x00000060656c7225 */ /* 0x000fc800078e006c */
[----:B------:R-:W-:Y:S01]  /*5c40*/  IMAD.MOV.U32 R99, RZ, RZ, RZ ;  /* 0x000000ffff637224 */ /* 0x000fe200078e00ff */
[----:B------:R-:W-:Y:S02]  /*5c50*/  IADD3 R6, P4, PT, R108, R9, RZ ;  /* 0x000000096c067210 */ /* 0x000fe40007f9e0ff */
[----:B------:R-:W-:Y:S01]  /*5c60*/  IADD3.X R9, PT, PT, RZ, RZ, RZ, P1, P0 ;  /* 0x000000ffff097210 */ /* 0x000fe20000fe04ff */
[----:B------:R-:W-:-:S04]  /*5c70*/  IMAD.WIDE.U32 R98, R116, 0x3d1, R98 ;  /* 0x000003d174627825 */ /* 0x000fc800078e0062 */
[----:B------:R-:W-:Y:S01]  /*5c80*/  IMAD.X R7, RZ, RZ, RZ, P4 ;  /* 0x000000ffff077224 */ /* 0x000fe200020e06ff */
[----:B------:R-:W-:Y:S01]  /*5c90*/  IADD3 R98, P2, P3, R98, R5, R110 ;  /* 0x0000000562627210 */ /* 0x000fe20007b5e06e */
[----:B------:R-:W-:Y:S01]  /*5ca0*/  VIADD R4, R99, UR4 ;  /* 0x0000000463047c36 */ /* 0x000fe20008000000 */
[----:B------:R-:W-:Y:S01]  /*5cb0*/  MOV R99, RZ ;  /* 0x000000ff00637202 */ /* 0x000fe20000000f00 */
[----:B------:R-:W-:Y:S01]  /*5cc0*/  IMAD.MOV.U32 R5, RZ, RZ, RZ ;  /* 0x000000ffff057224 */ /* 0x000fe200078e00ff */
[----:B------:R-:W-:Y:S01]  /*5cd0*/  IADD3.X R45, PT, PT, RZ, RZ, RZ, P2, P3 ;  /* 0x000000ffff2d7210 */ /* 0x000fe200017e64ff */
[----:B------:R-:W-:Y:S01]  /*5ce0*/  IMAD.WIDE.U32 R6, R101, R96, R6 ;  /* 0x0000006065067225 */ /* 0x000fe200078e0006 */
[----:B------:R-:W-:-:S03]  /*5cf0*/  IADD3 R126, P3, P4, R126, R9, R98 ;  /* 0x000000097e7e7210 */ /* 0x000fc60007c7e062 */
[----:B------:R-:W-:Y:S01]  /*5d00*/  IMAD.WIDE.U32 R4, R8, 0x3d1, R4 ;  /* 0x000003d108047825 */ /* 0x000fe200078e0004 */
[----:B------:R-:W-:-:S03]  /*5d10*/  IADD3 R108, P0, PT, R109, R7, RZ ;  /* 0x000000076d6c7210 */ /* 0x000fc60007f1e0ff */
[----:B------:R-:W-:Y:S01]  /*5d20*/  VIADD R98, R5, UR4 ;  /* 0x0000000405627c36 */ /* 0x000fe20008000000 */
[----:B------:R-:W-:Y:S01]  /*5d30*/  IADD3 R4, P1, P2, R4, R45, R106 ;  /* 0x0000002d04047210 */ /* 0x000fe20007a3e06a */
[----:B------:R-:W-:Y:S01]  /*5d40*/  IMAD.X R109, RZ, RZ, RZ, P0 ;  /* 0x000000ffff6d7224 */ /* 0x000fe200000e06ff */
[----:B------:R-:W-:Y:S01]  /*5d50*/  IADD3.X R5, PT, PT, RZ, RZ, RZ, P3, P4 ;  /* 0x000000ffff057210 */ /* 0x000fe20001fe84ff */
[----:B------:R-:W-:Y:S01]  /*5d60*/  IMAD.WIDE.U32 R98, R6, 0x3d1, R98 ;  /* 0x000003d106627825 */ /* 0x000fe200078e0062 */
[----:B------:R-:W-:Y:S02]  /*5d70*/  IADD3.X R7, PT, PT, RZ, RZ, RZ, P1, P2 ;  /* 0x000000ffff077210 */ /* 0x000fe40000fe44ff */
[----:B------:R-:W-:Y:S01]  /*5d80*/  IADD3 R100, P2, P3, R116, R5, R4 ;  /* 0x0000000574647210 */ /* 0x000fe20007b5e004 */
[----:B------:R-:W-:Y:S01]  /*5d90*/  IMAD.WIDE.U32 R108, R101, R101, R108 ;  /* 0x00000065656c7225 */ /* 0x000fe200078e006c */
[----:B------:R-:W-:Y:S02]  /*5da0*/  IADD3 R46, P0, P1, R98, R7, R46 ;  /* 0x00000007622e7210 */ /* 0x000fe4000791e02e */
[----:B------:R-:W-:Y:S01]  /*5db0*/  IADD3.X R105, PT, PT, RZ, RZ, RZ, P2, P3 ;  /* 0x000000ffff697210 */ /* 0x000fe200017e64ff */
[----:B------:R-:W-:Y:S01]  /*5dc0*/  VIADD R98, R99, UR4 ;  /* 0x0000000463627c36 */ /* 0x000fe20008000000 */
[----:B------:R-:W-:Y:S01]  /*5dd0*/  IADD3.X R7, PT, PT, RZ, RZ, RZ, P0, P1 ;  /* 0x000000ffff077210 */ /* 0x000fe200007e24ff */
[----:B------:R-:W-:Y:S01]  /*5de0*/  IMAD.MOV.U32 R99, RZ, RZ, RZ ;  /* 0x000000ffff637224 */ /* 0x000fe200078e00ff */
[----:B------:R-:W-:Y:S01]  /*5df0*/  IADD3 R105, P2, P3, R8, R105, R46 ;  /* 0x0000006908697210 */ /* 0x000fe20007b5e02e */
[----:B------:R-:W-:-:S03]  /*5e00*/  IMAD.WIDE.U32 R98, R108, 0x3d1, R98 ;  /* 0x000003d16c627825 */ /* 0x000fc600078e0062 */
[----:B------:R-:W-:Y:S02]  /*5e10*/  IADD3.X R5, PT, PT, RZ, RZ, RZ, P2, P3 ;  /* 0x000000ffff057210 */ /* 0x000fe400017e64ff */
[----:B------:R-:W-:Y:S01]  /*5e20*/  IADD3 R44, P0, P1, R98, R7, R44 ;  /* 0x00000007622c7210 */ /* 0x000fe2000791e02c */
[----:B------:R-:W-:Y:S02]  /*5e30*/  VIADD R98, R99, UR4 ;  /* 0x0000000463627c36 */ /* 0x000fe40008000000 */
[----:B------:R-:W-:Y:S01]  /*5e40*/  IMAD.MOV.U32 R99, RZ, RZ, RZ ;  /* 0x000000ffff637224 */ /* 0x000fe200078e00ff */
[----:B------:R-:W-:Y:S02]  /*5e50*/  IADD3 R96, P2, P3, R6, R5, R44 ;  /* 0x0000000506607210 */ /* 0x000fe40007b5e02c */
[----:B------:R-:W-:Y:S01]  /*5e60*/  IADD3.X R5, PT, PT, RZ, RZ, RZ, P0, P1 ;  /* 0x000000ffff057210 */ /* 0x000fe200007e24ff */
[----:B------:R-:W-:Y:S01]  /*5e70*/  IMAD.WIDE.U32 R98, R109, 0x3d1, R98 ;  /* 0x000003d16d627825 */ /* 0x000fe200078e0062 */
[----:B------:R-:W-:-:S02]  /*5e80*/  IADD3.X R101, PT, PT, RZ, RZ, RZ, P2, P3 ;  /* 0x000000ffff657210 */ /* 0x000fc400017e64ff */
[----:B------:R-:W-:Y:S01]  /*5e90*/  IADD3 R2, P0, P1, R98, R5, R2 ;  /* 0x0000000562027210 */ /* 0x000fe2000791e002 */
[----:B------:R-:W-:-:S03]  /*5ea0*/  VIADD R98, R99, UR4 ;  /* 0x0000000463627c36 */ /* 0x000fc60008000000 */
        /* <DEDUP_REMOVED lines=19> */
[----:B------:R-:W-:-:S04]  /*5fe0*/  IADD3 R126, P0, PT, R5, R126, RZ ;  /* 0x0000007e057e7210 */ /* 0x000fc80007f1e0ff */
[----:B------:R-:W-:-:S04]  /*5ff0*/  IADD3.X R5, PT, PT, RZ, RZ, RZ, P0, !PT ;  /* 0x000000ffff057210 */ /* 0x000fc800007fe4ff */
[----:B------:R-:W-:-:S05]  /*6000*/  IADD3 R100, P0, PT, R5, R100, RZ ;  /* 0x0000006405647210 */ /* 0x000fca0007f1e0ff */
[----:B------:R-:W-:-:S05]  /*6010*/  IMAD.X R4, RZ, RZ, RZ, P0 ;  /* 0x000000ffff047224 */ /* 0x000fca00000e06ff */
[----:B------:R-:W-:-:S05]  /*6020*/  IADD3 R105, P0, PT, R4, R105, RZ ;  /* 0x0000006904697210 */ /* 0x000fca0007f1e0ff */
[----:B------:R-:W-:-:S05]  /*6030*/  IMAD.X R5, RZ, RZ, RZ, P0 ;  /* 0x000000ffff057224 */ /* 0x000fca00000e06ff */
[----:B------:R-:W-:-:S05]  /*6040*/  IADD3 R96, P0, PT, R5, R96, RZ ;  /* 0x0000006005607210 */ /* 0x000fca0007f1e0ff */
[----:B------:R-:W-:-:S05]  /*6050*/  IMAD.X R4, RZ, RZ, RZ, P0 ;  /* 0x000000ffff047224 */ /* 0x000fca00000e06ff */
[----:B------:R-:W-:-:S04]  /*6060*/  IADD3 R101, P1, PT, R4, R101, RZ ;  /* 0x0000006504657210 */ /* 0x000fc80007f3e0ff */
[----:B------:R-:W-:Y:S01]  /*6070*/  ISETP.GT.U32.AND P0, PT, R101, -0x1, PT ;  /* 0xffffffff6500780c */ /* 0x000fe20003f04070 */
[----:B------:R-:W-:-:S05]  /*6080*/  IMAD.X R4, RZ, RZ, RZ, P1 ;  /* 0x000000ffff047224 */ /* 0x000fca00008e06ff */
[----:B------:R-:W-:-:S13]  /*6090*/  ISETP.GT.U32.AND.EX P0, PT, R4, RZ, PT, P0 ;  /* 0x000000ff0400720c */ /* 0x000fda0003f04100 */
.L_x_37:
[----:B------:R-:W-:Y:S05]  /*60a0*/  BSYNC.RECONVERGENT B2 ;  /* 0x0000000000027941 */ /* 0x000fea0003800200 */
.L_x_36:
[----:B------:R-:W-:Y:S01]  /*60b0*/  BSSY.RECONVERGENT B2, `(.L_x_38) ;  /* 0x000006e000027945 */ /* 0x000fe20003800200 */
[----:B------:R-:W-:Y:S02]  /*60c0*/  IMAD.MOV.U32 R98, RZ, RZ, R3 ;  /* 0x000000ffff627224 */ /* 0x000fe400078e0003 */
[----:B------:R-:W-:-:S07]  /*60d0*/  IMAD.MOV.U32 R99, RZ, RZ, R126 ;  /* 0x000000ffff637224 */ /* 0x000fce00078e007e */
.L_x_42:
        /* <DEDUP_REMOVED lines=42> */
.L_x_40:
[----:B------:R-:W-:Y:S05]  /*6380*/  BSYNC.RELIABLE B3 ;  /* 0x0000000000037941 */ /* 0x000fea0003800100 */
.L_x_39:
[----:B------:R-:W0:Y:S01]  /*6390*/  LDCU UR4, c[0x0][0x3cc] ;  /* 0x00007980ff0477ac */ /* 0x000e220008000800 */
        /* <DEDUP_REMOVED lines=18> */
[----:B------:R-:W-:Y:S02]  /*64c0*/  ISETP.GT.U32.AND P2, PT, R4, R99, PT ;  /* 0x000000630400720c */ /* 0x000fe40003f44070 */
[----:B------:R-:W-:-:S04]  /*64d0*/  IADD3.X R3, PT, PT, RZ, RZ, RZ, P3, !PT ;  /* 0x000000ffff037210 */ /* 0x000fc80001ffe4ff */
        /* <DEDUP_REMOVED lines=14> */
[----:B------:R-:W-:-:S03]  /*65c0*/  UIADD3 UR8, UPT, UPT, UR10, 0x1, URZ ;  /* 0x000000010a087890 */ /* 0x000fc6000fffe0ff */
[----:B------:R-:W-:Y:S02]  /*65d0*/  SEL R3, RZ, 0x1, !P4 ;  /* 0x00000001ff037807 */ /* 0x000fe40006000000 */
[----:B------:R-:W-:Y:S01]  /*65e0*/  IADD3 R97, PT, PT, R97, -R4, RZ ;  /* 0x8000000461617210 */ /* 0x000fe20007ffe0ff */
[----:B------:R-:W-:Y:S01]  /*65f0*/  IMAD.U32 R6, RZ, RZ, UR8 ;  /* 0x00000008ff067e24 */ /* 0x000fe2000f8e00ff */
[----:B------:R-:W-:Y:S01]  /*6600*/  IADD3 R3, P6, PT, R3, UR15, RZ ;  /* 0x0000000f03037c10 */ /* 0x000fe2000ffde0ff */
[----:B------:R-:W-:Y:S01]  /*6610*/  @!P1 IMAD R6, RZ, RZ, UR10 ;  /* 0x0000000aff069e24 */ /* 0x000fe2000f8e02ff */
[----:B------:R-:W-:-:S03]  /*6620*/  UIADD3 UR8, UPT, UPT, UR15, 0x1, URZ ;  /* 0x000000010f087890 */ /* 0x000fc6000fffe0ff */
[----:B------:R-:W-:Y:S01]  /*6630*/  IMAD.X R5, RZ, RZ, RZ, P6 ;  /* 0x000000ffff057224 */ /* 0x000fe200030e06ff */
[----:B------:R-:W-:Y:S01]  /*6640*/  ISETP.GT.U32.AND P6, PT, R3, R96, PT ;  /* 0x000000600300720c */ /* 0x000fe20003fc4070 */
[----:B------:R-:W-:Y:S01]  /*6650*/  IMAD.U32 R3, RZ, RZ, UR5 ;  /* 0x00000005ff037e24 */ /* 0x000fe2000f8e00ff */
[----:B------:R-:W-:Y:S01]  /*6660*/  UIADD3 UR5, UPT, UPT, UR14, 0x1, URZ ;  /* 0x000000010e057890 */ /* 0x000fe2000fffe0ff */
[----:B------:R-:W-:Y:S01]  /*6670*/  @!P0 IMAD R3, RZ, RZ, UR9 ;  /* 0x00000009ff038e24 */ /* 0x000fe2000f8e02ff */
[----:B------:R-:W-:Y:S01]  /*6680*/  ISETP.GT.U32.AND.EX P6, PT, R5, RZ, PT, P6 ;  /* 0x000000ff0500720c */ /* 0x000fe20003fc4160 */
[----:B------:R-:W-:Y:S01]  /*6690*/  IMAD.IADD R99, R99, 0x1, -R6 ;  /* 0x0000000163637824 */ /* 0x000fe200078e0a06 */
[----:B------:R-:W-:Y:S01]  /*66a0*/  PLOP3.LUT P0, PT, PT, PT, PT, 0x8, 0x80 ;  /* 0x000000000080781c */ /* 0x000fe20003f0e170 */
[----:B------:R-:W-:Y:S02]  /*66b0*/  IMAD.IADD R98, R98, 0x1, -R3 ;  /* 0x0000000162627824 */ /* 0x000fe400078e0a03 */
[----:B------:R-:W-:-:S02]  /*66c0*/  VIADD R6, R2, 0x1 ;  /* 0x0000000102067836 */ /* 0x000fc40000000000 */
[----:B------:R-:W-:Y:S02]  /*66d0*/  IMAD.U32 R3, RZ, RZ, UR12 ;  /* 0x0000000cff037e24 */ /* 0x000fe4000f8e00ff */
[----:B------:R-:W-:Y:S02]  /*66e0*/  IMAD.U32 R4, RZ, RZ, UR5 ;  /* 0x00000005ff047e24 */ /* 0x000fe4000f8e00ff */
[----:B------:R-:W-:Y:S02]  /*66f0*/  IMAD.U32 R5, RZ, RZ, UR8 ;  /* 0x00000008ff057e24 */ /* 0x000fe4000f8e00ff */
[----:B------:R-:W-:Y:S01]  /*6700*/  @!P6 IADD3 R6, PT, PT, R2, RZ, RZ ;  /* 0x000000ff0206e210 */ /* 0x000fe20007ffe0ff */
[----:B------:R-:W-:Y:S02]  /*6710*/  @!P2 IMAD R3, RZ, RZ, UR11 ;  /* 0x0000000bff03ae24 */ /* 0x000fe4000f8e02ff */
[----:B------:R-:W-:Y:S02]  /*6720*/  @!P3 IMAD R4, RZ, RZ, UR14 ;  /* 0x0000000eff04be24 */ /* 0x000fe4000f8e02ff */
[----:B------:R-:W-:-:S02]  /*6730*/  @!P4 IMAD R5, RZ, RZ, UR15 ;  /* 0x0000000fff05ce24 */ /* 0x000fc4000f8e02ff */
[----:B------:R-:W-:Y:S02]  /*6740*/  IMAD.IADD R100, R100, 0x1, -R3 ;  /* 0x0000000164647824 */ /* 0x000fe400078e0a03 */
[----:B------:R-:W-:Y:S02]  /*6750*/  IMAD.IADD R105, R105, 0x1, -R4 ;  /* 0x0000000169697824 */ /* 0x000fe400078e0a04 */
[----:B------:R-:W-:Y:S02]  /*6760*/  IMAD.IADD R96, R96, 0x1, -R5 ;  /* 0x0000000160607824 */ /* 0x000fe400078e0a05 */
[----:B------:R-:W-:Y:S01]  /*6770*/  IMAD.IADD R101, R101, 0x1, -R6 ;  /* 0x0000000165657824 */ /* 0x000fe200078e0a06 */
[----:B------:R-:W-:Y:S06]  /*6780*/  BRA `(.L_x_42) ;  /* 0xfffffff800547947 */ /* 0x000fec000383ffff */
.L_x_41:
[----:B------:R-:W-:Y:S05]  /*6790*/  BSYNC.RECONVERGENT B2 ;  /* 0x0000000000027941 */ /* 0x000fea0003800200 */
.L_x_38:
[----:B------:R-:W-:Y:S05]  /*67a0*/  @P5 BRA `(.L_x_43) ;  /* 0xffffffd000005947 */ /* 0x000fea000383ffff */
[-C--:B------:R-:W-:Y:S01]  /*67b0*/  IMAD.WIDE.U32 R8, R102, R92.reuse, RZ ;  /* 0x0000005c66087225 */ /* 0x080fe200078e00ff */
        /* <DEDUP_REMOVED lines=82> */
[----:B------:R-:W-:Y:S01]  /*6ce0*/  IADD3.X R99, PT, PT, RZ, RZ, RZ, P0, !PT ;  /* 0x000000ffff637210 */ /* 0x000fe200007fe4ff */
[----:B------:R-:W-:Y:S01]  /*6cf0*/  IMAD.MOV.U32 R5, RZ, RZ, RZ ;  /* 0x000000ffff057224 */ /* 0x000fe200078e00ff */
[----:B------:R-:W-:Y:S01]  /*6d00*/  IADD3 R96, P2, PT, R96, R47, RZ ;  /* 0x0000002f60607210 */ /* 0x000fe20007f5e0ff */
[----:B------:R-:W-:Y:S02]  /*6d10*/  IMAD.X R107, RZ, RZ, RZ, P1 ;  /* 0x000000ffff6b7224 */ /* 0x000fe400008e06ff */
[----:B------:R-:W-:Y:S02]  /*6d20*/  IMAD.MOV.U32 R47, RZ, RZ, RZ ;  /* 0x000000ffff2f7224 */ /* 0x000fe400078e00ff */
[----:B------:R-:W-:-:S02]  /*6d30*/  IMAD.X R97, RZ, RZ, RZ, P2 ;  /* 0x000000ffff617224 */ /* 0x000fc400010e06ff */
        /* <DEDUP_REMOVED lines=21> */
[----:B------:R-:W-:Y:S01]  /*6e90*/  IMAD.MOV.U32 R97, RZ, RZ, RZ ;  /* 0x000000ffff617224 */ /* 0x000fe200078e00ff */
[----:B------:R-:W-:Y:S01]  /*6ea0*/  IADD3.X R107, PT, PT, RZ, RZ, RZ, P2, !PT ;  /* 0x000000ffff6b7210 */ /* 0x000fe200017fe4ff */
        /* <DEDUP_REMOVED lines=14> */
[----:B------:R-:W-:-:S04]  /*6f90*/  IMAD.WIDE.U32 R98, R121, R95, R98 ;  /* 0x0000005f79627225 */ /* 0x000fc800078e0062 */
[----:B------:R-:W-:Y:S01]  /*6fa0*/  IMAD.WIDE.U32 R92, R123, R90, R106 ;  /* 0x0000005a7b5c7225 */ /* 0x000fe200078e006a */
[----:B------:R-:W-:Y:S02]  /*6fb0*/  IADD3 R106, P0, PT, R108, R101, RZ ;  /* 0x000000656c6a7210 */ /* 0x000fe40007f1e0ff */
[----:B------:R-:W-:Y:S02]  /*6fc0*/  IADD3 R100, P1, PT, R100, R99, RZ ;  /* 0x0000006364647210 */ /* 0x000fe40007f3e0ff */
[----:B------:R-:W-:Y:S01]  /*6fd0*/  IADD3 R98, P2, PT, R98, R93, RZ ;  /* 0x0000005d62627210 */ /* 0x000fe20007f5e0ff */
[----:B------:R-:W-:Y:S02]  /*6fe0*/  IMAD.X R107, RZ, RZ, RZ, P0 ;  /* 0x000000ffff6b7224 */ /* 0x000fe400000e06ff */
[----:B------:R-:W-:Y:S02]  /*6ff0*/  IMAD.X R101, RZ, RZ, RZ, P1 ;  /* 0x000000ffff657224 */ /* 0x000fe400008e06ff */
[----:B------:R-:W-:-:S02]  /*7000*/  IMAD.X R99, RZ, RZ, RZ, P2 ;  /* 0x000000ffff637224 */ /* 0x000fc400010e06ff */
[----:B------:R-:W-:Y:S02]  /*7010*/  IMAD.MOV.U32 R93, RZ, RZ, RZ ;  /* 0x000000ffff5d7224 */ /* 0x000fe400078e00ff */
[----:B------:R-:W-:-:S04]  /*7020*/  IMAD.WIDE.U32 R106, R118, R88, R106 ;  /* 0x00000058766a7225 */ /* 0x000fc800078e006a */
[----:B------:R-:W-:Y:S01]  /*7030*/  IMAD.WIDE.U32 R100, R120, R95, R100 ;  /* 0x0000005f78647225 */ /* 0x000fe200078e0064 */
[----:B------:R-:W-:-:S03]  /*7040*/  IADD3 R108, P0, PT, R109, R107, RZ ;  /* 0x0000006b6d6c7210 */ /* 0x000fc60007f1e0ff */
[----:B------:R-:W-:Y:S01]  /*7050*/  IMAD.WIDE.U32 R92, R102, R94, R92 ;  /* 0x0000005e665c7225 */ /* 0x000fe200078e005c */
[----:B------:R-:W-:Y:S02]  /*7060*/  IADD3 R106, P1, PT, R106, R101, RZ ;  /* 0x000000656a6a7210 */ /* 0x000fe40007f3e0ff */
[----:B------:R-:W-:Y:S01]  /*7070*/  IADD3.X R109, PT, PT, RZ, RZ, RZ, P0, !PT ;  /* 0x000000ffff6d7210 */ /* 0x000fe200007fe4ff */
[----:B------:R-:W-:-:S04]  /*7080*/  IMAD.WIDE.U32 R98, R122, R90, R98 ;  /* 0x0000005a7a627225 */ /* 0x000fc800078e0062 */
[----:B------:R-:W-:Y:S01]  /*7090*/  IMAD.X R107, RZ, RZ, RZ, P1 ;  /* 0x000000ffff6b7224 */ /* 0x000fe200008e06ff */
[----:B------:R-:W-:Y:S01]  /*70a0*/  IADD3 R98, P3, PT, R98, R93, RZ ;  /* 0x0000005d62627210 */ /* 0x000fe20007f7e0ff */
[----:B------:R-:W-:Y:S01]  /*70b0*/  IMAD.WIDE.U32 R108, R104, R88, R108 ;  /* 0x00000058686c7225 */ /* 0x000fe200078e006c */
[----:B------:R-:W-:-:S03]  /*70c0*/  IADD3 R100, P2, PT, R100, R99, RZ ;  /* 0x0000006364647210 */ /* 0x000fc60007f5e0ff */
[----:B------:R-:W-:Y:S02]  /*70d0*/  IMAD.X R99, RZ, RZ, RZ, P3 ;  /* 0x000000ffff637224 */ /* 0x000fe400018e06ff */
[----:B------:R-:W-:Y:S02]  /*70e0*/  IMAD.X R101, RZ, RZ, RZ, P2 ;  /* 0x000000ffff657224 */ /* 0x000fe400010e06ff */
[----:B------:R-:W-:-:S04]  /*70f0*/  IMAD.WIDE.U32 R106, R119, R95, R106 ;  /* 0x0000005f776a7225 */ /* 0x000fc800078e006a */
[----:B------:R-:W-:Y:S01]  /*7100*/  IMAD.WIDE.U32 R98, R123, R94, R98 ;  /* 0x0000005e7b627225 */ /* 0x000fe200078e0062 */
[----:B------:R-:W-:-:S03]  /*7110*/  IADD3 R102, P0, PT, R108, R107, RZ ;  /* 0x0000006b6c667210 */ /* 0x000fc60007f1e0ff */
[----:B------:R-:W-:-:S04]  /*7120*/  IMAD.WIDE.U32 R100, R121, R90, R100 ;  /* 0x0000005a79647225 */ /* 0x000fc800078e0064 */
[----:B------:R-:W-:Y:S01]  /*7130*/  IMAD.X R103, RZ, RZ, RZ, P0 ;  /* 0x000000ffff677224 */ /* 0x000fe200000e06ff */
[----:B------:R-:W-:Y:S02]  /*7140*/  IADD3 R100, P2, PT, R100, R99, RZ ;  /* 0x0000006364647210 */ /* 0x000fe40007f5e0ff */
[----:B------:R-:W-:Y:S01]  /*7150*/  IADD3 R106, P1, PT, R106, R101, RZ ;  /* 0x000000656a6a7210 */ /* 0x000fe20007f3e0ff */
[----:B------:R-:W-:-:S04]  /*7160*/  IMAD.WIDE.U32 R102, R118, R95, R102 ;  /* 0x0000005f76667225 */ /* 0x000fc800078e0066 */
[----:B------:R-:W-:Y:S01]  /*7170*/  IMAD.X R101, RZ, RZ, RZ, P2 ;  /* 0x000000ffff657224 */ /* 0x000fe200010e06ff */
[----:B------:R-:W-:Y:S01]  /*7180*/  IADD3 R108, P0, PT, R109, R103, RZ ;  /* 0x000000676d6c7210 */ /* 0x000fe20007f1e0ff */
[----:B------:R-:W-:Y:S02]  /*7190*/  IMAD.X R107, RZ, RZ, RZ, P1 ;  /* 0x000000ffff6b7224 */ /* 0x000fe400008e06ff */
[----:B------:R-:W-:-:S04]  /*71a0*/  IMAD.WIDE.U32 R100, R122, R94, R100 ;  /* 0x0000005e7a647225 */ /* 0x000fc800078e0064 */
[----:B------:R-:W-:-:S04]  /*71b0*/  IMAD.WIDE.U32 R106, R120, R90, R106 ;  /* 0x0000005a786a7225 */ /* 0x000fc800078e006a */
[----:B------:R-:W-:Y:S01]  /*71c0*/  IMAD.X R109, RZ, RZ, RZ, P0 ;  /* 0x000000ffff6d7224 */ /* 0x000fe200000e06ff */
[----:B------:R-:W-:Y:S02]  /*71d0*/  IADD3 R102, P1, PT, R102, R107, RZ ;  /* 0x0000006b66667210 */ /* 0x000fe40007f3e0ff */
[----:B------:R-:W-:Y:S01]  /*71e0*/  IADD3 R106, P2, PT, R106, R101, RZ ;  /* 0x000000656a6a7210 */ /* 0x000fe20007f5e0ff */
[----:B------:R-:W-:-:S04]  /*71f0*/  IMAD.WIDE.U32 R110, R104, R95, R108 ;  /* 0x0000005f686e7225 */ /* 0x000fc800078e006c */
[----:B------:R-:W-:Y:S02]  /*7200*/  IMAD.X R107, RZ, RZ, RZ, P2 ;  /* 0x000000ffff6b7224 */ /* 0x000fe400010e06ff */
[----:B------:R-:W-:Y:S02]  /*7210*/  IMAD.X R103, RZ, RZ, RZ, P1 ;  /* 0x000000ffff677224 */ /* 0x000fe400008e06ff */
[----:B------:R-:W-:-:S04]  /*7220*/  IMAD.WIDE.U32 R108, R98, 0x3d1, RZ ;  /* 0x000003d1626c7825 */ /* 0x000fc800078e00ff */
[----:B------:R-:W-:Y:S01]  /*7230*/  IMAD.WIDE.U32 R106, R121, R94, R106 ;  /* 0x0000005e796a7225 */ /* 0x000fe200078e006a */
[----:B------:R-:W-:-:S03]  /*7240*/  IADD3 R45, PT, PT, R8, R108, RZ ;  /* 0x0000006c082d7210 */ /* 0x000fc60007ffe0ff */
[----:B------:R-:W-:Y:S01]  /*7250*/  IMAD.WIDE.U32 R102, R119, R90, R102 ;  /* 0x0000005a77667225 */ /* 0x000fe200078e0066 */
[----:B------:R-:W-:-:S03]  /*7260*/  ISETP.GE.U32.AND P0, PT, R45, R8, PT ;  /* 0x000000082d00720c */ /* 0x000fc60003f06070 */
[----:B------:R-:W-:Y:S01]  /*7270*/  VIADD R108, R109, UR4 ;  /* 0x000000046d6c7c36 */ /* 0x000fe20008000000 */
[----:B------:R-:W-:Y:S01]  /*7280*/  IADD3 R112, P1, PT, R110, R103, RZ ;  /* 0x000000676e707210 */ /* 0x000fe20007f3e0ff */
[----:B------:R-:W-:Y:S01]  /*7290*/  IMAD.MOV.U32 R109, RZ, RZ, RZ ;  /* 0x000000ffff6d7224 */ /* 0x000fe200078e00ff */
[----:B------:R-:W-:Y:S02]  /*72a0*/  IADD3 R102, P2, PT, R102, R107, RZ ;  /* 0x0000006b66667210 */ /* 0x000fe40007f5e0ff */
[----:B------:R-:W-:Y:S01]  /*72b0*/  SEL R7, RZ, 0x1, P0 ;  /* 0x00000001ff077807 */ /* 0x000fe20000000000 */
[----:B------:R-:W-:-:S04]  /*72c0*/  IMAD.WIDE.U32 R108, R100, 0x3d1, R108 ;  /* 0x000003d1646c7825 */ /* 0x000fc800078e006c */
[----:B------:R-:W-:Y:S02]  /*72d0*/  IMAD.X R113, RZ, RZ, RZ, P1 ;  /* 0x000000ffff717224 */ /* 0x000fe400008e06ff */
        /* <DEDUP_REMOVED lines=9> */
[----:B------:R-:W-:Y:S02]  /*7370*/  IMAD.X R111, RZ, RZ, RZ, P0 ;  /* 0x000000ffff6f7224 */ /* 0x000fe400000e06ff */
[----:B------:R-:W-:-:S04]  /*7380*/  IMAD.WIDE.U32 R8, R106, 0x3d1, R8 ;  /* 0x000003d16a087825 */ /* 0x000fc800078e0008 */
[----:B------:R-:W-:Y:S01]  /*7390*/  IMAD.X R113, RZ, RZ, RZ, P1 ;  /* 0x000000ffff717224 */ /* 0x000fe200008e06ff */
[----:B------:R-:W-:Y:S01]  /*73a0*/  IADD3 R4, P2, P3, R8, R3, R4 ;  /* 0x0000000308047210 */ /* 0x000fe20007b5e004 */
[----:B------:R-:W-:Y:S01]  /*73b0*/  IMAD.WIDE.U32 R110, R104, R90, R110 ;  /* 0x0000005a686e7225 */ /* 0x000fe200078e006e */
[----:B------:R-:W-:-:S03]  /*73c0*/  IADD3.X R3, PT, PT, RZ, RZ, RZ, P4, !PT ;  /* 0x000000ffff037210 */ /* 0x000fc600027fe4ff */
[----:B------:R-:W-:Y:S01]  /*73d0*/  IMAD.WIDE.U32 R112, R119, R94, R112 ;  /* 0x0000005e77707225 */ /* 0x000fe200078e0070 */
[----:B------:R-:W-:Y:S02]  /*73e0*/  IADD3 R100, P4, P5, R100, R3, R4 ;  /* 0x0000000364647210 */ /* 0x000fe40007d9e004 */
[----:B------:R-:W-:Y:S01]  /*73f0*/  IADD3.X R3, PT, PT, RZ, RZ, RZ, P2, P3 ;  /* 0x000000ffff037210 */ /* 0x000fe200017e64ff */
[----:B------:R-:W-:Y:S01]  /*7400*/  VIADD R8, R9, UR4 ;  /* 0x0000000409087c36 */ /* 0x000fe20008000000 */
[----:B------:R-:W-:Y:S01]  /*7410*/  IADD3 R6, P0, PT, R110, R113, RZ ;  /* 0x000000716e067210 */ /* 0x000fe20007f1e0ff */
[----:B------:R-:W-:Y:S01]  /*7420*/  IMAD.MOV.U32 R9, RZ, RZ, RZ ;  /* 0x000000ffff097224 */ /* 0x000fe200078e00ff */
[----:B------:R-:W-:Y:S01]  /*7430*/  IADD3.X R103, PT, PT, RZ, RZ, RZ, P4, P5 ;  /* 0x000000ffff677210 */ /* 0x000fe200027ea4ff */
[----:B------:R-:W-:-:S04]  /*7440*/  IMAD.WIDE.U32 R8, R102, 0x3d1, R8 ;  /* 0x000003d166087825 */ /* 0x000fc800078e0008 */
[----:B------:R-:W-:Y:S02]  /*7450*/  VIADD R4, R9, UR4 ;  /* 0x0000000409047c36 */ /* 0x000fe40008000000 */
[----:B------:R-:W-:Y:S01]  /*7460*/  IMAD.X R7, RZ, RZ, RZ, P0 ;  /* 0x000000ffff077224 */ /* 0x000fe200000e06ff */
[----:B------:R-:W-:Y:S01]  /*7470*/  IADD3 R2, P0, P1, R8, R3, R2 ;  /* 0x0000000308027210 */ /* 0x000fe2000791e002 */
[----:B------:R-:W-:-:S03]  /*7480*/  IMAD.WIDE.U32 R4, R112, 0x3d1, R4 ;  /* 0x000003d170047825 */ /* 0x000fc600078e0004 */
[----:B------:R-:W-:Y:S01]  /*7490*/  IADD3.X R3, PT, PT, RZ, RZ, RZ, P0, P1 ;  /* 0x000000ffff037210 */ /* 0x000fe200007e24ff */
[----:B------:R-:W-:Y:S01]  /*74a0*/  IMAD.WIDE.U32 R6, R118, R94, R6 ;  /* 0x0000005e76067225 */ /* 0x000fe200078e0006 */
[----:B------:R-:W-:Y:S02]  /*74b0*/  IADD3 R103, P3, P4, R106, R103, R2 ;  /* 0x000000676a677210 */ /* 0x000fe40007c7e002 */
[----:B------:R-:W-:Y:S01]  /*74c0*/  IADD3 R4, P1, P2, R4, R3, R44 ;  /* 0x0000000304047210 */ /* 0x000fe20007a3e02c */
[----:B------:R-:W-:Y:S01]  /*74d0*/  VIADD R2, R5, UR4 ;  /* 0x0000000405027c36 */ /* 0x000fe20008000000 */
[----:B------:R-:W-:Y:S01]  /*74e0*/  IADD3 R110, P0, PT, R111, R7, RZ ;  /* 0x000000076f6e7210 */ /* 0x000fe20007f1e0ff */
[----:B------:R-:W-:Y:S01]  /*74f0*/  IMAD.MOV.U32 R3, RZ, RZ, RZ ;  /* 0x000000ffff037224 */ /* 0x000fe200078e00ff */
[----:B------:R-:W-:Y:S02]  /*7500*/  IADD3.X R105, PT, PT, RZ, RZ, RZ, P3, P4 ;  /* 0x000000ffff697210 */ /* 0x000fe40001fe84ff */
[----:B------:R-:W-:Y:S01]  /*7510*/  IADD3.X R5, PT, PT, RZ, RZ, RZ, P1, P2 ;  /* 0x000000ffff057210 */ /* 0x000fe20000fe44ff */
[----:B------:R-:W-:Y:S01]  /*7520*/  IMAD.WIDE.U32 R2, R6, 0x3d1, R2 ;  /* 0x000003d106027825 */ /* 0x000fe200078e0002 */
[----:B------:R-:W-:-:S03]  /*7530*/  IADD3 R105, P2, P3, R102, R105, R4 ;  /* 0x0000006966697210 */ /* 0x000fc60007b5e004 */
        /* <DEDUP_REMOVED lines=50> */
.L_x_45:
[----:B------:R-:W-:Y:S05]  /*7860*/  BSYNC.RECONVERGENT B2 ;  /* 0x0000000000027941 */ /* 0x000fea0003800200 */
.L_x_44:
[----:B------:R-:W-:Y:S01]  /*7870*/  BSSY.RECONVERGENT B2, `(.L_x_46) ;  /* 0x000006d000027945 */ /* 0x000fe20003800200 */
[----:B------:R-:W-:-:S07]  /*7880*/  IMAD.MOV.U32 R44, RZ, RZ, R100 ;  /* 0x000000ffff2c7224 */ /* 0x000fce00078e0064 */
.L_x_50:
        /* <DEDUP_REMOVED lines=42> */
.L_x_48:
[----:B------:R-:W-:Y:S05]  /*7b30*/  BSYNC.RELIABLE B3 ;  /* 0x0000000000037941 */ /* 0x000fea0003800100 */
.L_x_47:
[----:B------:R-:W0:Y:S01]  /*7b40*/  LDCU UR4, c[0x0][0x3cc] ;  /* 0x00007980ff0477ac */ /* 0x000e220008000800 */
[----:B------:R-:W-:Y:S01]  /*7b50*/  VIADD R5, R7, 0x1 ;  /* 0x0000000107057836 */ /* 0x000fe20000000000 */
        /* <DEDUP_REMOVED lines=27> */
[----:B--2---:R-:W-:-:S04]  /*7d10*/  IADD3 R3, P6, PT, R3, UR14, RZ ;  /* 0x0000000e03037c10 */ /* 0x004fc8000ffde0ff */
[----:B------:R-:W-:Y:S01]  /*7d20*/  ISETP.GT.U32.AND P4, PT, R3, R88, PT ;  /* 0x000000580300720c */ /* 0x000fe20003f84070 */
[----:B------:R-:W-:Y:S02]  /*7d30*/  IMAD.X R2, RZ, RZ, RZ, P6 ;  /* 0x000000ffff027224 */ /* 0x000fe400030e06ff */
        /* <DEDUP_REMOVED lines=9> */
[----:B------:R-:W-:Y:S01]  /*7dd0*/  UIADD3 UR5, UPT, UPT, UR14, 0x1, URZ ;  /* 0x000000010e057890 */ /* 0x000fe2000fffe0ff */
[----:B------:R-:W-:Y:S01]  /*7de0*/  @!P0 IMAD R3, RZ, RZ, UR9 ;  /* 0x00000009ff038e24 */ /* 0x000fe2000f8e02ff */
[----:B------:R-:W-:Y:S02]  /*7df0*/  PLOP3.LUT P0, PT, PT, PT, PT, 0x8, 0x80 ;  /* 0x000000000080781c */ /* 0x000fe40003f0e170 */
[----:B------:R-:W-:Y:S01]  /*7e00*/  IMAD.X R4, RZ, RZ, RZ, P6 ;  /* 0x000000ffff047224 */ /* 0x000fe200030e06ff */
[----:B------:R-:W-:Y:S01]  /*7e10*/  ISETP.GT.U32.AND P5, PT, R2, R107, PT ;  /* 0x0000006b0200720c */ /* 0x000fe20003fa4070 */
[----:B------:R-:W-:Y:S01]  /*7e20*/  IMAD.U32 R2, RZ, RZ, UR8 ;  /* 0x00000008ff027e24 */ /* 0x000fe2000f8e00ff */
[----:B------:R-:W-:Y:S01]  /*7e30*/  UIADD3 UR8, UPT, UPT, UR15, 0x1, URZ ;  /* 0x000000010f087890 */ /* 0x000fe2000fffe0ff */
[----:B------:R-:W-:Y:S01]  /*7e40*/  @!P1 IMAD R2, RZ, RZ, UR10 ;  /* 0x0000000aff029e24 */ /* 0x000fe2000f8e02ff */
[----:B------:R-:W-:Y:S01]  /*7e50*/  ISETP.GT.U32.AND.EX P5, PT, R4, RZ, PT, P5 ;  /* 0x000000ff0400720c */ /* 0x000fe20003fa4150 */
[----:B------:R-:W-:Y:S01]  /*7e60*/  IMAD.U32 R4, RZ, RZ, UR12 ;  /* 0x0000000cff047e24 */ /* 0x000fe2000f8e00ff */
[----:B------:R-:W-:Y:S01]  /*7e70*/  @!P2 IADD3 R4, PT, PT, RZ, UR11, RZ ;  /* 0x0000000bff04ac10 */ /* 0x000fe2000fffe0ff */
[----:B------:R-:W-:-:S02]  /*7e80*/  IMAD.IADD R44, R44, 0x1, -R3 ;  /* 0x000000012c2c7824 */ /* 0x000fc400078e0a03 */
[----:B------:R-:W-:Y:S02]  /*7e90*/  IMAD.IADD R103, R103, 0x1, -R2 ;  /* 0x0000000167677824 */ /* 0x000fe400078e0a02 */
[----:B------:R-:W-:Y:S02]  /*7ea0*/  IMAD.U32 R3, RZ, RZ, UR5 ;  /* 0x00000005ff037e24 */ /* 0x000fe4000f8e00ff */
[----:B------:R-:W-:Y:S02]  /*7eb0*/  IMAD.U32 R2, RZ, RZ, UR8 ;  /* 0x00000008ff027e24 */ /* 0x000fe4000f8e00ff */
[----:B------:R-:W-:Y:S02]  /*7ec0*/  @!P3 IMAD R3, RZ, RZ, UR14 ;  /* 0x0000000eff03be24 */ /* 0x000fe4000f8e02ff */
[----:B------:R-:W-:Y:S02]  /*7ed0*/  @!P5 IMAD.MOV R5, RZ, RZ, R7 ;  /* 0x000000ffff05d224 */ /* 0x000fe400078e0207 */
[----:B------:R-:W-:-:S02]  /*7ee0*/  @!P4 IMAD R2, RZ, RZ, UR15 ;  /* 0x0000000fff02ce24 */ /* 0x000fc4000f8e02ff */
[----:B------:R-:W-:Y:S01]  /*7ef0*/  IMAD.IADD R105, R105, 0x1, -R4 ;  /* 0x0000000169697824 */ /* 0x000fe200078e0a04 */
[----:B------:R-:W-:Y:S01]  /*7f00*/  IADD3 R102, PT, PT, R102, -R5, RZ ;  /* 0x8000000566667210 */ /* 0x000fe20007ffe0ff */
[----:B------:R-:W-:Y:S02]  /*7f10*/  IMAD.IADD R88, R88, 0x1, -R3 ;  /* 0x0000000158587824 */ /* 0x000fe400078e0a03 */
[----:B------:R-:W-:Y:S01]  /*7f20*/  IMAD.IADD R107, R107, 0x1, -R2 ;  /* 0x000000016b6b7824 */ /* 0x000fe200078e0a02 */
[----:B------:R-:W-:Y:S06]  /*7f30*/  BRA `(.L_x_50) ;  /* 0xfffffff800547947 */ /* 0x000fec000383ffff */
.L_x_49:
[----:B------:R-:W-:Y:S05]  /*7f40*/  BSYNC.RECONVERGENT B2 ;  /* 0x0000000000027941 */ /* 0x000fea0003800200 */
.L_x_46:
        /* <DEDUP_REMOVED lines=18> */
[----:B------:R-:W-:Y:S01]  /*8070*/  IMAD.MOV.U32 R111, RZ, RZ, RZ ;  /* 0x000000ffff6f7224 */ /* 0x000fe200078e00ff */
[----:B------:R-:W-:Y:S01]  /*8080*/  MOV R96, R97 ;  /* 0x0000006100607202 */ /* 0x000fe20000000f00 */
[----:B------:R-:W-:Y:S02]  /*8090*/  IMAD.MOV.U32 R97, RZ, RZ, RZ ;  /* 0x000000ffff617224 */ /* 0x000fe400078e00ff */
[----:B------:R-:W-:Y:S02]  /*80a0*/  IMAD.X R109, RZ, RZ, RZ, P0 ;  /* 0x000000ffff6d7224 */ /* 0x000fe400000e06ff */
[----:B------:R-:W-:-:S04]  /*80b0*/  IMAD.WIDE.U32 R96, R105, R45, R96 ;  /* 0x0000002d69607225 */ /* 0x000fc800078e0060 */
        /* <DEDUP_REMOVED lines=12> */
[----:B------:R-:W-:Y:S02]  /*8180*/  IMAD.MOV.U32 R96, RZ, RZ, R97 ;  /* 0x000000ffff607224 */ /* 0x000fe400078e0061 */
[----:B------:R-:W-:Y:S01]  /*8190*/  HFMA2 R97, -RZ, RZ, 0, 0 ;  /* 0x00000000ff617431 */ /* 0x000fe200000001ff */
        /* <DEDUP_REMOVED lines=25> */
[----:B------:R-:W-:Y:S01]  /*8330*/  MOV R101, RZ ;  /* 0x000000ff00657202 */ /* 0x000fe20000000f00 */
[----:B------:R-:W-:-:S04]  /*8340*/  IMAD.WIDE.U32 R92, R107, R36, R92 ;  /* 0x000000246b5c7225 */ /* 0x000fc800078e005c */
[----:B------:R-:W-:Y:S01]  /*8350*/  IMAD.X R99, RZ, RZ, RZ, P2 ;  /* 0x000000ffff637224 */ /* 0x000fe200010e06ff */
[----:B------:R-:W-:Y:S01]  /*8360*/  IADD3 R96, P0, PT, R97, R93, RZ ;  /* 0x0000005d61607210 */ /* 0x000fe20007f1e0ff */
        /* <DEDUP_REMOVED lines=27> */
[----:B------:R-:W-:Y:S02]  /*8520*/  IADD3 R92, P2, PT, R92, R95, RZ ;  /* 0x0000005f5c5c7210 */ /* 0x000fe40007f5e0ff */
[----:B------:R-:W-:Y:S01]  /*8530*/  IADD3.X R91, PT, PT, RZ, RZ, RZ, P1, !PT ;  /* 0x000000ffff5b7210 */ /* 0x000fe20000ffe4ff */
        /* <DEDUP_REMOVED lines=58> */
[----:B------:R-:W-:Y:S01]  /*88e0*/  IMAD.WIDE.U32 R2, R90, 0x3d1, RZ ;  /* 0x000003d15a027825 */ /* 0x000fe200078e00ff */
[----:B------:R-:W-:-:S03]  /*88f0*/  IADD3.X R9, PT, PT, RZ, RZ, RZ, P1, !PT ;  /* 0x000000ffff097210 */ /* 0x000fc60000ffe4ff */
        /* <DEDUP_REMOVED lines=9> */
[----:B------:R-:W-:Y:S02]  /*8990*/  IMAD.IADD R47, R6, 0x1, R2 ;  /* 0x00000001062f7824 */ /* 0x000fe400078e0202 */
[----:B------:R-:W-:Y:S02]  /*89a0*/  IMAD.X R9, RZ, RZ, RZ, P2 ;  /* 0x000000ffff097224 */ /* 0x000fe400010e06ff */
[----:B------:R-:W-:Y:S01]  /*89b0*/  IMAD.WIDE.U32 R96, R102, R88, R96 ;  /* 0x0000005866607225 */ /* 0x000fe200078e0060 */
[----:B------:R-:W-:-:S03]  /*89c0*/  ISETP.GE.U32.AND P0, PT, R47, R6, PT ;  /* 0x000000062f00720c */ /* 0x000fc60003f06070 */
[----:B------:R-:W-:-:S04]  /*89d0*/  IMAD.WIDE.U32 R4, R107, R88, R4 ;  /* 0x000000586b047225 */ /* 0x000fc800078e0004 */
[----:B------:R-:W-:Y:S01]  /*89e0*/  IMAD.WIDE.U32 R8, R102, R103, R8 ;  /* 0x0000006766087225 */ /* 0x000fe200078e0008 */
[----:B------:R-:W-:-:S03]  /*89f0*/  IADD3 R6, P1, PT, R96, R5, RZ ;  /* 0x0000000560067210 */ /* 0x000fc60007f3e0ff */
[----:B------:R-:W-:Y:S01]  /*8a00*/  VIADD R2, R3, UR4 ;  /* 0x0000000403027c36 */ /* 0x000fe20008000000 */
[----:B------:R-:W-:Y:S01]  /*8a10*/  IADD3 R4, P2, PT, R4, R9, RZ ;  /* 0x0000000904047210 */ /* 0x000fe20007f5e0ff */
[----:B------:R-:W-:Y:S01]  /*8a20*/  IMAD.MOV.U32 R3, RZ, RZ, RZ ;  /* 0x000000ffff037224 */ /* 0x000fe200078e00ff */
[----:B------:R-:W-:Y:S01]  /*8a30*/  SEL R9, RZ, 0x1, P0 ;  /* 0x00000001ff097807 */ /* 0x000fe20000000000 */
[----:B------:R-:W-:Y:S02]  /*8a40*/  IMAD.X R7, RZ, RZ, RZ, P1 ;  /* 0x000000ffff077224 */ /* 0x000fe400008e06ff */
[----:B------:R-:W-:-:S04]  /*8a50*/  IMAD.WIDE.U32 R2, R46, 0x3d1, R2 ;  /* 0x000003d12e027825 */ /* 0x000fc800078e0002 */
[----:B------:R-:W-:Y:S01]  /*8a60*/  IMAD.X R5, RZ, RZ, RZ, P2 ;  /* 0x000000ffff057224 */ /* 0x000fe200010e06ff */
[----:B------:R-:W-:Y:S01]  /*8a70*/  IADD3 R9, P2, P3, R2, R112, R9 ;  /* 0x0000007002097210 */ /* 0x000fe20007b5e009 */
[----:B------:R-:W-:Y:S01]  /*8a80*/  IMAD.WIDE.U32 R6, R107, R107, R6 ;  /* 0x0000006b6b067225 */ /* 0x000fe200078e0006 */
[----:B------:R-:W-:Y:S02]  /*8a90*/  IADD3 R2, PT, PT, R3, UR4, RZ ;  /* 0x0000000403027c10 */ /* 0x000fe4000fffe0ff */
[----:B------:R-:W-:Y:S01]  /*8aa0*/  IADD3 R9, P4, PT, R90, R9, RZ ;  /* 0x000000095a097210 */ /* 0x000fe20007f9e0ff */
[----:B------:R-:W-:Y:S01]  /*8ab0*/  IMAD.WIDE.U32 R4, R102, R105, R4 ;  /* 0x0000006966047225 */ /* 0x000fe200078e0004 */
[----:B------:R-:W-:-:S03]  /*8ac0*/  IADD3 R96, P0, PT, R97, R7, RZ ;  /* 0x0000000761607210 */ /* 0x000fc60007f1e0ff */
[----:B------:R-:W-:Y:S01]  /*8ad0*/  IMAD.MOV.U32 R3, RZ, RZ, RZ ;  /* 0x000000ffff037224 */ /* 0x000fe200078e00ff */
[----:B------:R-:W-:Y:S01]  /*8ae0*/  IADD3 R90, P1, PT, R6, R5, RZ ;  /* 0x00000005065a7210 */ /* 0x000fe20007f3e0ff */
[----:B------:R-:W-:Y:S01]  /*8af0*/  IMAD.X R97, RZ, RZ, RZ, P0 ;  /* 0x000000ffff617224 */ /* 0x000fe200000e06ff */
[----:B------:R-:W-:Y:S01]  /*8b00*/  IADD3.X R5, PT, PT, RZ, RZ, RZ, P2, P3 ;  /* 0x000000ffff057210 */ /* 0x000fe200017e64ff */
[----:B------:R-:W-:-:S04]  /*8b10*/  IMAD.WIDE.U32 R2, R8, 0x3d1, R2 ;  /* 0x000003d108027825 */ /* 0x000fc800078e0002 */
[----:B------:R-:W-:Y:S01]  /*8b20*/  IMAD.X R91, RZ, RZ, RZ, P1 ;  /* 0x000000ffff5b7224 */ /* 0x000fe200008e06ff */
[----:B------:R-:W-:Y:S01]  /*8b30*/  IADD3 R2, P0, P1, R2, R5, R110 ;  /* 0x0000000502027210 */ /* 0x000fe2000791e06e */
[----:B------:R-:W-:Y:S02]  /*8b40*/  VIADD R6, R3, UR4 ;  /* 0x0000000403067c36 */ /* 0x000fe40008000000 */
[----:B------:R-:W-:Y:S02]  /*8b50*/  IMAD.X R3, RZ, RZ, RZ, P4 ;  /* 0x000000ffff037224 */ /* 0x000fe400020e06ff */
[----:B------:R-:W-:Y:S02]  /*8b60*/  IMAD.MOV.U32 R7, RZ, RZ, RZ ;  /* 0x000000ffff077224 */ /* 0x000fe400078e00ff */
[----:B------:R-:W-:Y:S01]  /*8b70*/  IMAD.WIDE.U32 R96, R102, R107, R96 ;  /* 0x0000006b66607225 */ /* 0x000fe200078e0060 */
[----:B------:R-:W-:Y:S02]  /*8b80*/  IADD3 R46, P3, P4, R46, R3, R2 ;  /* 0x000000032e2e7210 */ /* 0x000fe40007c7e002 */
[----:B------:R-:W-:Y:S01]  /*8b90*/  IADD3.X R3, PT, PT, RZ, RZ, RZ, P0, P1 ;  /* 0x000000ffff037210 */ /* 0x000fe200007e24ff */
[----:B------:R-:W-:Y:S01]  /*8ba0*/  IMAD.WIDE.U32 R90, R102, R88, R90 ;  /* 0x00000058665a7225 */ /* 0x000fe200078e005a */
[----:B------:R-:W-:-:S03]  /*8bb0*/  IADD3.X R5, PT, PT, RZ, RZ, RZ, P3, P4 ;  /* 0x000000ffff057210 */ /* 0x000fc60001fe84ff */
[----:B------:R-:W-:Y:S01]  /*8bc0*/  IMAD.WIDE.U32 R6, R4, 0x3d1, R6 ;  /* 0x000003d104067825 */ /* 0x000fe200078e0006 */
[----:B------:R-:W-:-:S03]  /*8bd0*/  IADD3 R110, P0, PT, R96, R91, RZ ;  /* 0x0000005b606e7210 */ /* 0x000fc60007f1e0ff */
[----:B------:R-:W-:Y:S01]  /*8be0*/  VIADD R2, R7, UR4 ;  /* 0x0000000407027c36 */ /* 0x000fe20008000000 */
[----:B------:R-:W-:Y:S01]  /*8bf0*/  IADD3 R6, P1, P2, R6, R3, R108 ;  /* 0x0000000306067210 */ /* 0x000fe20007a3e06c */
[----:B------:R-:W-:Y:S02]  /*8c00*/  IMAD.MOV.U32 R3, RZ, RZ, RZ ;  /* 0x000000ffff037224 */ /* 0x000fe400078e00ff */
[----:B------:R-:W-:Y:S01]  /*8c10*/  IMAD.X R111, RZ, RZ, RZ, P0 ;  /* 0x000000ffff6f7224 */ /* 0x000fe200000e06ff */
[----:B------:R-:W-:Y:S01]  /*8c20*/  IADD3.X R7, PT, PT, RZ, RZ, RZ, P1, P2 ;  /* 0x000000ffff077210 */ /* 0x000fe20000fe44ff */
[----:B------:R-:W-:Y:S01]  /*8c30*/  IMAD.WIDE.U32 R2, R90, 0x3d1, R2 ;  /* 0x000003d15a027825 */ /* 0x000fe200078e0002 */
[----:B------:R-:W-:-:S03]  /*8c40*/  IADD3 R8, P3, P4, R8, R5, R6 ;  /* 0x0000000508087210 */ /* 0x000fc60007c7e006 */
[----:B------:R-:W-:Y:S01]  /*8c50*/  IMAD.WIDE.U32 R110, R102, R107, R110 ;  /* 0x0000006b666e7225 */ /* 0x000fe200078e006e */
[----:B------:R-:W-:Y:S02]  /*8c60*/  IADD3 R6, PT, PT, R3, UR4, RZ ;  /* 0x0000000403067c10 */ /* 0x000fe4000fffe0ff */
[----:B------:R-:W-:Y:S01]  /*8c70*/  IADD3 R2, P1, P2, R2, R7, R100 ;  /* 0x0000000702027210 */ /* 0x000fe20007a3e064 */
[----:B------:R-:W-:Y:S01]  /*8c80*/  IMAD.MOV.U32 R7, RZ, RZ, RZ ;  /* 0x000000ffff077224 */ /* 0x000fe200078e00ff */
[----:B------:R-:W-:Y:S02]  /*8c90*/  IADD3 R96, P0, PT, R97, R111, RZ ;  /* 0x0000006f61607210 */ /* 0x000fe40007f1e0ff */
[----:B------:R-:W-:Y:S01]  /*8ca0*/  IADD3.X R3, PT, PT, RZ, RZ, RZ, P1, P2 ;  /* 0x000000ffff037210 */ /* 0x000fe20000fe44ff */
[----:B------:R-:W-:Y:S01]  /*8cb0*/  IMAD.WIDE.U32 R6, R110, 0x3d1, R6 ;  /* 0x000003d16e067825 */ /* 0x000fe200078e0006 */
[----:B------:R-:W-:-:S03]  /*8cc0*/  IADD3.X R5, PT, PT, RZ, RZ, RZ, P3, P4 ;  /* 0x000000ffff057210 */ /* 0x000fc60001fe84ff */
[----:B------:R-:W-:Y:S01]  /*8cd0*/  IMAD.X R97, RZ, RZ, RZ, P0 ;  /* 0x000000ffff617224 */ /* 0x000fe200000e06ff */
[----:B------:R-:W-:Y:S01]  /*8ce0*/  IADD3 R98, P0, P1, R6, R3, R98 ;  /* 0x0000000306627210 */ /* 0x000fe2000791e062 */
[----:B------:R-:W-:Y:S01]  /*8cf0*/  VIADD R6, R7, UR4 ;  /* 0x0000000407067c36 */ /* 0x000fe20008000000 */
[----:B------:R-:W-:Y:S01]  /*8d00*/  IADD3 R5, P2, P3, R4, R5, R2 ;  /* 0x0000000504057210 */ /* 0x000fe20007b5e002 */
[----:B------:R-:W-:Y:S01]  /*8d10*/  IMAD.WIDE.U32 R96, R102, R102, R96 ;  /* 0x0000006666607225 */ /* 0x000fe200078e0060 */
[----:B------:R-:W-:Y:S02]  /*8d20*/  IADD3.X R91, PT, PT, RZ, RZ, RZ, P0, P1 ;  /* 0x000000ffff5b7210 */ /* 0x000fe400007e24ff */
[----:B------:R-:W-:Y:S01]  /*8d30*/  IADD3.X R93, PT, PT, RZ, RZ, RZ, P2, P3 ;  /* 0x000000ffff5d7210 */ /* 0x000fe200017e64ff */
[----:B------:R-:W-:-:S03]  /*8d40*/  IMAD.MOV.U32 R7, RZ, RZ, RZ ;  /* 0x000000ffff077224 */ /* 0x000fc600078e00ff */
        /* <DEDUP_REMOVED lines=26> */
[----:B------:R-:W-:Y:S02]  /*8ef0*/  IADD3 R9, P0, P2, R3, R9, R4 ;  /* 0x0000000903097210 */ /* 0x000fe40007a1e004 */
[----:B------:R-:W-:Y:S02]  /*8f00*/  IADD3.X R4, PT, PT, RZ, RZ, RZ, P1, !PT ;  /* 0x000000ffff047210 */ /* 0x000fe40000ffe4ff */
        /* <DEDUP_REMOVED lines=15> */
.L_x_52:
[----:B------:R-:W-:Y:S05]  /*9000*/  BSYNC.RECONVERGENT B2 ;  /* 0x0000000000027941 */ /* 0x000fea0003800200 */
.L_x_51:
[----:B------:R-:W-:Y:S01]  /*9010*/  BSSY.RECONVERGENT B2, `(.L_x_53) ;  /* 0x0000070000027945 */ /* 0x000fe20003800200 */
[----:B------:R-:W-:Y:S01]  /*9020*/  IMAD.MOV.U32 R4, RZ, RZ, R46 ;  /* 0x000000ffff047224 */ /* 0x000fe200078e002e */
[----:B------:R-:W-:Y:S01]  /*9030*/  MOV R92, R110 ;  /* 0x0000006e005c7202 */ /* 0x000fe20000000f00 */
[----:B------:R-:W-:Y:S02]  /*9040*/  IMAD.MOV.U32 R91, RZ, RZ, R8 ;  /* 0x000000ffff5b7224 */ /* 0x000fe400078e0008 */
[----:B------:R-:W-:-:S07]  /*9050*/  IMAD.MOV.U32 R90, RZ, RZ, R5 ;  /* 0x000000ffff5a7224 */ /* 0x000fce00078e0005 */
.L_x_57:
        /* <DEDUP_REMOVED lines=42> */
.L_x_55:
[----:B------:R-:W-:Y:S05]  /*9300*/  BSYNC.RELIABLE B3 ;  /* 0x0000000000037941 */ /* 0x000fea0003800100 */
.L_x_54:
        /* <DEDUP_REMOVED lines=8> */
[----:B------:R-:W-:Y:S01]  /*9390*/  IADD3 R2, P1, PT, R2, UR8, RZ ;  /* 0x0000000802027c10 */ /* 0x000fe2000ff3e0ff */
[----:B------:R-:W-:Y:S02]  /*93a0*/  UIADD3 UR13, UPT, UPT, UR10, 0x1, URZ ;  /* 0x000000010a0d7890 */ /* 0x000fe4000fffe0ff */
[----:B------:R-:W-:Y:S01]  /*93b0*/  UIADD3 UR14, UPT, UPT, UR11, 0x1, URZ ;  /* 0x000000010b0e7890 */ /* 0x000fe2000fffe0ff */
[----:B------:R-:W-:Y:S01]  /*93c0*/  ISETP.GT.U32.AND P0, PT, R2, R9, PT ;  /* 0x000000090200720c */ /* 0x000fe20003f04070 */
[----:B------:R-:W-:Y:S02]  /*93d0*/  IMAD.X R2, RZ, RZ, RZ, P1 ;  /* 0x000000ffff027224 */ /* 0x000fe400008e06ff */
[----:B------:R-:W-:-:S03]  /*93e0*/  IMAD.U32 R6, RZ, RZ, UR13 ;  /* 0x0000000dff067e24 */ /* 0x000fc6000f8e00ff */
        /* <DEDUP_REMOVED lines=9> */
[----:B------:R-:W-:Y:S02]  /*9480*/  IMAD.X R2, RZ, RZ, RZ, P3 ;  /* 0x000000ffff027224 */ /* 0x000fe400018e06ff */
[----:B------:R-:W-:-:S03]  /*9490*/  @!P1 IMAD R6, RZ, RZ, UR10 ;  /* 0x0000000aff069e24 */ /* 0x000fc6000f8e02ff */
[----:B------:R-:W-:Y:S01]  /*94a0*/  ISETP.GT.U32.AND.EX P2, PT, R2, RZ, PT, P2 ;  /* 0x000000ff0200720c */ /* 0x000fe20003f44120 */
[----:B------:R-:W-:Y:S02]  /*94b0*/  IMAD.IADD R91, R91, 0x1, -R6 ;  /* 0x000000015b5b7824 */ /* 0x000fe400078e0a06 */
[----:B------:R-:W-:Y:S01]  /*94c0*/  VIADD R6, R46, 0x1 ;  /* 0x000000012e067836 */ /* 0x000fe20000000000 */
        /* <DEDUP_REMOVED lines=8> */
[----:B------:R-:W-:-:S05]  /*9550*/  IMAD.X R2, RZ, RZ, RZ, P5 ;  /* 0x000000ffff027224 */ /* 0x000fca00028e06ff */
[----:B------:R-:W-:-:S04]  /*9560*/  ISETP.GT.U32.AND.EX P4, PT, R2, RZ, PT, P4 ;  /* 0x000000ff0200720c */ /* 0x000fc80003f84140 */
[----:B------:R-:W-:-:S04]  /*9570*/  SEL R3, RZ, 0x1, !P4 ;  /* 0x00000001ff037807 */ /* 0x000fc80006000000 */
[----:B------:R-:W-:-:S05]  /*9580*/  IADD3 R3, P5, PT, R3, UR17, RZ ;  /* 0x0000001103037c10 */ /* 0x000fca000ffbe0ff */
[----:B------:R-:W-:Y:S01]  /*9590*/  IMAD.X R2, RZ, RZ, RZ, P5 ;  /* 0x000000ffff027224 */ /* 0x000fe200028e06ff */
[----:B------:R-:W-:Y:S01]  /*95a0*/  ISETP.GT.U32.AND P5, PT, R3, R92, PT ;  /* 0x0000005c0300720c */ /* 0x000fe20003fa4070 */
[----:B------:R-:W-:Y:S02]  /*95b0*/  IMAD.U32 R3, RZ, RZ, UR12 ;  /* 0x0000000cff037e24 */ /* 0x000fe4000f8e00ff */
[----:B------:R-:W-:Y:S01]  /*95c0*/  @!P0 IMAD R3, RZ, RZ, UR9 ;  /* 0x00000009ff038e24 */ /* 0x000fe2000f8e02ff */
[----:B------:R-:W-:Y:S01]  /*95d0*/  ISETP.GT.U32.AND.EX P5, PT, R2, RZ, PT, P5 ;  /* 0x000000ff0200720c */ /* 0x000fe20003fa4150 */
[----:B------:R-:W-:Y:S01]  /*95e0*/  IMAD.U32 R2, RZ, RZ, UR5 ;  /* 0x00000005ff027e24 */ /* 0x000fe2000f8e00ff */
[----:B------:R-:W-:Y:S01]  /*95f0*/  @P6 IADD3 R2, PT, PT, RZ, UR8, RZ ;  /* 0x00000008ff026c10 */ /* 0x000fe2000fffe0ff */
[----:B------:R-:W-:Y:S01]  /*9600*/  UIADD3 UR5, UPT, UPT, UR16, 0x1, URZ ;  /* 0x0000000110057890 */ /* 0x000fe2000fffe0ff */
[----:B------:R-:W-:Y:S01]  /*9610*/  IMAD.IADD R4, R4, 0x1, -R3 ;  /* 0x0000000104047824 */ /* 0x000fe200078e0a03 */
[----:B------:R-:W-:Y:S01]  /*9620*/  UIADD3 UR8, UPT, UPT, UR17, 0x1, URZ ;  /* 0x0000000111087890 */ /* 0x000fe2000fffe0ff */
[----:B------:R-:W-:Y:S01]  /*9630*/  IMAD.U32 R3, RZ, RZ, UR14 ;  /* 0x0000000eff037e24 */ /* 0x000fe2000f8e00ff */
[----:B------:R-:W-:Y:S01]  /*9640*/  @!P2 IADD3 R3, PT, PT, RZ, UR11, RZ ;  /* 0x0000000bff03ac10 */ /* 0x000fe2000fffe0ff */
[----:B------:R-:W-:Y:S01]  /*9650*/  IMAD.IADD R9, R9, 0x1, -R2 ;  /* 0x0000000109097824 */ /* 0x000fe200078e0a02 */
[----:B------:R-:W-:Y:S01]  /*9660*/  PLOP3.LUT P0, PT, PT, PT, PT, 0x8, 0x80 ;  /* 0x000000000080781c */ /* 0x000fe20003f0e170 */
[----:B------:R-:W-:-:S02]  /*9670*/  IMAD.U32 R2, RZ, RZ, UR5 ;  /* 0x00000005ff027e24 */ /* 0x000fc4000f8e00ff */
[----:B------:R-:W-:Y:S02]  /*9680*/  IMAD.U32 R5, RZ, RZ, UR8 ;  /* 0x00000008ff057e24 */ /* 0x000fe4000f8e00ff */
[----:B------:R-:W-:Y:S02]  /*9690*/  @!P3 IMAD R2, RZ, RZ, UR16 ;  /* 0x00000010ff02be24 */ /* 0x000fe4000f8e02ff */
[----:B------:R-:W-:Y:S02]  /*96a0*/  @!P4 IMAD R5, RZ, RZ, UR17 ;  /* 0x00000011ff05ce24 */ /* 0x000fe4000f8e02ff */
[----:B------:R-:W-:Y:S02]  /*96b0*/  @!P5 IMAD.MOV R6, RZ, RZ, R46 ;  /* 0x000000ffff06d224 */ /* 0x000fe400078e022e */
[----:B------:R-:W-:Y:S02]  /*96c0*/  IMAD.IADD R90, R90, 0x1, -R3 ;  /* 0x000000015a5a7824 */ /* 0x000fe400078e0a03 */
[----:B------:R-:W-:-:S02]  /*96d0*/  IMAD.IADD R93, R93, 0x1, -R2 ;  /* 0x000000015d5d7824 */ /* 0x000fc400078e0a02 */
[----:B------:R-:W-:Y:S02]  /*96e0*/  IMAD.IADD R92, R92, 0x1, -R5 ;  /* 0x000000015c5c7824 */ /* 0x000fe400078e0a05 */
[----:B------:R-:W-:Y:S01]  /*96f0*/  IMAD.IADD R95, R95, 0x1, -R6 ;  /* 0x000000015f5f7824 */ /* 0x000fe200078e0a06 */
[----:B------:R-:W-:Y:S06]  /*9700*/  BRA `(.L_x_57) ;  /* 0xfffffff800547947 */ /* 0x000fec000383ffff */
.L_x_56:
[----:B------:R-:W-:Y:S05]  /*9710*/  BSYNC.RECONVERGENT B2 ;  /* 0x0000000000027941 */ /* 0x000fea0003800200 */
.L_x_53:
        /* <DEDUP_REMOVED lines=35> */
.L_x_59:
[----:B------:R-:W-:Y:S01]  /*9950*/  ISETP.GT.U32.AND P6, PT, R13, R47, PT ;  /* 0x0000002f0d00720c */ /* 0x000fe20003fc4070 */
[----:B------:R-:W-:-:S03]  /*9960*/  VIADD R6, R26, 0x1 ;  /* 0x000000011a067836 */ /* 0x000fc60000000000 */
[----:B------:R-:W-:-:S04]  /*9970*/  SEL R3, RZ, 0x1, !P6 ;  /* 0x00000001ff037807 */ /* 0x000fc80007000000 */
[----:B------:R-:W-:-:S04]  /*9980*/  IADD3 R2, P1, PT, R28, R3, RZ ;  /* 0x000000031c027210 */ /* 0x000fc80007f3e0ff */
[----:B------:R-:W-:Y:S01]  /*9990*/  ISETP.GT.U32.AND P0, PT, R2, R9, PT ;  /* 0x000000090200720c */ /* 0x000fe20003f04070 */
[----:B------:R-:W-:-:S05]  /*99a0*/  IMAD.X R2, RZ, RZ, RZ, P1 ;  /* 0x000000ffff027224 */ /* 0x000fca00008e06ff */
[----:B------:R-:W-:-:S04]  /*99b0*/  ISETP.GT.U32.AND.EX P0, PT, R2, RZ, PT, P0 ;  /* 0x000000ff0200720c */ /* 0x000fc80003f04100 */
        /* <DEDUP_REMOVED lines=28> */
[----:B------:R-:W-:Y:S02]  /*9b80*/  VIADD R3, R25, 0x1 ;  /* 0x0000000119037836 */ /* 0x000fe40000000000 */
[----:B------:R-:W-:Y:S01]  /*9b90*/  @!P0 IMAD.MOV R3, RZ, RZ, R25 ;  /* 0x000000ffff038224 */ /* 0x000fe200078e0219 */
[----:B------:R-:W-:Y:S01]  /*9ba0*/  ISETP.GT.U32.AND.EX P5, PT, R5, RZ, PT, P5 ;  /* 0x000000ff0500720c */ /* 0x000fe20003fa4150 */
[----:B------:R-:W-:-:S02]  /*9bb0*/  IMAD.IADD R9, R9, 0x1, -R2 ;  /* 0x0000000109097824 */ /* 0x000fc400078e0a02 */
[----:B------:R-:W-:Y:S02]  /*9bc0*/  IMAD.IADD R8, R4, 0x1, -R3 ;  /* 0x0000000104087824 */ /* 0x000fe400078e0a03 */
[C---:B------:R-:W-:Y:S01]  /*9bd0*/  VIADD R5, R21.reuse, 0x1 ;  /* 0x0000000115057836 */ /* 0x040fe20000000000 */
[----:B------:R-:W-:Y:S01]  /*9be0*/  @!P4 IADD3 R5, PT, PT, R21, RZ, RZ ;  /* 0x000000ff1505c210 */ /* 0x000fe20007ffe0ff */
[----:B------:R-:W-:Y:S02]  /*9bf0*/  VIADD R3, R23, 0x1 ;  /* 0x0000000117037836 */ /* 0x000fe40000000000 */
[----:B------:R-:W-:Y:S02]  /*9c00*/  VIADD R2, R24, 0x1 ;  /* 0x0000000118027836 */ /* 0x000fe40000000000 */
[----:B------:R-:W-:Y:S02]  /*9c10*/  VIADD R4, R22, 0x1 ;  /* 0x0000000116047836 */ /* 0x000fe40000000000 */
[----:B------:R-:W-:-:S02]  /*9c20*/  @!P2 IMAD.MOV R3, RZ, RZ, R23 ;  /* 0x000000ffff03a224 */ /* 0x000fc400078e0217 */
[----:B------:R-:W-:Y:S02]  /*9c30*/  @!P3 IMAD.MOV R2, RZ, RZ, R24 ;  /* 0x000000ffff02b224 */ /* 0x000fe400078e0218 */
[----:B------:R-:W-:Y:S02]  /*9c40*/  @!P5 IMAD.MOV R4, RZ, RZ, R22 ;  /* 0x000000ffff04d224 */ /* 0x000fe400078e0216 */
[----:B------:R-:W-:Y:S02]  /*9c50*/  IMAD.IADD R90, R90, 0x1, -R3 ;  /* 0x000000015a5a7824 */ /* 0x000fe400078e0a03 */
[----:B------:R-:W-:Y:S02]  /*9c60*/  IMAD.IADD R93, R93, 0x1, -R2 ;  /* 0x000000015d5d7824 */ /* 0x000fe400078e0a02 */
[----:B------:R-:W-:Y:S02]  /*9c70*/  IMAD.IADD R92, R92, 0x1, -R5 ;  /* 0x000000015c5c7824 */ /* 0x000fe400078e0a05 */
[----:B------:R-:W-:Y:S01]  /*9c80*/  IMAD.IADD R95, R95, 0x1, -R4 ;  /* 0x000000015f5f7824 */ /* 0x000fe200078e0a04 */
[----:B------:R-:W-:Y:S06]  /*9c90*/  BRA `(.L_x_62) ;  /* 0x0000000400247947 */ /* 0x000fec0003800000 */
.L_x_61:
[----:B------:R-:W-:Y:S05]  /*9ca0*/  BSYNC.RELIABLE B3 ;  /* 0x0000000000037941 */ /* 0x000fea0003800100 */
.L_x_60:
[----:B------:R-:W0:Y:S01]  /*9cb0*/  LDCU UR4, c[0x0][0x3cc] ;  /* 0x00007980ff0477ac */ /* 0x000e220008000800 */
[----:B------:R-:W-:Y:S01]  /*9cc0*/  VIADD R8, R25, 0x1 ;  /* 0x0000000119087836 */ /* 0x000fe20000000000 */
[----:B------:R-:W1:Y:S01]  /*9cd0*/  LDCU.128 UR8, c[0x0][0x3d0] ;  /* 0x00007a00ff0877ac */ /* 0x000e620008000c00 */
[----:B0-----:R-:W-:Y:S01]  /*9ce0*/  VIADD R2, R47, UR4 ;  /* 0x000000042f027c36 */ /* 0x001fe20008000000 */
[----:B------:R-:W0:Y:S04]  /*9cf0*/  LDCU.64 UR4, c[0x0][0x3e0] ;  /* 0x00007c00ff0477ac */ /* 0x000e280008000a00 */
[----:B------:R-:W-:Y:S02]  /*9d00*/  ISETP.GE.U32.AND P0, PT, R2, R47, PT ;  /* 0x0000002f0200720c */ /* 0x000fe40003f06070 */
[----:B------:R-:W-:-:S02]  /*9d10*/  ISETP.GT.U32.AND P5, PT, R13, R2, PT ;  /* 0x000000020d00720c */ /* 0x000fc40003fa4070 */
[----:B------:R-:W-:Y:S02]  /*9d20*/  SEL R96, RZ, 0x1, P0 ;  /* 0x00000001ff607807 */ /* 0x000fe40000000000 */
[----:B------:R-:W-:Y:S02]  /*9d30*/  SEL R3, RZ, 0x1, !P5 ;  /* 0x00000001ff037807 */ /* 0x000fe40006800000 */
[----:B-1----:R-:W-:Y:S01]  /*9d40*/  IADD3 R96, P0, P2, R96, UR8, R9 ;  /* 0x0000000860607c10 */ /* 0x002fe2000fa1e009 */
[C---:B------:R-:W-:Y:S01]  /*9d50*/  VIADD R9, R28.reuse, 0x1 ;  /* 0x000000011c097836 */ /* 0x040fe20000000000 */
[----:B------:R-:W-:Y:S02]  /*9d60*/  IADD3 R3, P3, PT, R28, R3, RZ ;  /* 0x000000031c037210 */ /* 0x000fe40007f7e0ff */
[----:B------:R-:W-:Y:S02]  /*9d70*/  IADD3.X R47, PT, PT, RZ, RZ, RZ, P0, P2 ;  /* 0x000000ffff2f7210 */ /* 0x000fe400007e44ff */
        /* <DEDUP_REMOVED lines=12> */
[----:B------:R-:W-:Y:S02]  /*9e40*/  @!P1 IMAD.MOV R8, RZ, RZ, R25 ;  /* 0x000000ffff089224 */ /* 0x000fe400078e0219 */
[----:B------:R-:W-:Y:S01]  /*9e50*/  VIADD R91, R26, 0x1 ;  /* 0x000000011a5b7836 */ /* 0x000fe20000000000 */
[----:B------:R-:W-:Y:S02]  /*9e60*/  ISETP.GT.U32.AND.EX P0, PT, R3, RZ, PT, P0 ;  /* 0x000000ff0300720c */ /* 0x000fe40003f04100 */
[----:B------:R-:W-:Y:S02]  /*9e70*/  IADD3.X R7, PT, PT, RZ, RZ, RZ, P4, P3 ;  /* 0x000000ffff077210 */ /* 0x000fe400027e64ff */
[----:B------:R-:W-:-:S02]  /*9e80*/  SEL R3, RZ, 0x1, !P0 ;  /* 0x00000001ff037807 */ /* 0x000fc40004000000 */
[----:B------:R-:W-:Y:S01]  /*9e90*/  IADD3 R8, PT, PT, R47, -R8, RZ ;  /* 0x800000082f087210 */ /* 0x000fe20007ffe0ff */
[----:B------:R-:W-:Y:S01]  /*9ea0*/  IMAD.MOV.U32 R47, RZ, RZ, R2 ;  /* 0x000000ffff2f7224 */ /* 0x000fe200078e0002 */
[----:B------:R-:W-:-:S04]  /*9eb0*/  IADD3 R3, P6, PT, R26, R3, RZ ;  /* 0x000000031a037210 */ /* 0x000fc80007fde0ff */
[----:B------:R-:W-:Y:S01]  /*9ec0*/  ISETP.GT.U32.AND P2, PT, R3, R94, PT ;  /* 0x0000005e0300720c */ /* 0x000fe20003f44070 */
[----:B------:R-:W-:Y:S01]  /*9ed0*/  IMAD.X R3, RZ, RZ, RZ, P6 ;  /* 0x000000ffff037224 */ /* 0x000fe200030e06ff */
[----:B------:R-:W-:Y:S01]  /*9ee0*/  IADD3 R7, P4, P6, R7, UR11, R90 ;  /* 0x0000000b07077c10 */ /* 0x000fe2000fe9e05a */
[----:B------:R-:W-:Y:S02]  /*9ef0*/  VIADD R90, R23, 0x1 ;  /* 0x00000001175a7836 */ /* 0x000fe40000000000 */
[----:B------:R-:W-:Y:S01]  /*9f00*/  @!P0 IMAD.MOV R91, RZ, RZ, R26 ;  /* 0x000000ffff5b8224 */ /* 0x000fe200078e021a */
[----:B------:R-:W-:Y:S02]  /*9f10*/  ISETP.GT.U32.AND.EX P2, PT, R3, RZ, PT, P2 ;  /* 0x000000ff0300720c */ /* 0x000fe40003f44120 */
[----:B------:R-:W-:Y:S01]  /*9f20*/  IADD3.X R6, PT, PT, RZ, RZ, RZ, P4, P6 ;  /* 0x000000ffff067210 */ /* 0x000fe200027ec4ff */
[----:B------:R-:W-:Y:S01]  /*9f30*/  IMAD.IADD R91, R94, 0x1, -R91 ;  /* 0x000000015e5b7824 */ /* 0x000fe200078e0a5b */
[----:B------:R-:W-:-:S02]  /*9f40*/  SEL R4, RZ, 0x1, !P2 ;  /* 0x00000001ff047807 */ /* 0x000fc40005000000 */
[----:B0-----:R-:W-:Y:S01]  /*9f50*/  IADD3 R6, P4, P6, R6, UR4, R93 ;  /* 0x0000000406067c10 */ /* 0x001fe2000fe9e05d */
[----:B------:R-:W-:Y:S01]  /*9f60*/  VIADD R93, R24, 0x1 ;  /* 0x00000001185d7836 */ /* 0x000fe20000000000 */
[----:B------:R-:W-:Y:S02]  /*9f70*/  IADD3 R3, P3, PT, R23, R4, RZ ;  /* 0x0000000417037210 */ /* 0x000fe40007f7e0ff */
[----:B------:R-:W-:Y:S02]  /*9f80*/  IADD3.X R5, PT, PT, RZ, RZ, RZ, P4, P6 ;  /* 0x000000ffff057210 */ /* 0x000fe400027ec4ff */
[----:B------:R-:W-:Y:S01]  /*9f90*/  IADD3.X R4, PT, PT, RZ, RZ, RZ, P3, !PT ;  /* 0x000000ffff047210 */ /* 0x000fe20001ffe4ff */
[----:B------:R-:W-:Y:S01]  /*9fa0*/  @!P2 IMAD.MOV R90, RZ, RZ, R23 ;  /* 0x000000ffff5aa224 */ /* 0x000fe200078e0217 */
[----:B------:R-:W-:-:S04]  /*9fb0*/  ISETP.GT.U32.AND P3, PT, R3, R7, PT ;  /* 0x000000070300720c */ /* 0x000fc80003f64070 */
[----:B------:R-:W-:Y:S02]  /*9fc0*/  ISETP.GT.U32.AND.EX P3, PT, R4, RZ, PT, P3 ;  /* 0x000000ff0400720c */ /* 0x000fe40003f64130 */
[----:B------:R-:W-:Y:S02]  /*9fd0*/  IADD3 R90, PT, PT, R7, -R90, RZ ;  /* 0x8000005a075a7210 */ /* 0x000fe40007ffe0ff */
[----:B------:R-:W-:-:S04]  /*9fe0*/  SEL R3, RZ, 0x1, !P3 ;  /* 0x00000001ff037807 */ /* 0x000fc80005800000 */
[----:B------:R-:W-:-:S04]  /*9ff0*/  IADD3 R3, P6, PT, R24, R3, RZ ;  /* 0x0000000318037210 */ /* 0x000fc80007fde0ff */
[----:B------:R-:W-:Y:S01]  /*a000*/  ISETP.GT.U32.AND P4, PT, R3, R6, PT ;  /* 0x000000060300720c */ /* 0x000fe20003f84070 */
[----:B------:R-:W-:Y:S01]  /*a010*/  IMAD.X R3, RZ, RZ, RZ, P6 ;  /* 0x000000ffff037224 */ /* 0x000fe200030e06ff */
[----:B------:R-:W-:Y:S01]  /*a020*/  IADD3 R5, P5, P6, R5, UR5, R92 ;  /* 0x0000000505057c10 */ /* 0x000fe2000febe05c */
[----:B------:R-:W-:Y:S02]  /*a030*/  VIADD R92, R21, 0x1 ;  /* 0x00000001155c7836 */ /* 0x000fe40000000000 */
[----:B------:R-:W-:Y:S01]  /*a040*/  @!P3 IMAD.MOV R93, RZ, RZ, R24 ;  /* 0x000000ffff5db224 */ /* 0x000fe200078e0218 */
[----:B------:R-:W-:-:S03]  /*a050*/  ISETP.GT.U32.AND.EX P4, PT, R3, RZ, PT, P4 ;  /* 0x000000ff0300720c */ /* 0x000fc60003f84140 */
[----:B------:R-:W-:Y:S01]  /*a060*/  IMAD.IADD R93, R6, 0x1, -R93 ;  /* 0x00000001065d7824 */ /* 0x000fe200078e0a5d */
[----:B------:R-:W-:-:S04]  /*a070*/  SEL R4, RZ, 0x1, !P4 ;  /* 0x00000001ff047807 */ /* 0x000fc80006000000 */
[----:B------:R-:W-:-:S05]  /*a080*/  IADD3 R3, P1, PT, R21, R4, RZ ;  /* 0x0000000415037210 */ /* 0x000fca0007f3e0ff */
[----:B------:R-:W-:Y:S01]  /*a090*/  IMAD.X R4, RZ, RZ, RZ, P1 ;  /* 0x000000ffff047224 */ /* 0x000fe200008e06ff */
[----:B------:R-:W-:Y:S01]  /*a0a0*/  ISETP.GT.U32.AND P1, PT, R3, R5, PT ;  /* 0x000000050300720c */ /* 0x000fe20003f24070 */
[----:B------:R-:W-:Y:S01]  /*a0b0*/  @!P4 IMAD.MOV R92, RZ, RZ, R21 ;  /* 0x000000ffff5cc224 */ /* 0x000fe200078e0215 */
[----:B------:R-:W-:Y:S02]  /*a0c0*/  IADD3.X R3, PT, PT, RZ, RZ, RZ, P5, P6 ;  /* 0x000000ffff037210 */ /* 0x000fe40002fec4ff */
[----:B------:R-:W-:Y:S01]  /*a0d0*/  ISETP.GT.U32.AND.EX P1, PT, R4, RZ, PT, P1 ;  /* 0x000000ff0400720c */ /* 0x000fe20003f24110 */
[----:B------:R-:W-:Y:S01]  /*a0e0*/  VIADD R4, R22, 0x1 ;  /* 0x0000000116047836 */ /* 0x000fe20000000000 */
[----:B------:R-:W-:Y:S01]  /*a0f0*/  IADD3 R95, PT, PT, R95, R46, R3 ;  /* 0x0000002e5f5f7210 */ /* 0x000fe20007ffe003 */
[----:B------:R-:W-:-:S10]  /*a100*/  IMAD.IADD R92, R5, 0x1, -R92 ;  /* 0x00000001055c7824 */ /* 0x000fd400078e0a5c */
[----:B------:R-:W-:-:S04]  /*a110*/  @!P1 IMAD.MOV R4, RZ, RZ, R22 ;  /* 0x000000ffff049224 */ /* 0x000fc800078e0216 */
[----:B------:R-:W-:-:S07]  /*a120*/  IMAD.IADD R95, R95, 0x1, -R4 ;  /* 0x000000015f5f7824 */ /* 0x000fce00078e0a04 */
.L_x_62:
[----:B------:R-:W-:Y:S05]  /*a130*/  BSYNC.RECONVERGENT B2 ;  /* 0x0000000000027941 */ /* 0x000fea0003800200 */
.L_x_58:
        /* <DEDUP_REMOVED lines=43> */
.L_x_65:
[----:B------:R-:W-:Y:S05]  /*a3f0*/  BSYNC.RELIABLE B3 ;  /* 0x0000000000037941 */ /* 0x000fea0003800100 */
.L_x_64:
[----:B------:R-:W0:Y:S01]  /*a400*/  LDC R99, c[0x0][0x3cc] ;  /* 0x0000f300ff637b82 */ /* 0x000e220000000800 */
[----:B------:R-:W-:Y:S07]  /*a410*/  BSSY.RELIABLE B3, `(.L_x_67) ;  /* 0x0000064000037945 */ /* 0x000fee0003800100 */
[----:B------:R-:W1:Y:S01]  /*a420*/  LDC.64 R2, c[0x0][0x3d0] ;  /* 0x0000f400ff027b82 */ /* 0x000e620000000a00 */
[CC--:B0-----:R-:W-:Y:S02]  /*a430*/  ISETP.GE.U32.AND P5, PT, R94.reuse, R99.reuse, PT ;  /* 0x000000635e00720c */ /* 0x0c1fe40003fa6070 */
[----:B------:R-:W-:-:S02]  /*a440*/  IADD3 R94, PT, PT, R94, -R99, RZ ;  /* 0x800000635e5e7210 */ /* 0x000fc40007ffe0ff */
        /* <DEDUP_REMOVED lines=28> */
[----:B------:R-:W-:Y:S01]  /*a610*/  IMAD.MOV.U32 R96, RZ, RZ, R104 ;  /* 0x000000ffff607224 */ /* 0x000fe200078e0068 */
[----:B------:R-:W-:Y:S01]  /*a620*/  IADD3.X R47, PT, PT, RZ, RZ, RZ, P6, !PT ;  /* 0x000000ffff2f7210 */ /* 0x000fe200037fe4ff */
[----:B------:R-:W-:-:S03]  /*a630*/  @P5 IMAD.MOV R96, RZ, RZ, R2 ;  /* 0x000000ffff605224 */ /* 0x000fc600078e0202 */
[----:B------:R-:W-:Y:S01]  /*a640*/  ISETP.GT.U32.AND.EX P4, PT, R47, RZ, PT, P4 ;  /* 0x000000ff2f00720c */ /* 0x000fe20003f84140 */
[----:B------:R-:W-:Y:S02]  /*a650*/  IMAD.IADD R9, R9, 0x1, -R96 ;  /* 0x0000000109097824 */ /* 0x000fe400078e0a60 */
[----:B------:R-:W-:Y:S01]  /*a660*/  VIADD R96, R7, 0x1 ;  /* 0x0000000107607836 */ /* 0x000fe20000000000 */
[----:B------:R-:W-:-:S03]  /*a670*/  SEL R98, RZ, 0x1, !P4 ;  /* 0x00000001ff627807 */ /* 0x000fc60006000000 */
[----:B------:R-:W-:Y:S01]  /*a680*/  IMAD.MOV.U32 R111, RZ, RZ, R96 ;  /* 0x000000ffff6f7224 */ /* 0x000fe200078e0060 */
[----:B------:R-:W-:Y:S01]  /*a690*/  IADD3 R47, P6, PT, R98, R7, RZ ;  /* 0x00000007622f7210 */ /* 0x000fe20007fde0ff */
[----:B------:R-:W-:Y:S01]  /*a6a0*/  IMAD.MOV.U32 R98, RZ, RZ, R100 ;  /* 0x000000ffff627224 */ /* 0x000fe200078e0064 */
[----:B------:R-:W-:Y:S02]  /*a6b0*/  @!P1 IADD3 R98, PT, PT, R4, RZ, RZ ;  /* 0x000000ff04629210 */ /* 0x000fe40007ffe0ff */
[----:B------:R-:W-:Y:S01]  /*a6c0*/  ISETP.GT.U32.AND P5, PT, R47, R92, PT ;  /* 0x0000005c2f00720c */ /* 0x000fe20003fa4070 */
[----:B------:R-:W-:Y:S02]  /*a6d0*/  IMAD.X R97, RZ, RZ, RZ, P6 ;  /* 0x000000ffff617224 */ /* 0x000fe400030e06ff */
[----:B------:R-:W-:Y:S02]  /*a6e0*/  IMAD.MOV.U32 R47, RZ, RZ, R101 ;  /* 0x000000ffff2f7224 */ /* 0x000fe400078e0065 */
[----:B------:R-:W-:Y:S01]  /*a6f0*/  @!P0 IMAD.MOV R47, RZ, RZ, R3 ;  /* 0x000000ffff2f8224 */ /* 0x000fe200078e0203 */
[----:B------:R-:W-:Y:S01]  /*a700*/  ISETP.GT.U32.AND.EX P0, PT, R97, RZ, PT, P5 ;  /* 0x000000ff6100720c */ /* 0x000fe20003f04150 */
[----:B------:R-:W-:-:S02]  /*a710*/  IMAD.IADD R91, R91, 0x1, -R98 ;  /* 0x000000015b5b7824 */ /* 0x000fc400078e0a62 */
[----:B------:R-:W-:Y:S02]  /*a720*/  IMAD.IADD R8, R8, 0x1, -R47 ;  /* 0x0000000108087824 */ /* 0x000fe400078e0a2f */
[----:B------:R-:W-:Y:S02]  /*a730*/  VIADD R47, R46, 0x1 ;  /* 0x000000012e2f7836 */ /* 0x000fe40000000000 */
[----:B------:R-:W-:Y:S02]  /*a740*/  VIADD R97, R6, 0x1 ;  /* 0x0000000106617836 */ /* 0x000fe40000000000 */
[----:B------:R-:W-:Y:S02]  /*a750*/  IMAD.MOV.U32 R108, RZ, RZ, R47 ;  /* 0x000000ffff6c7224 */ /* 0x000fe400078e002f */
[----:B------:R-:W-:Y:S01]  /*a760*/  VIADD R98, R5, 0x1 ;  /* 0x0000000105627836 */ /* 0x000fe20000000000 */
[----:B------:R-:W-:Y:S01]  /*a770*/  MOV R106, R97 ;  /* 0x00000061006a7202 */ /* 0x000fe20000000f00 */
[----:B------:R-:W-:-:S02]  /*a780*/  @!P0 IMAD.MOV R108, RZ, RZ, R46 ;  /* 0x000000ffff6c8224 */ /* 0x000fc400078e022e */
[----:B------:R-:W-:Y:S02]  /*a790*/  IMAD.MOV.U32 R109, RZ, RZ, R98 ;  /* 0x000000ffff6d7224 */ /* 0x000fe400078e0062 */
[----:B------:R-:W-:Y:S02]  /*a7a0*/  IMAD.IADD R95, R95, 0x1, -R108 ;  /* 0x000000015f5f7824 */ /* 0x000fe400078e0a6c */
[----:B------:R-:W-:Y:S02]  /*a7b0*/  @!P2 IMAD.MOV R109, RZ, RZ, R5 ;  /* 0x000000ffff6da224 */ /* 0x000fe400078e0205 */
[----:B------:R-:W-:Y:S01]  /*a7c0*/  @!P3 IMAD.MOV R106, RZ, RZ, R6 ;  /* 0x000000ffff6ab224 */ /* 0x000fe200078e0206 */
[----:B------:R-:W-:Y:S01]  /*a7d0*/  ISETP.GT.U32.AND P0, PT, R95, R46, PT ;  /* 0x0000002e5f00720c */ /* 0x000fe20003f04070 */
[----:B------:R-:W-:Y:S02]  /*a7e0*/  @!P4 IMAD.MOV R111, RZ, RZ, R7 ;  /* 0x000000ffff6fc224 */ /* 0x000fe400078e0207 */
[----:B------:R-:W-:-:S02]  /*a7f0*/  IMAD.IADD R90, R90, 0x1, -R109 ;  /* 0x000000015a5a7824 */ /* 0x000fc400078e0a6d */
[----:B------:R-:W-:Y:S02]  /*a800*/  IMAD.IADD R93, R93, 0x1, -R106 ;  /* 0x000000015d5d7824 */ /* 0x000fe400078e0a6a */
        /* <DEDUP_REMOVED lines=36> */
.L_x_68:
[----:B------:R-:W-:Y:S05]  /*aa50*/  BSYNC.RELIABLE B3 ;  /* 0x0000000000037941 */ /* 0x000fea0003800100 */
.L_x_67:
[CC--:B------:R-:W-:Y:S02]  /*aa60*/  ISETP.GE.U32.AND P5, PT, R94.reuse, R99.reuse, PT ;  /* 0x000000635e00720c */ /* 0x0c0fe40003fa6070 */
[----:B------:R-:W-:Y:S02]  /*aa70*/  IADD3 R94, PT, PT, R94, -R99, RZ ;  /* 0x800000635e5e7210 */ /* 0x000fe40007ffe0ff */
        /* <DEDUP_REMOVED lines=41> */
[----:B------:R-:W-:-:S11]  /*ad10*/  IADD3 R92, PT, PT, R92, -R96, RZ ;  /* 0x800000605c5c7210 */ /* 0x000fd60007ffe0ff */
[----:B------:R-:W-:-:S04]  /*ad20*/  @!P1 IMAD.MOV R47, RZ, RZ, R46 ;  /* 0x000000ffff2f9224 */ /* 0x000fc800078e022e */
[----:B------:R-:W-:-:S07]  /*ad30*/  IMAD.IADD R95, R95, 0x1, -R47 ;  /* 0x000000015f5f7824 */ /* 0x000fce00078e0a2f */
.L_x_66:
[----:B------:R-:W-:Y:S05]  /*ad40*/  BSYNC.RECONVERGENT B2 ;  /* 0x0000000000027941 */ /* 0x000fea0003800200 */
.L_x_63:
        /* <DEDUP_REMOVED lines=35> */
.L_x_70:
        /* <DEDUP_REMOVED lines=18> */
[----:B------:R-:W-:Y:S01]  /*b0a0*/  IMAD.IADD R91, R91, 0x1, -R4 ;  /* 0x000000015b5b7824 */ /* 0x000fe200078e0a04 */
[----:B------:R-:W-:Y:S02]  /*b0b0*/  IADD3 R4, PT, PT, R35, 0x1, RZ ;  /* 0x0000000123047810 */ /* 0x000fe40007ffe0ff */
[----:B------:R-:W-:-:S04]  /*b0c0*/  SEL R3, RZ, 0x1, !P2 ;  /* 0x00000001ff037807 */ /* 0x000fc80005000000 */
[----:B------:R-:W-:-:S04]  /*b0d0*/  IADD3 R3, P4, PT, R32, R3, RZ ;  /* 0x0000000320037210 */ /* 0x000fc80007f9e0ff */
[----:B------:R-:W-:Y:S01]  /*b0e0*/  ISETP.GT.U32.AND P3, PT, R3, R90, PT ;  /* 0x0000005a0300720c */ /* 0x000fe20003f64070 */
[----:B------:R-:W-:Y:S02]  /*b0f0*/  IMAD.X R2, RZ, RZ, RZ, P4 ;  /* 0x000000ffff027224 */ /* 0x000fe400020e06ff */
[----:B------:R-:W-:Y:S02]  /*b100*/  VIADD R3, R38, 0x1 ;  /* 0x0000000126037836 */ /* 0x000fe40000000000 */
[----:B------:R-:W-:Y:S01]  /*b110*/  @!P1 IMAD.MOV R3, RZ, RZ, R38 ;  /* 0x000000ffff039224 */ /* 0x000fe200078e0226 */
[----:B------:R-:W-:-:S03]  /*b120*/  ISETP.GT.U32.AND.EX P3, PT, R2, RZ, PT, P3 ;  /* 0x000000ff0200720c */ /* 0x000fc60003f64130 */
[----:B------:R-:W-:Y:S01]  /*b130*/  IMAD.IADD R8, R8, 0x1, -R3 ;  /* 0x0000000108087824 */ /* 0x000fe200078e0a03 */
[----:B------:R-:W-:Y:S01]  /*b140*/  SEL R2, RZ, 0x1, !P3 ;  /* 0x00000001ff027807 */ /* 0x000fe20005800000 */
[----:B------:R-:W-:Y:S02]  /*b150*/  VIADD R3, R32, 0x1 ;  /* 0x0000000120037836 */ /* 0x000fe40000000000 */
[----:B------:R-:W-:Y:S01]  /*b160*/  @!P2 IMAD.MOV R3, RZ, RZ, R32 ;  /* 0x000000ffff03a224 */ /* 0x000fe200078e0220 */
[----:B------:R-:W-:-:S03]  /*b170*/  IADD3 R2, P6, PT, R33, R2, RZ ;  /* 0x0000000221027210 */ /* 0x000fc60007fde0ff */
[----:B------:R-:W-:Y:S01]  /*b180*/  IMAD.IADD R90, R90, 0x1, -R3 ;  /* 0x000000015a5a7824 */ /* 0x000fe200078e0a03 */
[----:B------:R-:W-:Y:S01]  /*b190*/  ISETP.GT.U32.AND P4, PT, R2, R93, PT ;  /* 0x0000005d0200720c */ /* 0x000fe20003f84070 */
[----:B------:R-:W-:-:S05]  /*b1a0*/  IMAD.X R2, RZ, RZ, RZ, P6 ;  /* 0x000000ffff027224 */ /* 0x000fca00030e06ff */
[----:B------:R-:W-:Y:S01]  /*b1b0*/  ISETP.GT.U32.AND.EX P4, PT, R2, RZ, PT, P4 ;  /* 0x000000ff0200720c */ /* 0x000fe20003f84140 */
[----:B------:R-:W-:Y:S02]  /*b1c0*/  VIADD R2, R37, 0x1 ;  /* 0x0000000125027836 */ /* 0x000fe40000000000 */
[----:B------:R-:W-:Y:S01]  /*b1d0*/  @!P5 IMAD.MOV R2, RZ, RZ, R37 ;  /* 0x000000ffff02d224 */ /* 0x000fe200078e0225 */
[----:B------:R-:W-:-:S03]  /*b1e0*/  SEL R5, RZ, 0x1, !P4 ;  /* 0x00000001ff057807 */ /* 0x000fc60006000000 */
[----:B------:R-:W-:Y:S01]  /*b1f0*/  IMAD.IADD R9, R9, 0x1, -R2 ;  /* 0x0000000109097824 */ /* 0x000fe200078e0a02 */
[----:B------:R-:W-:Y:S01]  /*b200*/  IADD3 R5, P6, PT, R34, R5, RZ ;  /* 0x0000000522057210 */ /* 0x000fe20007fde0ff */
[----:B------:R-:W-:Y:S02]  /*b210*/  VIADD R2, R33, 0x1 ;  /* 0x0000000121027836 */ /* 0x000fe40000000000 */
[----:B------:R-:W-:Y:S01]  /*b220*/  @!P3 IMAD.MOV R2, RZ, RZ, R33 ;  /* 0x000000ffff02b224 */ /* 0x000fe200078e0221 */
[----:B------:R-:W-:Y:S02]  /*b230*/  ISETP.GT.U32.AND P5, PT, R5, R92, PT ;  /* 0x0000005c0500720c */ /* 0x000fe40003fa4070 */
[----:B------:R-:W-:Y:S01]  /*b240*/  IADD3.X R5, PT, PT, RZ, RZ, RZ, P6, !PT ;  /* 0x000000ffff057210 */ /* 0x000fe200037fe4ff */
[----:B------:R-:W-:-:S03]  /*b250*/  IMAD.IADD R93, R93, 0x1, -R2 ;  /* 0x000000015d5d7824 */ /* 0x000fc600078e0a02 */
[----:B------:R-:W-:Y:S01]  /*b260*/  ISETP.GT.U32.AND.EX P1, PT, R5, RZ, PT, P5 ;  /* 0x000000ff0500720c */ /* 0x000fe20003f24150 */
[----:B------:R-:W-:Y:S02]  /*b270*/  VIADD R5, R34, 0x1 ;  /* 0x0000000122057836 */ /* 0x000fe40000000000 */
[----:B------:R-:W-:-:S04]  /*b280*/  @!P4 IMAD.MOV R5, RZ, RZ, R34 ;  /* 0x000000ffff05c224 */ /* 0x000fc800078e0222 */
[----:B------:R-:W-:-:S06]  /*b290*/  IMAD.IADD R92, R92, 0x1, -R5 ;  /* 0x000000015c5c7824 */ /* 0x000fcc00078e0a05 */
[----:B------:R-:W-:-:S04]  /*b2a0*/  @!P1 IMAD.MOV R4, RZ, RZ, R35 ;  /* 0x000000ffff049224 */ /* 0x000fc800078e0223 */
[----:B------:R-:W-:Y:S01]  /*b2b0*/  IMAD.IADD R95, R95, 0x1, -R4 ;  /* 0x000000015f5f7824 */ /* 0x000fe200078e0a04 */
[----:B------:R-:W-:Y:S06]  /*b2c0*/  BRA `(.L_x_73) ;  /* 0x0000000400247947 */ /* 0x000fec0003800000 */
.L_x_72:
[----:B------:R-:W-:Y:S05]  /*b2d0*/  BSYNC.RELIABLE B3 ;  /* 0x0000000000037941 */ /* 0x000fea0003800100 */
.L_x_71:
[----:B------:R-:W0:Y:S01]  /*b2e0*/  LDCU UR4, c[0x0][0x3cc] ;  /* 0x00007980ff0477ac */ /* 0x000e220008000800 */
[----:B------:R-:W1:Y:S01]  /*b2f0*/  LDCU.128 UR8, c[0x0][0x3d0] ;  /* 0x00007a00ff0877ac */ /* 0x000e620008000c00 */
[----:B0-----:R-:W-:Y:S01]  /*b300*/  VIADD R2, R94, UR4 ;  /* 0x000000045e027c36 */ /* 0x001fe20008000000 */
[----:B------:R-:W0:Y:S04]  /*b310*/  LDCU.64 UR4, c[0x0][0x3e0] ;  /* 0x00007c00ff0477ac */ /* 0x000e280008000a00 */
[----:B------:R-:W-:Y:S02]  /*b320*/  ISETP.GE.U32.AND P0, PT, R2, R94, PT ;  /* 0x0000005e0200720c */ /* 0x000fe40003f06070 */
[----:B------:R-:W-:Y:S02]  /*b330*/  ISETP.GT.U32.AND P5, PT, R79, R2, PT ;  /* 0x000000024f00720c */ /* 0x000fe40003fa4070 */
[----:B------:R-:W-:-:S02]  /*b340*/  SEL R96, RZ, 0x1, P0 ;  /* 0x00000001ff607807 */ /* 0x000fc40000000000 */
[----:B------:R-:W-:Y:S02]  /*b350*/  SEL R4, RZ, 0x1, !P5 ;  /* 0x00000001ff047807 */ /* 0x000fe40006800000 */
[----:B-1----:R-:W-:Y:S01]  /*b360*/  IADD3 R96, P1, P2, R96, UR8, R9 ;  /* 0x0000000860607c10 */ /* 0x002fe2000fa3e009 */
[C---:B------:R-:W-:Y:S01]  /*b370*/  VIADD R9, R37.reuse, 0x1 ;  /* 0x0000000125097836 */ /* 0x040fe20000000000 */
[----:B------:R-:W-:Y:S02]  /*b380*/  IADD3 R3, P3, PT, R37, R4, RZ ;  /* 0x0000000425037210 */ /* 0x000fe40007f7e0ff */
[----:B------:R-:W-:Y:S02]  /*b390*/  IADD3.X R47, PT, PT, RZ, RZ, RZ, P1, P2 ;  /* 0x000000ffff2f7210 */ /* 0x000fe40000fe44ff */
[----:B------:R-:W-:Y:S01]  /*b3a0*/  ISETP.GT.U32.AND P0, PT, R3, R96, PT ;  /* 0x000000600300720c */ /* 0x000fe20003f04070 */
[----:B------:R-:W-:Y:S01]  /*b3b0*/  @!P5 IMAD.MOV R9, RZ, RZ, R37 ;  /* 0x000000ffff09d224 */ /* 0x000fe200078e0225 */
[----:B------:R-:W-:-:S02]  /*b3c0*/  IADD3.X R3, PT, PT, RZ, RZ, RZ, P3, !PT ;  /* 0x000000ffff037210 */ /* 0x000fc40001ffe4ff */
[----:B------:R-:W-:Y:S01]  /*b3d0*/  IADD3 R47, P1, P3, R47, UR9, R8 ;  /* 0x000000092f2f7c10 */ /* 0x000fe2000fb3e008 */
[----:B------:R-:W-:Y:S01]  /*b3e0*/  VIADD R8, R38, 0x1 ;  /* 0x0000000126087836 */ /* 0x000fe20000000000 */
        /* <DEDUP_REMOVED lines=18> */
[----:B------:R-:W-:Y:S01]  /*b510*/  VIADD R90, R32, 0x1 ;  /* 0x00000001205a7836 */ /* 0x000fe20000000000 */
[----:B------:R-:W-:Y:S02]  /*b520*/  @!P2 IADD3 R91, PT, PT, R39, RZ, RZ ;  /* 0x000000ff275ba210 */ /* 0x000fe40007ffe0ff */
[----:B------:R-:W-:Y:S02]  /*b530*/  ISETP.GT.U32.AND.EX P1, PT, R3, RZ, PT, P1 ;  /* 0x000000ff0300720c */ /* 0x000fe40003f24110 */
[----:B------:R-:W-:Y:S01]  /*b540*/  IADD3.X R6, PT, PT, RZ, RZ, RZ, P4, P6 ;  /* 0x000000ffff067210 */ /* 0x000fe200027ec4ff */
[----:B------:R-:W-:Y:S01]  /*b550*/  IMAD.IADD R91, R94, 0x1, -R91 ;  /* 0x000000015e5b7824 */ /* 0x000fe200078e0a5b */
[----:B------:R-:W-:Y:S01]  /*b560*/  SEL R3, RZ, 0x1, !P1 ;  /* 0x00000001ff037807 */ /* 0x000fe20004800000 */
[----:B------:R-:W-:Y:S01]  /*b570*/  IMAD.MOV.U32 R94, RZ, RZ, R2 ;  /* 0x000000ffff5e7224 */ /* 0x000fe200078e0002 */
[----:B0-----:R-:W-:Y:S01]  /*b580*/  IADD3 R6, P4, P6, R6, UR4, R93 ;  /* 0x0000000406067c10 */ /* 0x001fe2000fe9e05d */
[----:B------:R-:W-:Y:S01]  /*b590*/  VIADD R93, R33, 0x1 ;  /* 0x00000001215d7836 */ /* 0x000fe20000000000 */
[----:B------:R-:W-:-:S02]  /*b5a0*/  IADD3 R3, P3, PT, R32, R3, RZ ;  /* 0x0000000320037210 */ /* 0x000fc40007f7e0ff */
[----:B------:R-:W-:-:S03]  /*b5b0*/  IADD3.X R5, PT, PT, RZ, RZ, RZ, P4, P6 ;  /* 0x000000ffff057210 */ /* 0x000fc600027ec4ff */
[----:B------:R-:W-:Y:S01]  /*b5c0*/  IMAD.X R4, RZ, RZ, RZ, P3 ;  /* 0x000000ffff047224 */ /* 0x000fe200018e06ff */
[----:B------:R-:W-:Y:S01]  /*b5d0*/  ISETP.GT.U32.AND P3, PT, R3, R7, PT ;  /* 0x000000070300720c */ /* 0x000fe20003f64070 */
[----:B------:R-:W-:-:S03]  /*b5e0*/  @!P1 IMAD.MOV R90, RZ, RZ, R32 ;  /* 0x000000ffff5a9224 */ /* 0x000fc600078e0220 */
[----:B------:R-:W-:Y:S01]  /*b5f0*/  ISETP.GT.U32.AND.EX P3, PT, R4, RZ, PT, P3 ;  /* 0x000000ff0400720c */ /* 0x000fe20003f64130 */
[----:B------:R-:W-:-:S03]  /*b600*/  IMAD.IADD R90, R7, 0x1, -R90 ;  /* 0x00000001075a7824 */ /* 0x000fc600078e0a5a */
[----:B------:R-:W-:-:S04]  /*b610*/  SEL R4, RZ, 0x1, !P3 ;  /* 0x00000001ff047807 */ /* 0x000fc80005800000 */
[----:B------:R-:W-:Y:S01]  /*b620*/  IADD3 R3, P6, PT, R33, R4, RZ ;  /* 0x0000000421037210 */ /* 0x000fe20007fde0ff */
[----:B------:R-:W-:-:S03]  /*b630*/  VIADD R4, R35, 0x1 ;  /* 0x0000000123047836 */ /* 0x000fc60000000000 */
[----:B------:R-:W-:Y:S01]  /*b640*/  ISETP.GT.U32.AND P4, PT, R3, R6, PT ;  /* 0x000000060300720c */ /* 0x000fe20003f84070 */
[----:B------:R-:W-:Y:S01]  /*b650*/  IMAD.X R3, RZ, RZ, RZ, P6 ;  /* 0x000000ffff037224 */ /* 0x000fe200030e06ff */
[----:B------:R-:W-:Y:S01]  /*b660*/  IADD3 R5, P5, P6, R5, UR5, R92 ;  /* 0x0000000505057c10 */ /* 0x000fe2000febe05c */
[----:B------:R-:W-:Y:S01]  /*b670*/  VIADD R92, R34, 0x1 ;  /* 0x00000001225c7836 */ /* 0x000fe20000000000 */
[----:B------:R-:W-:Y:S02]  /*b680*/  @!P3 IADD3 R93, PT, PT, R33, RZ, RZ ;  /* 0x000000ff215db210 */ /* 0x000fe40007ffe0ff */
[----:B------:R-:W-:-:S03]  /*b690*/  ISETP.GT.U32.AND.EX P4, PT, R3, RZ, PT, P4 ;  /* 0x000000ff0300720c */ /* 0x000fc60003f84140 */
[----:B------:R-:W-:Y:S01]  /*b6a0*/  IMAD.IADD R93, R6, 0x1, -R93 ;  /* 0x00000001065d7824 */ /* 0x000fe200078e0a5d */
[----:B------:R-:W-:-:S04]  /*b6b0*/  SEL R3, RZ, 0x1, !P4 ;  /* 0x00000001ff037807 */ /* 0x000fc80006000000 */
[----:B------:R-:W-:-:S04]  /*b6c0*/  IADD3 R3, P0, PT, R34, R3, RZ ;  /* 0x0000000322037210 */ /* 0x000fc80007f1e0ff */
[----:B------:R-:W-:Y:S01]  /*b6d0*/  ISETP.GT.U32.AND P2, PT, R3, R5, PT ;  /* 0x000000050300720c */ /* 0x000fe20003f44070 */
[----:B------:R-:W-:Y:S02]  /*b6e0*/  IMAD.X R3, RZ, RZ, RZ, P0 ;  /* 0x000000ffff037224 */ /* 0x000fe400000e06ff */
[----:B------:R-:W-:-:S03]  /*b6f0*/  @!P4 IMAD.MOV R92, RZ, RZ, R34 ;  /* 0x000000ffff5cc224 */ /* 0x000fc600078e0222 */
[----:B------:R-:W-:Y:S01]  /*b700*/  ISETP.GT.U32.AND.EX P0, PT, R3, RZ, PT, P2 ;  /* 0x000000ff0300720c */ /* 0x000fe20003f04120 */
[----:B------:R-:W-:Y:S01]  /*b710*/  IMAD.IADD R92, R5, 0x1, -R92 ;  /* 0x00000001055c7824 */ /* 0x000fe200078e0a5c */
[----:B------:R-:W-:-:S04]  /*b720*/  IADD3.X R3, PT, PT, RZ, RZ, RZ, P5, P6 ;  /* 0x000000ffff037210 */ /* 0x000fc80002fec4ff */
[----:B------:R-:W-:-:S07]  /*b730*/  IADD3 R95, PT, PT, R95, R46, R3 ;  /* 0x0000002e5f5f7210 */ /* 0x000fce0007ffe003 */
[----:B------:R-:W-:-:S04]  /*b740*/  @!P0 IMAD.MOV R4, RZ, RZ, R35 ;  /* 0x000000ffff048224 */ /* 0x000fc800078e0223 */
[----:B------:R-:W-:-:S07]  /*b750*/  IMAD.IADD R95, R95, 0x1, -R4 ;  /* 0x000000015f5f7824 */ /* 0x000fce00078e0a04 */
.L_x_73:
[----:B------:R-:W-:Y:S05]  /*b760*/  BSYNC.RECONVERGENT B2 ;  /* 0x0000000000027941 */ /* 0x000fea0003800200 */
.L_x_69:
        /* <DEDUP_REMOVED lines=43> */
.L_x_76:
[----:B------:R-:W-:Y:S05]  /*ba20*/  BSYNC.RELIABLE B3 ;  /* 0x0000000000037941 */ /* 0x000fea0003800100 */
.L_x_75:
        /* <DEDUP_REMOVED lines=40> */
[----:B------:R-:W-:Y:S01]  /*bcb0*/  VIADD R32, R46, 0x1 ;  /* 0x000000012e207836 */ /* 0x000fe20000000000 */
[----:B------:R-:W-:Y:S01]  /*bcc0*/  MOV R34, R38 ;  /* 0x0000002600227202 */ /* 0x000fe20000000f00 */
[----:B------:R-:W-:Y:S01]  /*bcd0*/  @!P1 IMAD.MOV R34, RZ, RZ, R4 ;  /* 0x000000ffff229224 */ /* 0x000fe200078e0204 */
[----:B------:R-:W-:Y:S01]  /*bce0*/  ISETP.GT.U32.AND P5, PT, R33, R92, PT ;  /* 0x0000005c2100720c */ /* 0x000fe20003fa4070 */
[----:B------:R-:W-:Y:S02]  /*bcf0*/  IMAD.X R35, RZ, RZ, RZ, P6 ;  /* 0x000000ffff237224 */ /* 0x000fe400030e06ff */
[----:B------:R-:W-:Y:S02]  /*bd00*/  IMAD.MOV.U32 R33, RZ, RZ, R39 ;  /* 0x000000ffff217224 */ /* 0x000fe400078e0027 */
[----:B------:R-:W-:Y:S01]  /*bd10*/  @!P0 IMAD.MOV R33, RZ, RZ, R3 ;  /* 0x000000ffff218224 */ /* 0x000fe200078e0203 */
[----:B------:R-:W-:Y:S01]  /*bd20*/  ISETP.GT.U32.AND.EX P0, PT, R35, RZ, PT, P5 ;  /* 0x000000ff2300720c */ /* 0x000fe20003f04150 */
[----:B------:R-:W-:-:S02]  /*bd30*/  IMAD.MOV.U32 R98, RZ, RZ, R32 ;  /* 0x000000ffff627224 */ /* 0x000fc400078e0020 */
[----:B------:R-:W-:Y:S01]  /*bd40*/  IMAD.IADD R8, R8, 0x1, -R33 ;  /* 0x0000000108087824 */ /* 0x000fe200078e0a21 */
[----:B------:R-:W-:Y:S01]  /*bd50*/  IADD3 R33, PT, PT, R7, 0x1, RZ ;  /* 0x0000000107217810 */ /* 0x000fe20007ffe0ff */
[----:B------:R-:W-:Y:S02]  /*bd60*/  IMAD.IADD R91, R91, 0x1, -R34 ;  /* 0x000000015b5b7824 */ /* 0x000fe400078e0a22 */
[----:B------:R-:W-:Y:S02]  /*bd70*/  VIADD R35, R5, 0x1 ;  /* 0x0000000105237836 */ /* 0x000fe40000000000 */
[----:B------:R-:W-:Y:S02]  /*bd80*/  VIADD R34, R6, 0x1 ;  /* 0x0000000106227836 */ /* 0x000fe40000000000 */
[----:B------:R-:W-:Y:S02]  /*bd90*/  IMAD.MOV.U32 R97, RZ, RZ, R35 ;  /* 0x000000ffff617224 */ /* 0x000fe400078e0023 */
[----:B------:R-:W-:-:S02]  /*bda0*/  @!P0 IMAD.MOV R98, RZ, RZ, R46 ;  /* 0x000000ffff628224 */ /* 0x000fc400078e022e */
[----:B------:R-:W-:Y:S02]  /*bdb0*/  IMAD.MOV.U32 R96, RZ, RZ, R34 ;  /* 0x000000ffff607224 */ /* 0x000fe400078e0022 */
[----:B------:R-:W-:Y:S01]  /*bdc0*/  IMAD.MOV.U32 R99, RZ, RZ, R33 ;  /* 0x000000ffff637224 */ /* 0x000fe200078e0021 */
[----:B------:R-:W-:Y:S01]  /*bdd0*/  IADD3 R95, PT, PT, R95, -R98, RZ ;  /* 0x800000625f5f7210 */ /* 0x000fe20007ffe0ff */
        /* <DEDUP_REMOVED lines=42> */
.L_x_79:
[----:B------:R-:W-:Y:S05]  /*c080*/  BSYNC.RELIABLE B3 ;  /* 0x0000000000037941 */ /* 0x000fea0003800100 */
.L_x_78:
        /* <DEDUP_REMOVED lines=40> */
[----:B------:R-:W-:Y:S01]  /*c310*/  @!P4 IMAD.MOV R33, RZ, RZ, R7 ;  /* 0x000000ffff21c224 */ /* 0x000fe200078e0207 */
[----:B------:R-:W-:-:S03]  /*c320*/  IADD3.X R2, PT, PT, RZ, RZ, RZ, P6, !PT ;  /* 0x000000ffff027210 */ /* 0x000fc600037fe4ff */
[----:B------:R-:W-:Y:S01]  /*c330*/  IMAD.IADD R92, R92, 0x1, -R33 ;  /* 0x000000015c5c7824 */ /* 0x000fe200078e0a21 */
[----:B------:R-:W-:-:S13]  /*c340*/  ISETP.GT.U32.AND.EX P1, PT, R2, RZ, PT, P5 ;  /* 0x000000ff0200720c */ /* 0x000fda0003f24150 */
[----:B------:R-:W-:-:S05]  /*c350*/  @!P1 IADD3 R32, PT, PT, R46, RZ, RZ ;  /* 0x000000ff2e209210 */ /* 0x000fca0007ffe0ff */
[----:B------:R-:W-:-:S07]  /*c360*/  IMAD.IADD R95, R95, 0x1, -R32 ;  /* 0x000000015f5f7824 */ /* 0x000fce00078e0a20 */
.L_x_77:
[----:B------:R-:W-:Y:S05]  /*c370*/  BSYNC.RECONVERGENT B2 ;  /* 0x0000000000027941 */ /* 0x000fea0003800200 */
.L_x_74:
        /* <DEDUP_REMOVED lines=35> */
.L_x_81:
[----:B------:R-:W-:Y:S01]  /*c5b0*/  ISETP.GT.U32.AND P6, PT, R94, R13, PT ;  /* 0x0000000d5e00720c */ /* 0x000fe20003fc4070 */
[----:B------:R-:W-:Y:S02]  /*c5c0*/  VIADD R101, R91, 0x1 ;  /* 0x000000015b657836 */ /* 0x000fe40000000000 */
[----:B------:R-:W-:Y:S01]  /*c5d0*/  VIADD R98, R92, 0x1 ;  /* 0x000000015c627836 */ /* 0x000fe20000000000 */
[----:B------:R-:W-:Y:S01]  /*c5e0*/  SEL R2, RZ, 0x1, !P6 ;  /* 0x00000001ff027807 */ /* 0x000fe20007000000 */
[----:B------:R-:W-:Y:S02]  /*c5f0*/  VIADD R99, R9, 0x1 ;  /* 0x0000000109637836 */ /* 0x000fe40000000000 */
[----:B------:R-:W-:Y:S01]  /*c600*/  VIADD R109, R93, 0x1 ;  /* 0x000000015d6d7836 */ /* 0x000fe20000000000 */
        /* <DEDUP_REMOVED lines=35> */
[----:B------:R-:W-:Y:S01]  /*c840*/  IADD3.X R3, PT, PT, RZ, RZ, RZ, P5, !PT ;  /* 0x000000ffff037210 */ /* 0x000fe20002ffe4ff */
[----:B------:R-:W-:Y:S01]  /*c850*/  @!P4 IMAD.MOV R98, RZ, RZ, R92 ;  /* 0x000000ffff62c224 */ /* 0x000fe200078e025c */
[----:B------:R-:W-:Y:S01]  /*c860*/  ISETP.GT.U32.AND P5, PT, R2, R21, PT ;  /* 0x000000150200720c */ /* 0x000fe20003fa4070 */
[----:B------:R-:W-:Y:S02]  /*c870*/  VIADD R2, R8, 0x1 ;  /* 0x0000000108027836 */ /* 0x000fe40000000000 */
[----:B------:R-:W-:Y:S01]  /*c880*/  @!P0 IMAD.MOV R2, RZ, RZ, R8 ;  /* 0x000000ffff028224 */ /* 0x000fe200078e0208 */
[----:B------:R-:W-:Y:S01]  /*c890*/  ISETP.GT.U32.AND.EX P5, PT, R3, RZ, PT, P5 ;  /* 0x000000ff0300720c */ /* 0x000fe20003fa4150 */
[----:B------:R-:W-:Y:S01]  /*c8a0*/  VIADD R3, R95, 0x1 ;  /* 0x000000015f037836 */ /* 0x000fe20000000000 */
[----:B------:R-:W-:Y:S01]  /*c8b0*/  IADD3 R98, PT, PT, R21, -R98, RZ ;  /* 0x8000006215627210 */ /* 0x000fe20007ffe0ff */
[----:B------:R-:W-:-:S10]  /*c8c0*/  IMAD.IADD R28, R25, 0x1, -R2 ;  /* 0x00000001191c7824 */ /* 0x000fd400078e0a02 */
[----:B------:R-:W-:-:S04]  /*c8d0*/  @!P5 IMAD.MOV R3, RZ, RZ, R95 ;  /* 0x000000ffff03d224 */ /* 0x000fc800078e025f */
[----:B------:R-:W-:Y:S01]  /*c8e0*/  IMAD.IADD R21, R22, 0x1, -R3 ;  /* 0x0000000116157824 */ /* 0x000fe200078e0a03 */
[----:B------:R-:W-:Y:S06]  /*c8f0*/  BRA `(.L_x_84) ;  /* 0x0000000400247947 */ /* 0x000fec0003800000 */
.L_x_83:
[----:B------:R-:W-:Y:S05]  /*c900*/  BSYNC.RELIABLE B3 ;  /* 0x0000000000037941 */ /* 0x000fea0003800100 */
.L_x_82:
[----:B------:R-:W0:Y:S01]  /*c910*/  LDCU UR4, c[0x0][0x3cc] ;  /* 0x00007980ff0477ac */ /* 0x000e220008000800 */
[----:B------:R-:W-:Y:S01]  /*c920*/  VIADD R99, R9, 0x1 ;  /* 0x0000000109637836 */ /* 0x000fe20000000000 */
[----:B------:R-:W-:Y:S01]  /*c930*/  IADD3 R98, PT, PT, R92, 0x1, RZ ;  /* 0x000000015c627810 */ /* 0x000fe20007ffe0ff */
[----:B------:R-:W-:Y:S01]  /*c940*/  VIADD R101, R91, 0x1 ;  /* 0x000000015b657836 */ /* 0x000fe20000000000 */
[----:B------:R-:W1:Y:S01]  /*c950*/  LDCU.128 UR8, c[0x0][0x3d0] ;  /* 0x00007a00ff0877ac */ /* 0x000e620008000c00 */
[----:B------:R-:W-:Y:S02]  /*c960*/  VIADD R109, R93, 0x1 ;  /* 0x000000015d6d7836 */ /* 0x000fe40000000000 */
[----:B0-----:R-:W-:Y:S01]  /*c970*/  VIADD R2, R13, UR4 ;  /* 0x000000040d027c36 */ /* 0x001fe20008000000 */
[----:B------:R-:W0:Y:S04]  /*c980*/  LDCU.64 UR4, c[0x0][0x3e0] ;  /* 0x00007c00ff0477ac */ /* 0x000e280008000a00 */
[----:B------:R-:W-:-:S02]  /*c990*/  ISETP.GE.U32.AND P0, PT, R2, R13, PT ;  /* 0x0000000d0200720c */ /* 0x000fc40003f06070 */
[----:B------:R-:W-:Y:S02]  /*c9a0*/  ISETP.GT.U32.AND P5, PT, R94, R2, PT ;  /* 0x000000025e00720c */ /* 0x000fe40003fa4070 */
[----:B------:R-:W-:Y:S02]  /*c9b0*/  SEL R3, RZ, 0x1, P0 ;  /* 0x00000001ff037807 */ /* 0x000fe40000000000 */
[----:B------:R-:W-:Y:S02]  /*c9c0*/  SEL R4, RZ, 0x1, !P5 ;  /* 0x00000001ff047807 */ /* 0x000fe40006800000 */
[----:B-1----:R-:W-:Y:S01]  /*c9d0*/  IADD3 R32, P0, P2, R3, UR8, R28 ;  /* 0x0000000803207c10 */ /* 0x002fe2000fa1e01c */
[----:B------:R-:W-:Y:S01]  /*c9e0*/  VIADD R28, R8, 0x1 ;  /* 0x00000001081c7836 */ /* 0x000fe20000000000 */
[----:B------:R-:W-:Y:S02]  /*c9f0*/  IADD3 R3, P3, PT, R9, R4, RZ ;  /* 0x0000000409037210 */ /* 0x000fe40007f7e0ff */
[----:B------:R-:W-:-:S02]  /*ca00*/  IADD3.X R4, PT, PT, RZ, RZ, RZ, P0, P2 ;  /* 0x000000ffff047210 */ /* 0x000fc400007e44ff */
[----:B------:R-:W-:Y:S01]  /*ca10*/  ISETP.GT.U32.AND P1, PT, R3, R32, PT ;  /* 0x000000200300720c */ /* 0x000fe20003f24070 */
[----:B------:R-:W-:Y:S01]  /*ca20*/  IMAD.X R3, RZ, RZ, RZ, P3 ;  /* 0x000000ffff037224 */ /* 0x000fe200018e06ff */
[----:B------:R-:W-:Y:S02]  /*ca30*/  IADD3 R13, P2, P3, R4, UR9, R25 ;  /* 0x00000009040d7c10 */ /* 0x000fe4000fb5e019 */
        /* <DEDUP_REMOVED lines=16> */
[----:B------:R-:W-:Y:S01]  /*cb40*/  IMAD.X R3, RZ, RZ, RZ, P6 ;  /* 0x000000ffff037224 */ /* 0x000fe200030e06ff */
[----:B------:R-:W-:Y:S01]  /*cb50*/  IADD3 R7, P4, P6, R4, UR11, R23 ;  /* 0x0000000b04077c10 */ /* 0x000fe2000fe9e017 */
[----:B------:R-:W-:Y:S01]  /*cb60*/  @!P0 IMAD.MOV R101, RZ, RZ, R91 ;  /* 0x000000ffff658224 */ /* 0x000fe200078e025b */
[----:B------:R-:W-:Y:S02]  /*cb70*/  MOV R13, R2 ;  /* 0x00000002000d7202 */ /* 0x000fe40000000f00 */
[----:B------:R-:W-:Y:S01]  /*cb80*/  ISETP.GT.U32.AND.EX P2, PT, R3, RZ, PT, P2 ;  /* 0x000000ff0300720c */ /* 0x000fe20003f44120 */
[----:B------:R-:W-:Y:S02]  /*cb90*/  IMAD.IADD R101, R26, 0x1, -R101 ;  /* 0x000000011a657824 */ /* 0x000fe400078e0a65 */
[----:B------:R-:W-:Y:S01]  /*cba0*/  VIADD R26, R90, 0x1 ;  /* 0x000000015a1a7836 */ /* 0x000fe20000000000 */
[----:B------:R-:W-:-:S04]  /*cbb0*/  SEL R3, RZ, 0x1, !P2 ;  /* 0x00000001ff037807 */ /* 0x000fc80005000000 */
[----:B------:R-:W-:-:S05]  /*cbc0*/  IADD3 R3, P3, PT, R90, R3, RZ ;  /* 0x000000035a037210 */ /* 0x000fca0007f7e0ff */
[----:B------:R-:W-:Y:S01]  /*cbd0*/  IMAD.X R4, RZ, RZ, RZ, P3 ;  /* 0x000000ffff047224 */ /* 0x000fe200018e06ff */
[----:B------:R-:W-:Y:S01]  /*cbe0*/  ISETP.GT.U32.AND P3, PT, R3, R7, PT ;  /* 0x000000070300720c */ /* 0x000fe20003f64070 */
[----:B------:R-:W-:Y:S01]  /*cbf0*/  @!P2 IMAD.MOV R26, RZ, RZ, R90 ;  /* 0x000000ffff1aa224 */ /* 0x000fe200078e025a */
[----:B------:R-:W-:Y:S02]  /*cc00*/  IADD3.X R3, PT, PT, RZ, RZ, RZ, P4, P6 ;  /* 0x000000ffff037210 */ /* 0x000fe400027ec4ff */
[----:B------:R-:W-:Y:S01]  /*cc10*/  ISETP.GT.U32.AND.EX P3, PT, R4, RZ, PT, P3 ;  /* 0x000000ff0400720c */ /* 0x000fe20003f64130 */
[----:B------:R-:W-:Y:S01]  /*cc20*/  IMAD.IADD R26, R7, 0x1, -R26 ;  /* 0x00000001071a7824 */ /* 0x000fe200078e0a1a */
[----:B0-----:R-:W-:Y:S02]  /*cc30*/  IADD3 R6, P4, P6, R3, UR4, R24 ;  /* 0x0000000403067c10 */ /* 0x001fe4000fe9e018 */
[----:B------:R-:W-:Y:S02]  /*cc40*/  SEL R4, RZ, 0x1, !P3 ;  /* 0x00000001ff047807 */ /* 0x000fe40005800000 */
[----:B------:R-:W-:-:S02]  /*cc50*/  IADD3.X R24, PT, PT, RZ, RZ, RZ, P4, P6 ;  /* 0x000000ffff187210 */ /* 0x000fc400027ec4ff */
        /* <DEDUP_REMOVED lines=10> */
[----:B------:R-:W-:-:S05]  /*cd00*/  IADD3 R3, P1, PT, R92, R3, RZ ;  /* 0x000000035c037210 */ /* 0x000fca0007f3e0ff */
[----:B------:R-:W-:Y:S01]  /*cd10*/  IMAD.X R4, RZ, RZ, RZ, P1 ;  /* 0x000000ffff047224 */ /* 0x000fe200008e06ff */
[----:B------:R-:W-:Y:S01]  /*cd20*/  ISETP.GT.U32.AND P1, PT, R3, R5, PT ;  /* 0x000000050300720c */ /* 0x000fe20003f24070 */
[----:B------:R-:W-:-:S03]  /*cd30*/  @!P4 IMAD.MOV R98, RZ, RZ, R92 ;  /* 0x000000ffff62c224 */ /* 0x000fc600078e025c */
[----:B------:R-:W-:Y:S01]  /*cd40*/  ISETP.GT.U32.AND.EX P1, PT, R4, RZ, PT, P1 ;  /* 0x000000ff0400720c */ /* 0x000fe20003f24110 */
[----:B------:R-:W-:Y:S02]  /*cd50*/  VIADD R4, R95, 0x1 ;  /* 0x000000015f047836 */ /* 0x000fe40000000000 */
[----:B------:R-:W-:-:S10]  /*cd60*/  IMAD.IADD R98, R5, 0x1, -R98 ;  /* 0x0000000105627824 */ /* 0x000fd400078e0a62 */
[----:B------:R-:W-:-:S04]  /*cd70*/  @!P1 IMAD.MOV R4, RZ, RZ, R95 ;  /* 0x000000ffff049224 */ /* 0x000fc800078e025f */
[----:B------:R-:W-:-:S07]  /*cd80*/  IMAD.IADD R21, R21, 0x1, -R4 ;  /* 0x0000000115157824 */ /* 0x000fce00078e0a04 */
.L_x_84:
[----:B------:R-:W-:Y:S05]  /*cd90*/  BSYNC.RECONVERGENT B2 ;  /* 0x0000000000027941 */ /* 0x000fea0003800200 */
.L_x_80:
        /* <DEDUP_REMOVED lines=43> */
.L_x_87:
[----:B------:R-:W-:Y:S05]  /*d050*/  BSYNC.RELIABLE B3 ;  /* 0x0000000000037941 */ /* 0x000fea0003800100 */
.L_x_86:
        /* <DEDUP_REMOVED lines=19> */
[----:B0-----:R-:W-:Y:S02]  /*d190*/  IADD3 R6, P3, PT, R7, R4, RZ ;  /* 0x0000000407067210 */ /* 0x001fe40007f7e0ff */
[----:B------:R-:W-:Y:S02]  /*d1a0*/  IADD3 R33, PT, PT, R4, 0x1, RZ ;  /* 0x0000000104217810 */ /* 0x000fe40007ffe0ff */
        /* <DEDUP_REMOVED lines=22> */
[----:B------:R-:W-:Y:S02]  /*d310*/  IMAD.X R25, RZ, RZ, RZ, P6 ;  /* 0x000000ffff197224 */ /* 0x000fe400030e06ff */
[----:B------:R-:W-:Y:S02]  /*d320*/  IMAD.MOV.U32 R23, RZ, RZ, R34 ;  /* 0x000000ffff177224 */ /* 0x000fe400078e0022 */
[----:B------:R-:W-:Y:S01]  /*d330*/  @!P0 IMAD.MOV R23, RZ, RZ, R3 ;  /* 0x000000ffff178224 */ /* 0x000fe200078e0203 */
[----:B------:R-:W-:Y:S01]  /*d340*/  ISETP.GT.U32.AND.EX P0, PT, R25, RZ, PT, P5 ;  /* 0x000000ff1900720c */ /* 0x000fe20003f04150 */
[----:B------:R-:W-:Y:S01]  /*d350*/  IMAD.MOV.U32 R96, RZ, RZ, R22 ;  /* 0x000000ffff607224 */ /* 0x000fe200078e0016 */
[----:B------:R-:W-:Y:S01]  /*d360*/  IADD3 R25, PT, PT, R5, 0x1, RZ ;  /* 0x0000000105197810 */ /* 0x000fe20007ffe0ff */
[----:B------:R-:W-:-:S02]  /*d370*/  @!P1 IMAD.MOV R24, RZ, RZ, R4 ;  /* 0x000000ffff189224 */ /* 0x000fc400078e0204 */
[----:B------:R-:W-:Y:S02]  /*d380*/  IMAD.IADD R28, R28, 0x1, -R23 ;  /* 0x000000011c1c7824 */ /* 0x000fe400078e0a17 */
[----:B------:R-:W-:Y:S02]  /*d390*/  IMAD.IADD R101, R101, 0x1, -R24 ;  /* 0x0000000165657824 */ /* 0x000fe400078e0a18 */
[C---:B------:R-:W-:Y:S02]  /*d3a0*/  VIADD R24, R6.reuse, 0x1 ;  /* 0x0000000106187836 */ /* 0x040fe40000000000 */
[----:B------:R-:W-:Y:S02]  /*d3b0*/  VIADD R23, R7, 0x1 ;  /* 0x0000000107177836 */ /* 0x000fe40000000000 */
[----:B------:R-:W-:Y:S02]  /*d3c0*/  @!P0 IMAD.MOV R96, RZ, RZ, R46 ;  /* 0x000000ffff608224 */ /* 0x000fe400078e022e */
[----:B------:R-:W-:Y:S01]  /*d3d0*/  IMAD.MOV.U32 R38, RZ, RZ, R24 ;  /* 0x000000ffff267224 */ /* 0x000fe200078e0018 */
[----:B------:R-:W-:Y:S01]  /*d3e0*/  @!P3 IADD3 R38, PT, PT, R6, RZ, RZ ;  /* 0x000000ff0626b210 */ /* 0x000fe20007ffe0ff */
[----:B------:R-:W-:-:S02]  /*d3f0*/  IMAD.IADD R21, R21, 0x1, -R96 ;  /* 0x0000000115157824 */ /* 0x000fc400078e0a60 */
[----:B------:R-:W-:Y:S02]  /*d400*/  IMAD.MOV.U32 R37, RZ, RZ, R25 ;  /* 0x000000ffff257224 */ /* 0x000fe400078e0019 */
[----:B------:R-:W-:Y:S01]  /*d410*/  IMAD.MOV.U32 R39, RZ, RZ, R23 ;  /* 0x000000ffff277224 */ /* 0x000fe200078e0017 */
[----:B------:R-:W-:Y:S01]  /*d420*/  ISETP.GT.U32.AND P0, PT, R21, R46, PT ;  /* 0x0000002e1500720c */ /* 0x000fe20003f04070 */
[----:B------:R-:W-:Y:S02]  /*d430*/  @!P2 IMAD.MOV R37, RZ, RZ, R5 ;  /* 0x000000ffff25a224 */ /* 0x000fe400078e0205 */
[----:B------:R-:W-:Y:S02]  /*d440*/  @!P4 IMAD.MOV R39, RZ, RZ, R7 ;  /* 0x000000ffff27c224 */ /* 0x000fe400078e0207 */
[----:B------:R-:W-:Y:S02]  /*d450*/  IMAD.IADD R26, R26, 0x1, -R37 ;  /* 0x000000011a1a7824 */ /* 0x000fe400078e0a25 */
[----:B------:R-:W-:-:S02]  /*d460*/  IMAD.IADD R109, R109, 0x1, -R38 ;  /* 0x000000016d6d7824 */ /* 0x000fc400078e0a26 */
[----:B------:R-:W-:-:S04]  /*d470*/  IMAD.IADD R98, R98, 0x1, -R39 ;  /* 0x0000000162627824 */ /* 0x000fc800078e0a27 */
        /* <DEDUP_REMOVED lines=35> */
.L_x_90:
[----:B------:R-:W-:Y:S05]  /*d6b0*/  BSYNC.RELIABLE B3 ;  /* 0x0000000000037941 */ /* 0x000fea0003800100 */
.L_x_89:
        /* <DEDUP_REMOVED lines=25> */
[----:B------:R-:W-:Y:S02]  /*d850*/  ISETP.GT.U32.AND P3, PT, R37, R26, PT ;  /* 0x0000001a2500720c */ /* 0x000fe40003f64070 */
[----:B------:R-:W-:Y:S02]  /*d860*/  IADD3.X R37, PT, PT, RZ, RZ, RZ, P4, !PT ;  /* 0x000000ffff257210 */ /* 0x000fe400027fe4ff */
        /* <DEDUP_REMOVED lines=19> */
.L_x_88:
[----:B------:R-:W-:Y:S05]  /*d9a0*/  BSYNC.RECONVERGENT B2 ;  /* 0x0000000000027941 */ /* 0x000fea0003800200 */
.L_x_85:
[-C--:B------:R-:W-:Y:S01]  /*d9b0*/  IMAD.WIDE.U32 R22, R13, R45.reuse, RZ ;  /* 0x0000002d0d167225 */ /* 0x080fe200078e00ff */
[----:B------:R-:W-:Y:S01]  /*d9c0*/  UMOV UR4, URZ ;  /* 0x000000ff00047c82 */ /* 0x000fe20008000000 */
[----:B------:R-:W-:Y:S02]  /*d9d0*/  BSSY.RECONVERGENT B2, `(.L_x_91) ;  /* 0x0000109000027945 */ /* 0x000fe40003800200 */
[----:B------:R-:W-:Y:S02]  /*d9e0*/  IMAD.MOV.U32 R6, RZ, RZ, R23 ;  /* 0x000000ffff067224 */ /* 0x000fe400078e0017 */
[----:B------:R-:W-:Y:S02]  /*d9f0*/  IMAD.MOV.U32 R7, RZ, RZ, RZ ;  /* 0x000000ffff077224 */ /* 0x000fe400078e00ff */
[----:B------:R-:W-:Y:S02]  /*da00*/  IMAD.MOV.U32 R97, RZ, RZ, RZ ;  /* 0x000000ffff617224 */ /* 0x000fe400078e00ff */
[----:B------:R-:W-:-:S04]  /*da10*/  IMAD.WIDE.U32 R6, R99, R45, R6 ;  /* 0x0000002d63067225 */ /* 0x000fc800078e0006 */
[----:B------:R-:W-:Y:S01]  /*da20*/  IMAD.MOV.U32 R23, RZ, RZ, RZ ;  /* 0x000000ffff177224 */ /* 0x000fe200078e00ff */
[----:B------:R-:W-:Y:S01]  /*da30*/  MOV R96, R7 ;  /* 0x0000000700607202 */ /* 0x000fe20000000f00 */
[----:B------:R-:W-:-:S04]  /*da40*/  IMAD.MOV.U32 R7, RZ, RZ, RZ ;  /* 0x000000ffff077224 */ /* 0x000fc800078e00ff */
        /* <DEDUP_REMOVED lines=16> */
[----:B------:R-:W-:-:S03]  /*db50*/  IADD3 R24, P0, PT, R96, R3, RZ ;  /* 0x0000000360187210 */ /* 0x000fc60007f1e0ff */
[----:B------:R-:W-:Y:S01]  /*db60*/  IMAD.MOV.U32 R96, RZ, RZ, R97 ;  /* 0x000000ffff607224 */ /* 0x000fe200078e0061 */
[----:B------:R-:W-:Y:S01]  /*db70*/  IADD3 R2, P1, PT, R2, R5, RZ ;  /* 0x0000000502027210 */ /* 0x000fe20007f3e0ff */
[----:B------:R-:W-:Y:S01]  /*db80*/  IMAD.MOV.U32 R97, RZ, RZ, RZ ;  /* 0x000000ffff617224 */ /* 0x000fe200078e00ff */
[----:B------:R-:W-:-:S03]  /*db90*/  IADD3.X R25, PT, PT, RZ, RZ, RZ, P0, !PT ;  /* 0x000000ffff197210 */ /* 0x000fc600007fe4ff */
        /* <DEDUP_REMOVED lines=19> */
[----:B------:R-:W-:Y:S01]  /*dcd0*/  IMAD.X R35, RZ, RZ, RZ, P0 ;  /* 0x000000ffff237224 */ /* 0x000fe200000e06ff */
[----:B------:R-:W-:Y:S01]  /*dce0*/  IADD3.X R33, PT, PT, RZ, RZ, RZ, P1, !PT ;  /* 0x000000ffff217210 */ /* 0x000fe20000ffe4ff */
        /* <DEDUP_REMOVED lines=87> */
[----:B------:R-:W-:-:S04]  /*e260*/  IMAD.WIDE.U32 R38, R28, R107, R38 ;  /* 0x0000006b1c267225 */ /* 0x000fc800078e0026 */
        /* <DEDUP_REMOVED lines=23> */
[----:B------:R-:W-:-:S03]  /*e3e0*/  IMAD.WIDE.U32 R110, R21, R88, R96 ;  /* 0x00000058156e7225 */ /* 0x000fc600078e0060 */
[----:B------:R-:W-:Y:S01]  /*e3f0*/  IADD3.X R47, PT, PT, RZ, RZ, RZ, P2, !PT ;  /* 0x000000ffff2f7210 */ /* 0x000fe200017fe4ff */
[----:B------:R-:W-:Y:S02]  /*e400*/  IMAD.X R105, RZ, RZ, RZ, P1 ;  /* 0x000000ffff697224 */ /* 0x000fe400008e06ff */
[----:B------:R-:W-:-:S04]  /*e410*/  IMAD.WIDE.U32 R96, R38, 0x3d1, RZ ;  /* 0x000003d126607825 */ /* 0x000fc800078e00ff */
[----:B------:R-:W-:-:S04]  /*e420*/  IMAD.WIDE.U32 R46, R101, R102, R46 ;  /* 0x00000066652e7225 */ /* 0x000fc800078e002e */
[----:B------:R-:W-:-:S04]  /*e430*/  IMAD.WIDE.U32 R104, R109, R107, R104 ;  /* 0x0000006b6d687225 */ /* 0x000fc800078e0068 */
[----:B------:R-:W-:Y:S01]  /*e440*/  IMAD.IADD R3, R22, 0x1, R96 ;  /* 0x0000000116037824 */ /* 0x000fe200078e0260 */
[----:B------:R-:W-:Y:S01]  /*e450*/  IADD3 R100, P1, PT, R110, R105, RZ ;  /* 0x000000696e647210 */ /* 0x000fe20007f3e0ff */
[----:B------:R-:W-:Y:S01]  /*e460*/  VIADD R96, R97, UR4 ;  /* 0x0000000461607c36 */ /* 0x000fe20008000000 */
[----:B------:R-:W-:Y:S01]  /*e470*/  IADD3 R104, P2, PT, R104, R47, RZ ;  /* 0x0000002f68687210 */ /* 0x000fe20007f5e0ff */
[----:B------:R-:W-:Y:S01]  /*e480*/  IMAD.MOV.U32 R97, RZ, RZ, RZ ;  /* 0x000000ffff617224 */ /* 0x000fe200078e00ff */
[----:B------:R-:W-:Y:S01]  /*e490*/  ISETP.GE.U32.AND P0, PT, R3, R22, PT ;  /* 0x000000160300720c */ /* 0x000fe20003f06070 */
[----:B------:R-:W-:Y:S02]  /*e4a0*/  IMAD.X R101, RZ, RZ, RZ, P1 ;  /* 0x000000ffff657224 */ /* 0x000fe400008e06ff */
[----:B------:R-:W-:Y:S01]  /*e4b0*/  IMAD.WIDE.U32 R96, R44, 0x3d1, R96 ;  /* 0x000003d12c607825 */ /* 0x000fe200078e0060 */
[----:B------:R-:W-:-:S03]  /*e4c0*/  SEL R7, RZ, 0x1, P0 ;  /* 0x00000001ff077807 */ /* 0x000fc60000000000 */
        /* <DEDUP_REMOVED lines=10> */
[----:B------:R-:W-:Y:S01]  /*e570*/  IMAD.WIDE.U32 R22, R46, 0x3d1, R22 ;  /* 0x000003d12e167825 */ /* 0x000fe200078e0016 */
[----:B------:R-:W-:-:S03]  /*e580*/  IADD3.X R101, PT, PT, RZ, RZ, RZ, P1, !PT ;  /* 0x000000ffff657210 */ /* 0x000fc60000ffe4ff */
[----:B------:R-:W-:Y:S01]  /*e590*/  IMAD.WIDE.U32 R110, R21, R107, R110 ;  /* 0x0000006b156e7225 */ /* 0x000fe200078e006e */
[----:B------:R-:W-:-:S03]  /*e5a0*/  IADD3 R4, P2, P3, R22, R5, R4 ;  /* 0x0000000516047210 */ /* 0x000fc60007b5e004 */
[----:B------:R-:W-:-:S04]  /*e5b0*/  IMAD.WIDE.U32 R100, R109, R102, R100 ;  /* 0x000000666d647225 */ /* 0x000fc800078e0064 */
[----:B------:R-:W-:Y:S01]  /*e5c0*/  VIADD R22, R23, UR4 ;  /* 0x0000000417167c36 */ /* 0x000fe20008000000 */
[----:B------:R-:W-:Y:S01]  /*e5d0*/  IADD3 R6, P0, PT, R110, R101, RZ ;  /* 0x000000656e067210 */ /* 0x000fe20007f1e0ff */
[----:B------:R-:W-:Y:S02]  /*e5e0*/  IMAD.X R5, RZ, RZ, RZ, P4 ;  /* 0x000000ffff057224 */ /* 0x000fe400020e06ff */
[----:B------:R-:W-:Y:S02]  /*e5f0*/  IMAD.MOV.U32 R23, RZ, RZ, RZ ;  /* 0x000000ffff177224 */ /* 0x000fe400078e00ff */
[----:B------:R-:W-:Y:S01]  /*e600*/  IMAD.X R7, RZ, RZ, RZ, P0 ;  /* 0x000000ffff077224 */ /* 0x000fe200000e06ff */
[----:B------:R-:W-:Y:S01]  /*e610*/  IADD3 R44, P4, P5, R44, R5, R4 ;  /* 0x000000052c2c7210 */ /* 0x000fe20007d9e004 */
[----:B------:R-:W-:Y:S01]  /*e620*/  IMAD.WIDE.U32 R22, R104, 0x3d1, R22 ;  /* 0x000003d168167825 */ /* 0x000fe200078e0016 */
[----:B------:R-:W-:Y:S02]  /*e630*/  IADD3.X R5, PT, PT, RZ, RZ, RZ, P2, P3 ;  /* 0x000000ffff057210 */ /* 0x000fe400017e64ff */
[----:B------:R-:W-:Y:S01]  /*e640*/  IADD3.X R99, PT, PT, RZ, RZ, RZ, P4, P5 ;  /* 0x000000ffff637210 */ /* 0x000fe200027ea4ff */
[----:B------:R-:W-:Y:S01]  /*e650*/  VIADD R4, R23, UR4 ;  /* 0x0000000417047c36 */ /* 0x000fe20008000000 */
[----:B------:R-:W-:Y:S01]  /*e660*/  IADD3 R2, P0, P1, R22, R5, R2 ;  /* 0x0000000516027210 */ /* 0x000fe2000791e002 */
[----:B------:R-:W-:-:S02]  /*e670*/  IMAD.MOV.U32 R5, RZ, RZ, RZ ;  /* 0x000000ffff057224 */ /* 0x000fc400078e00ff */
[----:B------:R-:W-:Y:S01]  /*e680*/  IMAD.WIDE.U32 R6, R98, R102, R6 ;  /* 0x0000006662067225 */ /* 0x000fe200078e0006 */
[----:B------:R-:W-:Y:S02]  /*e690*/  IADD3.X R13, PT, PT, RZ, RZ, RZ, P0, P1 ;  /* 0x000000ffff0d7210 */ /* 0x000fe400007e24ff */
[----:B------:R-:W-:Y:S01]  /*e6a0*/  IADD3 R99, P3, P4, R46, R99, R2 ;  /* 0x000000632e637210 */ /* 0x000fe20007c7e002 */
[----:B------:R-:W-:Y:S01]  /*e6b0*/  IMAD.WIDE.U32 R4, R100, 0x3d1, R4 ;  /* 0x000003d164047825 */ /* 0x000fe200078e0004 */
[----:B------:R-:W-:-:S03]  /*e6c0*/  IADD3 R110, P0, PT, R111, R7, RZ ;  /* 0x000000076f6e7210 */ /* 0x000fc60007f1e0ff */
[----:B------:R-:W-:Y:S01]  /*e6d0*/  VIADD R22, R5, UR4 ;  /* 0x0000000405167c36 */ /* 0x000fe20008000000 */
[----:B------:R-:W-:Y:S01]  /*e6e0*/  IADD3 R4, P1, P2, R4, R13, R24 ;  /* 0x0000000d04047210 */ /* 0x000fe20007a3e018 */
[----:B------:R-:W-:Y:S01]  /*e6f0*/  IMAD.MOV.U32 R23, RZ, RZ, RZ ;  /* 0x000000ffff177224 */ /* 0x000fe200078e00ff */
[----:B------:R-:W-:Y:S01]  /*e700*/  IADD3.X R5, PT, PT, RZ, RZ, RZ, P3, P4 ;  /* 0x000000ffff057210 */ /* 0x000fe20001fe84ff */
[----:B------:R-:W-:Y:S01]  /*e710*/  IMAD.X R111, RZ, RZ, RZ, P0 ;  /* 0x000000ffff6f7224 */ /* 0x000fe200000e06ff */
[----:B------:R-:W-:Y:S01]  /*e720*/  IADD3.X R7, PT, PT, RZ, RZ, RZ, P1, P2 ;  /* 0x000000ffff077210 */ /* 0x000fe20000fe44ff */
[----:B------:R-:W-:Y:S01]  /*e730*/  IMAD.WIDE.U32 R22, R6, 0x3d1, R22 ;  /* 0x000003d106167825 */ /* 0x000fe200078e0016 */
[----:B------:R-:W-:-:S03]  /*e740*/  IADD3 R98, P2, P3, R104, R5, R4 ;  /* 0x0000000568627210 */ /* 0x000fc60007b5e004 */
[----:B------:R-:W-:Y:S01]  /*e750*/  IMAD.WIDE.U32 R110, R21, R102, R110 ;  /* 0x00000066156e7225 */ /* 0x000fe200078e006e */
[----:B------:R-:W-:Y:S02]  /*e760*/  IADD3 R32, P0, P1, R22, R7, R32 ;  /* 0x0000000716207210 */ /* 0x000fe4000791e020 */
[----:B------:R-:W-:Y:S01]  /*e770*/  IADD3 R22, PT, PT, R23, UR4, RZ ;  /* 0x0000000417167c10 */ /* 0x000fe2000fffe0ff */
[----:B------:R-:W-:Y:S01]  /*e780*/  IMAD.MOV.U32 R23, RZ, RZ, RZ ;  /* 0x000000ffff177224 */ /* 0x000fe200078e00ff */
[----:B------:R-:W-:Y:S02]  /*e790*/  IADD3.X R101, PT, PT, RZ, RZ, RZ, P2, P3 ;  /* 0x000000ffff657210 */ /* 0x000fe400017e64ff */
[----:B------:R-:W-:Y:S01]  /*e7a0*/  IADD3.X R7, PT, PT, RZ, RZ, RZ, P0, P1 ;  /* 0x000000ffff077210 */ /* 0x000fe200007e24ff */
[----:B------:R-:W-:Y:S01]  /*e7b0*/  IMAD.WIDE.U32 R22, R110, 0x3d1, R22 ;  /* 0x000003d16e167825 */ /* 0x000fe200078e0016 */
[----:B------:R-:W-:Y:S02]  /*e7c0*/  IADD3 R101, P2, P3, R100, R101, R32 ;  /* 0x0000006564657210 */ /* 0x000fe40007b5e020 */
[----:B------:R-:W-:Y:S01]  /*e7d0*/  IADD3 R34, P0, P1, R22, R7, R34 ;  /* 0x0000000716227210 */ /* 0x000fe2000791e022 */
[----:B------:R-:W-:Y:S01]  /*e7e0*/  VIADD R22, R23, UR4 ;  /* 0x0000000417167c36 */ /* 0x000fe20008000000 */
[----:B------:R-:W-:Y:S01]  /*e7f0*/  IADD3.X R5, PT, PT, RZ, RZ, RZ, P2, P3 ;  /* 0x000000ffff057210 */ /* 0x000fe200017e64ff */
[----:B------:R-:W-:Y:S01]  /*e800*/  IMAD.MOV.U32 R23, RZ, RZ, RZ ;  /* 0x000000ffff177224 */ /* 0x000fe200078e00ff */
[----:B------:R-:W-:-:S02]  /*e810*/  IADD3.X R7, PT, PT, RZ, RZ, RZ, P0, P1 ;  /* 0x000000ffff077210 */ /* 0x000fc400007e24ff */
[----:B------:R-:W-:Y:S01]  /*e820*/  IADD3 R100, P2, P3, R6, R5, R34 ;  /* 0x0000000506647210 */ /* 0x000fe20007b5e022 */
[----:B------:R-:W-:-:S03]  /*e830*/  IMAD.WIDE.U32 R22, R111, 0x3d1, R22 ;  /* 0x000003d16f167825 */ /* 0x000fc600078e0016 */
[----:B------:R-:W-:Y:S02]  /*e840*/  IADD3.X R5, PT, PT, RZ, RZ, RZ, P2, P3 ;  /* 0x000000ffff057210 */ /* 0x000fe400017e64ff */
        /* <DEDUP_REMOVED lines=13> */
[----:B------:R-:W-:-:S04]  /*e920*/  ISETP.GE.U32.AND P0, PT, R2, R3, PT ;  /* 0x000000030200720c */ /* 0x000fc80003f06070 */
        /* <DEDUP_REMOVED lines=10> */
[----:B------:R-:W-:-:S04]  /*e9d0*/  IADD3 R101, P0, PT, R3, R101, RZ ;  /* 0x0000006503657210 */ /* 0x000fc80007f1e0ff */
[----:B------:R-:W-:-:S04]  /*e9e0*/  IADD3.X R3, PT, PT, RZ, RZ, RZ, P0, !PT ;  /* 0x000000ffff037210 */ /* 0x000fc800007fe4ff */
[----:B------:R-:W-:-:S05]  /*e9f0*/  IADD3 R100, P0, PT, R3, R100, RZ ;  /* 0x0000006403647210 */ /* 0x000fca0007f1e0ff */
[----:B------:R-:W-:-:S05]  /*ea00*/  IMAD.X R3, RZ, RZ, RZ, P0 ;  /* 0x000000ffff037224 */ /* 0x000fca00000e06ff */
[----:B------:R-:W-:-:S04]  /*ea10*/  IADD3 R102, P1, PT, R3, R102, RZ ;  /* 0x0000006603667210 */ /* 0x000fc80007f3e0ff */
[----:B------:R-:W-:Y:S01]  /*ea20*/  ISETP.GT.U32.AND P0, PT, R102, -0x1, PT ;  /* 0xffffffff6600780c */ /* 0x000fe20003f04070 */
[----:B------:R-:W-:-:S05]  /*ea30*/  IMAD.X R3, RZ, RZ, RZ, P1 ;  /* 0x000000ffff037224 */ /* 0x000fca00008e06ff */
[----:B------:R-:W-:Y:S01]  /*ea40*/  ISETP.GT.U32.AND.EX P0, PT, R3, RZ, PT, P0 ;  /* 0x000000ff0300720c */ /* 0x000fe20003f04100 */
[----:B------:R-:W-:-:S12]  /*ea50*/  IMAD.MOV.U32 R3, RZ, RZ, R2 ;  /* 0x000000ffff037224 */ /* 0x000fd800078e0002 */
.L_x_92:
[----:B------:R-:W-:Y:S05]  /*ea60*/  BSYNC.RECONVERGENT B2 ;  /* 0x0000000000027941 */ /* 0x000fea0003800200 */
.L_x_91:
[----:B------:R-:W-:Y:S01]  /*ea70*/  BSSY.RECONVERGENT B2, `(.L_x_93) ;  /* 0x000006c000027945 */ /* 0x000fe20003800200 */
.L_x_97:
        /* <DEDUP_REMOVED lines=42> */
.L_x_95:
[----:B------:R-:W-:Y:S05]  /*ed20*/  BSYNC.RELIABLE B3 ;  /* 0x0000000000037941 */ /* 0x000fea0003800100 */
.L_x_94:
        /* <DEDUP_REMOVED lines=19> */
[----:B------:R-:W-:Y:S02]  /*ee60*/  IMAD.X R2, RZ, RZ, RZ, P2 ;  /* 0x000000ffff027224 */ /* 0x000fe400010e06ff */
[----:B------:R-:W-:Y:S01]  /*ee70*/  @!P0 IMAD R7, RZ, RZ, UR9 ;  /* 0x00000009ff078e24 */ /* 0x000fe2000f8e02ff */
[----:B------:R-:W-:Y:S02]  /*ee80*/  PLOP3.LUT P0, PT, PT, PT, PT, 0x8, 0x80 ;  /* 0x000000000080781c */ /* 0x000fe40003f0e170 */
[----:B------:R-:W-:Y:S01]  /*ee90*/  ISETP.GT.U32.AND.EX P1, PT, R2, RZ, PT, P1 ;  /* 0x000000ff0200720c */ /* 0x000fe20003f24110 */
[----:B------:R-:W-:-:S03]  /*eea0*/  IMAD.IADD R44, R44, 0x1, -R7 ;  /* 0x000000012c2c7824 */ /* 0x000fc600078e0a07 */
        /* <DEDUP_REMOVED lines=18> */
[----:B------:R-:W-:Y:S02]  /*efd0*/  ISETP.GT.U32.AND P5, PT, R5, R100, PT ;  /* 0x000000640500720c */ /* 0x000fe40003fa4070 */
[----:B------:R-:W-:Y:S01]  /*efe0*/  MOV R5, UR5 ;  /* 0x0000000500057c02 */ /* 0x000fe20008000f00 */
[----:B------:R-:W-:Y:S01]  /*eff0*/  @P6 IMAD R5, RZ, RZ, UR8 ;  /* 0x00000008ff056e24 */ /* 0x000fe2000f8e02ff */
[----:B------:R-:W-:Y:S01]  /*f000*/  ISETP.GT.U32.AND.EX P5, PT, R2, RZ, PT, P5 ;  /* 0x000000ff0200720c */ /* 0x000fe20003fa4150 */
[----:B------:R-:W-:Y:S01]  /*f010*/  IMAD.U32 R2, RZ, RZ, UR13 ;  /* 0x0000000dff027e24 */ /* 0x000fe2000f8e00ff */
[----:B------:R-:W-:Y:S01]  /*f020*/  UIADD3 UR5, UPT, UPT, UR16, 0x1, URZ ;  /* 0x0000000110057890 */ /* 0x000fe2000fffe0ff */
[----:B------:R-:W-:Y:S01]  /*f030*/  @!P1 IMAD R2, RZ, RZ, UR10 ;  /* 0x0000000aff029e24 */ /* 0x000fe2000f8e02ff */
[----:B------:R-:W-:Y:S01]  /*f040*/  UIADD3 UR8, UPT, UPT, UR17, 0x1, URZ ;  /* 0x0000000111087890 */ /* 0x000fe2000fffe0ff */
[----:B------:R-:W-:-:S02]  /*f050*/  IMAD.IADD R38, R38, 0x1, -R5 ;  /* 0x0000000126267824 */ /* 0x000fc400078e0a05 */
[----:B------:R-:W-:Y:S01]  /*f060*/  IMAD.IADD R99, R99, 0x1, -R2 ;  /* 0x0000000163637824 */ /* 0x000fe200078e0a02 */
[----:B------:R-:W-:Y:S01]  /*f070*/  MOV R2, UR5 ;  /* 0x0000000500027c02 */ /* 0x000fe20008000f00 */
[----:B------:R-:W-:Y:S02]  /*f080*/  IMAD.U32 R5, RZ, RZ, UR14 ;  /* 0x0000000eff057e24 */ /* 0x000fe4000f8e00ff */
[----:B------:R-:W-:Y:S02]  /*f090*/  IMAD.U32 R7, RZ, RZ, UR8 ;  /* 0x00000008ff077e24 */ /* 0x000fe4000f8e00ff */
[----:B------:R-:W-:Y:S02]  /*f0a0*/  @!P5 IMAD.MOV R21, RZ, RZ, R13 ;  /* 0x000000ffff15d224 */ /* 0x000fe400078e020d */
[----:B------:R-:W-:Y:S02]  /*f0b0*/  @!P2 IMAD R5, RZ, RZ, UR11 ;  /* 0x0000000bff05ae24 */ /* 0x000fe4000f8e02ff */
[----:B------:R-:W-:Y:S01]  /*f0c0*/  @!P3 IMAD R2, RZ, RZ, UR16 ;  /* 0x00000010ff02be24 */ /* 0x000fe2000f8e02ff */
[----:B------:R-:W-:Y:S01]  /*f0d0*/  IADD3 R102, PT, PT, R102, -R21, RZ ;  /* 0x8000001566667210 */ /* 0x000fe20007ffe0ff */
[----:B------:R-:W-:-:S02]  /*f0e0*/  @!P4 IMAD R7, RZ, RZ, UR17 ;  /* 0x00000011ff07ce24 */ /* 0x000fc4000f8e02ff */
[----:B------:R-:W-:Y:S02]  /*f0f0*/  IMAD.IADD R98, R98, 0x1, -R5 ;  /* 0x0000000162627824 */ /* 0x000fe400078e0a05 */
[----:B------:R-:W-:Y:S02]  /*f100*/  IMAD.IADD R101, R101, 0x1, -R2 ;  /* 0x0000000165657824 */ /* 0x000fe400078e0a02 */
[----:B------:R-:W-:Y:S01]  /*f110*/  IMAD.IADD R100, R100, 0x1, -R7 ;  /* 0x0000000164647824 */ /* 0x000fe200078e0a07 */
[----:B------:R-:W-:Y:S06]  /*f120*/  BRA `(.L_x_97) ;  /* 0xfffffff800547947 */ /* 0x000fec000383ffff */
.L_x_96:
[----:B------:R-:W-:Y:S05]  /*f130*/  BSYNC.RECONVERGENT B2 ;  /* 0x0000000000027941 */ /* 0x000fea0003800200 */
.L_x_93:
        /* <DEDUP_REMOVED lines=35> */
.L_x_99:
[----:B------:R-:W-:Y:S01]  /*f370*/  ISETP.GT.U32.AND P5, PT, R20, R3, PT ;  /* 0x000000031400720c */ /* 0x000fe20003fa4070 */
[----:B------:R-:W-:-:S03]  /*f380*/  VIADD R97, R18, 0x1 ;  /* 0x0000000112617836 */ /* 0x000fc60000000000 */
        /* <DEDUP_REMOVED lines=25> */
[----:B------:R-:W-:Y:S01]  /*f520*/  @!P1 IMAD.MOV R5, RZ, RZ, R19 ;  /* 0x000000ffff059224 */ /* 0x000fe200078e0213 */
[----:B------:R-:W-:Y:S01]  /*f530*/  ISETP.GT.U32.AND P4, PT, R2, R101, PT ;  /* 0x000000650200720c */ /* 0x000fe20003f84070 */
[----:B------:R-:W-:Y:S01]  /*f540*/  IMAD.X R2, RZ, RZ, RZ, P6 ;  /* 0x000000ffff027224 */ /* 0x000fe200030e06ff */
[----:B------:R-:W-:Y:S01]  /*f550*/  IADD3 R19, PT, PT, R12, 0x1, RZ ;  /* 0x000000010c137810 */ /* 0x000fe20007ffe0ff */
[----:B------:R-:W-:Y:S02]  /*f560*/  IMAD.IADD R96, R44, 0x1, -R5 ;  /* 0x000000012c607824 */ /* 0x000fe400078e0a05 */
[----:B------:R-:W-:Y:S01]  /*f570*/  VIADD R5, R17, 0x1 ;  /* 0x0000000111057836 */ /* 0x000fe20000000000 */
[----:B------:R-:W-:Y:S01]  /*f580*/  ISETP.GT.U32.AND.EX P4, PT, R2, RZ, PT, P4 ;  /* 0x000000ff0200720c */ /* 0x000fe20003f84140 */
[----:B------:R-:W-:-:S03]  /*f590*/  @!P2 IMAD.MOV R5, RZ, RZ, R17 ;  /* 0x000000ffff05a224 */ /* 0x000fc600078e0211 */
[----:B------:R-:W-:Y:S01]  /*f5a0*/  SEL R2, RZ, 0x1, !P4 ;  /* 0x00000001ff027807 */ /* 0x000fe20006000000 */
[----:B------:R-:W-:-:S03]  /*f5b0*/  IMAD.IADD R98, R98, 0x1, -R5 ;  /* 0x0000000162627824 */ /* 0x000fc600078e0a05 */
[----:B------:R-:W-:Y:S01]  /*f5c0*/  IADD3 R7, P6, PT, R15, R2, RZ ;  /* 0x000000020f077210 */ /* 0x000fe20007fde0ff */
[----:B------:R-:W-:Y:S02]  /*f5d0*/  VIADD R2, R16, 0x1 ;  /* 0x0000000110027836 */ /* 0x000fe40000000000 */
[----:B------:R-:W-:Y:S01]  /*f5e0*/  @!P0 IMAD.MOV R2, RZ, RZ, R16 ;  /* 0x000000ffff028224 */ /* 0x000fe200078e0210 */
[----:B------:R-:W-:Y:S01]  /*f5f0*/  ISETP.GT.U32.AND P5, PT, R7, R100, PT ;  /* 0x000000640700720c */ /* 0x000fe20003fa4070 */
[----:B------:R-:W-:Y:S01]  /*f600*/  VIADD R7, R15, 0x1 ;  /* 0x000000010f077836 */ /* 0x000fe20000000000 */
[----:B------:R-:W-:Y:S01]  /*f610*/  IADD3.X R4, PT, PT, RZ, RZ, RZ, P6, !PT ;  /* 0x000000ffff047210 */ /* 0x000fe200037fe4ff */
[----:B------:R-:W-:Y:S02]  /*f620*/  IMAD.IADD R99, R99, 0x1, -R2 ;  /* 0x0000000163637824 */ /* 0x000fe400078e0a02 */
[----:B------:R-:W-:Y:S01]  /*f630*/  VIADD R2, R14, 0x1 ;  /* 0x000000010e027836 */ /* 0x000fe20000000000 */
[----:B------:R-:W-:Y:S01]  /*f640*/  ISETP.GT.U32.AND.EX P1, PT, R4, RZ, PT, P5 ;  /* 0x000000ff0400720c */ /* 0x000fe20003f24150 */
[----:B------:R-:W-:-:S02]  /*f650*/  @!P3 IMAD.MOV R2, RZ, RZ, R14 ;  /* 0x000000ffff02b224 */ /* 0x000fc400078e020e */
[----:B------:R-:W-:Y:S02]  /*f660*/  @!P4 IMAD.MOV R7, RZ, RZ, R15 ;  /* 0x000000ffff07c224 */ /* 0x000fe400078e020f */
[----:B------:R-:W-:Y:S02]  /*f670*/  IMAD.IADD R101, R101, 0x1, -R2 ;  /* 0x0000000165657824 */ /* 0x000fe400078e0a02 */
[----:B------:R-:W-:-:S06]  /*f680*/  IMAD.IADD R100, R100, 0x1, -R7 ;  /* 0x0000000164647824 */ /* 0x000fcc00078e0a07 */
[----:B------:R-:W-:-:S04]  /*f690*/  @!P1 IMAD.MOV R19, RZ, RZ, R12 ;  /* 0x000000ffff139224 */ /* 0x000fc800078e020c */
[----:B------:R-:W-:Y:S01]  /*f6a0*/  IMAD.IADD R102, R102, 0x1, -R19 ;  /* 0x0000000166667824 */ /* 0x000fe200078e0a13 */
[----:B------:R-:W-:Y:S06]  /*f6b0*/  BRA `(.L_x_102) ;  /* 0x0000000400247947 */ /* 0x000fec0003800000 */
.L_x_101:
[----:B------:R-:W-:Y:S05]  /*f6c0*/  BSYNC.RELIABLE B3 ;  /* 0x0000000000037941 */ /* 0x000fea0003800100 */
.L_x_100:
[----:B------:R-:W0:Y:S01]  /*f6d0*/  LDCU UR4, c[0x0][0x3cc] ;  /* 0x00007980ff0477ac */ /* 0x000e220008000800 */
[----:B------:R-:W-:Y:S02]  /*f6e0*/  VIADD R97, R18, 0x1 ;  /* 0x0000000112617836 */ /* 0x000fe40000000000 */
[----:B------:R-:W-:Y:S01]  /*f6f0*/  VIADD R96, R19, 0x1 ;  /* 0x0000000113607836 */ /* 0x000fe20000000000 */
[----:B------:R-:W1:Y:S01]  /*f700*/  LDCU.128 UR8, c[0x0][0x3d0] ;  /* 0x00007a00ff0877ac */ /* 0x000e620008000c00 */
[----:B0-----:R-:W-:Y:S01]  /*f710*/  VIADD R2, R3, UR4 ;  /* 0x0000000403027c36 */ /* 0x001fe20008000000 */
[----:B------:R-:W0:Y:S04]  /*f720*/  LDCU.64 UR4, c[0x0][0x3e0] ;  /* 0x00007c00ff0477ac */ /* 0x000e280008000a00 */
[----:B------:R-:W-:-:S02]  /*f730*/  ISETP.GE.U32.AND P0, PT, R2, R3, PT ;  /* 0x000000030200720c */ /* 0x000fc40003f06070 */
[----:B------:R-:W-:Y:S02]  /*f740*/  ISETP.GT.U32.AND P5, PT, R20, R2, PT ;  /* 0x000000021400720c */ /* 0x000fe40003fa4070 */
[----:B------:R-:W-:Y:S02]  /*f750*/  SEL R5, RZ, 0x1, P0 ;  /* 0x00000001ff057807 */ /* 0x000fe40000000000 */
[----:B------:R-:W-:Y:S02]  /*f760*/  SEL R3, RZ, 0x1, !P5 ;  /* 0x00000001ff037807 */ /* 0x000fe40006800000 */
[----:B-1----:R-:W-:Y:S02]  /*f770*/  IADD3 R38, P1, P2, R5, UR8, R38 ;  /* 0x0000000805267c10 */ /* 0x002fe4000fa3e026 */
[----:B------:R-:W-:-:S04]  /*f780*/  IADD3 R3, P3, PT, R18, R3, RZ ;  /* 0x0000000312037210 */ /* 0x000fc80007f7e0ff */
[----:B------:R-:W-:Y:S01]  /*f790*/  ISETP.GT.U32.AND P0, PT, R3, R38, PT ;  /* 0x000000260300720c */ /* 0x000fe20003f04070 */
[----:B------:R-:W-:Y:S01]  /*f7a0*/  @!P5 IMAD.MOV R97, RZ, RZ, R18 ;  /* 0x000000ffff61d224 */ /* 0x000fe200078e0212 */
[----:B------:R-:W-:-:S03]  /*f7b0*/  IADD3.X R3, PT, PT, RZ, RZ, RZ, P3, !PT ;  /* 0x000000ffff037210 */ /* 0x000fc60001ffe4ff */
[----:B------:R-:W-:Y:S01]  /*f7c0*/  IMAD.IADD R97, R38, 0x1, -R97 ;  /* 0x0000000126617824 */ /* 0x000fe200078e0a61 */
[----:B------:R-:W-:Y:S02]  /*f7d0*/  ISETP.GT.U32.AND.EX P0, PT, R3, RZ, PT, P0 ;  /* 0x000000ff0300720c */ /* 0x000fe40003f04100 */
        /* <DEDUP_REMOVED lines=23> */
[----:B------:R-:W-:-:S02]  /*f950*/  SEL R4, RZ, 0x1, !P1 ;  /* 0x00000001ff047807 */ /* 0x000fc40004800000 */
[----:B0-----:R-:W-:Y:S01]  /*f960*/  IADD3 R6, P4, P6, R6, UR4, R101 ;  /* 0x0000000406067c10 */ /* 0x001fe2000fe9e065 */
[----:B------:R-:W-:Y:S01]  /*f970*/  VIADD R101, R14, 0x1 ;  /* 0x000000010e657836 */ /* 0x000fe20000000000 */
        /* <DEDUP_REMOVED lines=17> */
[----:B------:R-:W-:Y:S02]  /*fa90*/  IADD3 R3, P0, PT, R15, R4, RZ ;  /* 0x000000040f037210 */ /* 0x000fe40007f1e0ff */
[----:B------:R-:W-:Y:S02]  /*faa0*/  IADD3.X R4, PT, PT, RZ, RZ, RZ, P5, P6 ;  /* 0x000000ffff047210 */ /* 0x000fe40002fec4ff */
[----:B------:R-:W-:Y:S01]  /*fab0*/  ISETP.GT.U32.AND P2, PT, R3, R5, PT ;  /* 0x000000050300720c */ /* 0x000fe20003f44070 */
[----:B------:R-:W-:Y:S01]  /*fac0*/  IMAD.X R3, RZ, RZ, RZ, P0 ;  /* 0x000000ffff037224 */ /* 0x000fe200000e06ff */
[----:B------:R-:W-:Y:S01]  /*fad0*/  IADD3 R102, PT, PT, R102, R13, R4 ;  /* 0x0000000d66667210 */ /* 0x000fe20007ffe004 */
[----:B------:R-:W-:-:S03]  /*fae0*/  @!P4 IMAD.MOV R100, RZ, RZ, R15 ;  /* 0x000000ffff64c224 */ /* 0x000fc600078e020f */
[----:B------:R-:W-:Y:S01]  /*faf0*/  ISETP.GT.U32.AND.EX P0, PT, R3, RZ, PT, P2 ;  /* 0x000000ff0300720c */ /* 0x000fe20003f04120 */
[----:B------:R-:W-:Y:S02]  /*fb00*/  VIADD R3, R12, 0x1 ;  /* 0x000000010c037836 */ /* 0x000fe40000000000 */
[----:B------:R-:W-:-:S10]  /*fb10*/  IMAD.IADD R100, R5, 0x1, -R100 ;  /* 0x0000000105647824 */ /* 0x000fd400078e0a64 */
[----:B------:R-:W-:-:S04]  /*fb20*/  @!P0 IMAD.MOV R3, RZ, RZ, R12 ;  /* 0x000000ffff038224 */ /* 0x000fc800078e020c */
[----:B------:R-:W-:Y:S02]  /*fb30*/  IMAD.IADD R102, R102, 0x1, -R3 ;  /* 0x0000000166667824 */ /* 0x000fe400078e0a03 */
[----:B------:R-:W-:-:S07]  /*fb40*/  IMAD.MOV.U32 R3, RZ, RZ, R2 ;  /* 0x000000ffff037224 */ /* 0x000fce00078e0002 */
.L_x_102:
[----:B------:R-:W-:Y:S05]  /*fb50*/  BSYNC.RECONVERGENT B2 ;  /* 0x0000000000027941 */ /* 0x000fea0003800200 */
.L_x_98:
[----:B------:R-:W-:Y:S01]  /*fb60*/  ISETP.GT.U32.AND P0, PT, R102, R13, PT ;  /* 0x0000000d6600720c */ /* 0x000fe20003f04070 */
[----:B------:R-:W-:Y:S01]  /*fb70*/  BSSY.RELIABLE B2, `(.L_x_103) ;  /* 0x0000029000027945 */ /* 0x000fe20003800100 */
[----:B------:R-:W-:-:S11]  /*fb80*/  IMAD.IADD R88, R3, 0x1, -R20 ;  /* 0x0000000103587824 */ /* 0x000fd600078e0a14 */
        /* <DEDUP_REMOVED lines=39> */
.L_x_104:
[----:B------:R-:W-:Y:S05]  /*fe00*/  BSYNC.RELIABLE B2 ;  /* 0x0000000000027941 */ /* 0x000fea0003800100 */
.L_x_103:
[----:B------:R-:W0:Y:S01]  /*fe10*/  LDC R15, c[0x0][0x3cc] ;  /* 0x0000f300ff0f7b82 */ /* 0x000e220000000800 */
[----:B------:R-:W-:Y:S01]  /*fe20*/  VIADD R25, R13, 0x1 ;  /* 0x000000010d197836 */ /* 0x000fe20000000000 */
[----:B------:R-:W-:Y:S03]  /*fe30*/  BSSY.RELIABLE B2, `(.L_x_105) ;  /* 0x0000063000027945 */ /* 0x000fe60003800100 */
[----:B------:R-:W-:-:S03]  /*fe40*/  IMAD.MOV.U32 R21, RZ, RZ, R25 ;  /* 0x000000ffff157224 */ /* 0x000fc600078e0019 */
        /* <DEDUP_REMOVED lines=31> */
[----:B------:R-:W-:Y:S01]  /*10040*/  VIADD R23, R6, 0x1 ;  /* 0x0000000106177836 */ /* 0x000fe20000000000 */
[----:B------:R-:W-:Y:S02]  /*10050*/  IADD3 R24, PT, PT, R7, 0x1, RZ ;  /* 0x0000000107187810 */ /* 0x000fe40007ffe0ff */
        /* <DEDUP_REMOVED lines=8> */
[----:B------:R-:W-:Y:S01]  /*100e0*/  IMAD.MOV.U32 R12, RZ, RZ, R23 ;  /* 0x000000ffff0c7224 */ /* 0x000fe200078e0017 */
        /* <DEDUP_REMOVED lines=8> */
[----:B------:R-:W-:Y:S02]  /*10170*/  IMAD.IADD R96, R96, 0x1, -R17 ;  /* 0x0000000160607824 */ /* 0x000fe400078e0a11 */
[----:B------:R-:W-:Y:S02]  /*10180*/  IMAD.MOV.U32 R17, RZ, RZ, R22 ;  /* 0x000000ffff117224 */ /* 0x000fe400078e0016 */
[----:B------:R-:W-:Y:S02]  /*10190*/  @!P2 IMAD.MOV R17, RZ, RZ, R5 ;  /* 0x000000ffff11a224 */ /* 0x000fe400078e0205 */
[----:B------:R-:W-:Y:S02]  /*101a0*/  @!P3 IMAD.MOV R12, RZ, RZ, R6 ;  /* 0x000000ffff0cb224 */ /* 0x000fe400078e0206 */
[----:B------:R-:W-:Y:S02]  /*101b0*/  @!P4 IMAD.MOV R19, RZ, RZ, R7 ;  /* 0x000000ffff13c224 */ /* 0x000fe400078e0207 */
[----:B------:R-:W-:-:S02]  /*101c0*/  @!P0 IMAD.MOV R21, RZ, RZ, R13 ;  /* 0x000000ffff158224 */ /* 0x000fc400078e020d */
[----:B------:R-:W-:Y:S02]  /*101d0*/  IMAD.IADD R99, R99, 0x1, -R14 ;  /* 0x0000000163637824 */ /* 0x000fe400078e0a0e */
[----:B------:R-:W-:Y:S01]  /*101e0*/  IMAD.IADD R98, R98, 0x1, -R17 ;  /* 0x0000000162627824 */ /* 0x000fe200078e0a11 */
[----:B------:R-:W-:Y:S01]  /*101f0*/  IADD3 R102, PT, PT, R102, -R21, RZ ;  /* 0x8000001566667210 */ /* 0x000fe20007ffe0ff */
[----:B------:R-:W-:Y:S02]  /*10200*/  IMAD.IADD R101, R101, 0x1, -R12 ;  /* 0x0000000165657824 */ /* 0x000fe400078e0a0c */
[----:B------:R-:W-:Y:S01]  /*10210*/  IMAD.IADD R100, R100, 0x1, -R19 ;  /* 0x0000000164647824 */ /* 0x000fe200078e0a13 */
        /* <DEDUP_REMOVED lines=36> */
.L_x_106:
[----:B------:R-:W-:Y:S05]  /*10460*/  BSYNC.RELIABLE B2 ;  /* 0x0000000000027941 */ /* 0x000fea0003800100 */
.L_x_105:
[C---:B------:R-:W-:Y:S01]  /*10470*/  ISETP.GE.U32.AND P5, PT, R88.reuse, R15, PT ;  /* 0x0000000f5800720c */ /* 0x040fe20003fa6070 */
[----:B------:R-:W-:Y:S02]  /*10480*/  IMAD.IADD R88, R88, 0x1, -R15 ;  /* 0x0000000158587824 */ /* 0x000fe400078e0a0f */
[----:B------:R-:W-:Y:S01]  /*10490*/  IMAD.MOV.U32 R15, RZ, RZ, R24 ;  /* 0x000000ffff0f7224 */ /* 0x000fe200078e0018 */
[----:B------:R-:W-:-:S04]  /*104a0*/  SEL R17, RZ, 0x1, P5 ;  /* 0x00000001ff117807 */ /* 0x000fc80002800000 */
        /* <DEDUP_REMOVED lines=20> */
[----:B------:R-:W-:Y:S02]  /*105f0*/  IADD3 R12, P6, PT, R17, R6, RZ ;  /* 0x00000006110c7210 */ /* 0x000fe40007fde0ff */
[----:B------:R-:W-:Y:S01]  /*10600*/  MOV R17, R18 ;  /* 0x0000001200117202 */ /* 0x000fe20000000f00 */
[----:B------:R-:W-:Y:S01]  /*10610*/  @!P1 IMAD.MOV R17, RZ, RZ, R3 ;  /* 0x000000ffff119224 */ /* 0x000fe200078e0203 */
[----:B------:R-:W-:Y:S01]  /*10620*/  ISETP.GT.U32.AND P4, PT, R12, R101, PT ;  /* 0x000000650c00720c */ /* 0x000fe20003f84070 */
[----:B------:R-:W-:Y:S01]  /*10630*/  IMAD.X R12, RZ, RZ, RZ, P6 ;  /* 0x000000ffff0c7224 */ /* 0x000fe200030e06ff */
[----:B------:R-:W-:Y:S01]  /*10640*/  MOV R3, R22 ;  /* 0x0000001600037202 */ /* 0x000fe20000000f00 */
[----:B------:R-:W-:Y:S02]  /*10650*/  IMAD.IADD R96, R96, 0x1, -R17 ;  /* 0x0000000160607824 */ /* 0x000fe400078e0a11 */
[----:B------:R-:W-:Y:S01]  /*10660*/  IMAD.MOV.U32 R17, RZ, RZ, R25 ;  /* 0x000000ffff117224 */ /* 0x000fe200078e0019 */
[----:B------:R-:W-:Y:S01]  /*10670*/  ISETP.GT.U32.AND.EX P4, PT, R12, RZ, PT, P4 ;  /* 0x000000ff0c00720c */ /* 0x000fe20003f84140 */
[----:B------:R-:W-:-:S02]  /*10680*/  IMAD.MOV.U32 R12, RZ, RZ, R16 ;  /* 0x000000ffff0c7224 */ /* 0x000fc400078e0010 */
[----:B------:R-:W-:Y:S01]  /*10690*/  @P5 IMAD.MOV R12, RZ, RZ, R2 ;  /* 0x000000ffff0c5224 */ /* 0x000fe200078e0202 */
[----:B------:R-:W-:Y:S01]  /*106a0*/  SEL R14, RZ, 0x1, !P4 ;  /* 0x00000001ff0e7807 */ /* 0x000fe20006000000 */
[----:B------:R-:W-:Y:S02]  /*106b0*/  IMAD.MOV.U32 R2, RZ, RZ, R20 ;  /* 0x000000ffff027224 */ /* 0x000fe400078e0014 */
[----:B------:R-:W-:Y:S01]  /*106c0*/  @!P0 IMAD.MOV R2, RZ, RZ, R4 ;  /* 0x000000ffff028224 */ /* 0x000fe200078e0204 */
[----:B------:R-:W-:Y:S01]  /*106d0*/  IADD3 R19, P6, PT, R14, R7, RZ ;  /* 0x000000070e137210 */ /* 0x000fe20007fde0ff */
[----:B------:R-:W-:Y:S02]  /*106e0*/  @!P2 IMAD.MOV R3, RZ, RZ, R5 ;  /* 0x000000ffff03a224 */ /* 0x000fe400078e0205 */
[----:B------:R-:W-:Y:S01]  /*106f0*/  IMAD.IADD R99, R99, 0x1, -R2 ;  /* 0x0000000163637824 */ /* 0x000fe200078e0a02 */
[----:B------:R-:W-:Y:S01]  /*10700*/  ISETP.GT.U32.AND P5, PT, R19, R100, PT ;  /* 0x000000641300720c */ /* 0x000fe20003fa4070 */
[----:B------:R-:W-:-:S02]  /*10710*/  IMAD.X R14, RZ, RZ, RZ, P6 ;  /* 0x000000ffff0e7224 */ /* 0x000fc400030e06ff */
[----:B------:R-:W-:Y:S02]  /*10720*/  IMAD.MOV.U32 R2, RZ, RZ, R23 ;  /* 0x000000ffff027224 */ /* 0x000fe400078e0017 */
[----:B------:R-:W-:Y:S01]  /*10730*/  @!P4 IMAD.MOV R15, RZ, RZ, R7 ;  /* 0x000000ffff0fc224 */ /* 0x000fe200078e0207 */
[----:B------:R-:W-:Y:S01]  /*10740*/  ISETP.GT.U32.AND.EX P1, PT, R14, RZ, PT, P5 ;  /* 0x000000ff0e00720c */ /* 0x000fe20003f24150 */
[----:B------:R-:W-:Y:S02]  /*10750*/  @!P3 IMAD.MOV R2, RZ, RZ, R6 ;  /* 0x000000ffff02b224 */ /* 0x000fe400078e0206 */
[----:B------:R-:W-:Y:S01]  /*10760*/  IMAD.IADD R97, R97, 0x1, -R12 ;  /* 0x0000000161617824 */ /* 0x000fe200078e0a0c */
[----:B------:R-:W-:Y:S01]  /*10770*/  IADD3 R100, PT, PT, R100, -R15, RZ ;  /* 0x8000000f64647210 */ /* 0x000fe20007ffe0ff */
[----:B------:R-:W-:Y:S02]  /*10780*/  IMAD.IADD R98, R98, 0x1, -R3 ;  /* 0x0000000162627824 */ /* 0x000fe400078e0a03 */
[----:B------:R-:W-:-:S06]  /*10790*/  IMAD.IADD R101, R101, 0x1, -R2 ;  /* 0x0000000165657824 */ /* 0x000fcc00078e0a02 */
[----:B------:R-:W-:-:S04]  /*107a0*/  @!P1 IMAD.MOV R17, RZ, RZ, R13 ;  /* 0x000000ffff119224 */ /* 0x000fc800078e020d */
[----:B------:R-:W-:-:S07]  /*107b0*/  IMAD.IADD R102, R102, 0x1, -R17 ;  /* 0x0000000166667824 */ /* 0x000fce00078e0a11 */
.L_x_5:
[----:B------:R-:W-:Y:S05]  /*107c0*/  BSYNC.RECONVERGENT B1 ;  /* 0x0000000000017941 */ /* 0x000fea0003800200 */
.L_x_4:
[----:B------:R-:W-:Y:S01]  /*107d0*/  LOP3.LUT P0, RZ, R0, 0xff, RZ, 0xc0, !PT ;  /* 0x000000ff00ff7812 */ /* 0x000fe2000780c0ff */
[----:B------:R-:W-:Y:S01]  /*107e0*/  IMAD.MOV.U32 R0, RZ, RZ, 0x1 ;  /* 0x00000001ff007424 */ /* 0x000fe200078e00ff */
[----:B------:R-:W-:Y:S01]  /*107f0*/  MOV R44, R43 ;  /* 0x0000002b002c7202 */ /* 0x000fe20000000f00 */
        /* <DEDUP_REMOVED lines=14> */
[----:B------:R-:W-:Y:S01]  /*108e0*/  IMAD.MOV.U32 R36, RZ, RZ, R55 ;  /* 0x000000ffff247224 */ /* 0x000fe200078e0037 */
[----:B------:R-:W-:Y:S06]  /*108f0*/  @P0 BRA `(.L_x_107) ;  /* 0x00000314008c0947 */ /* 0x000fec0003800000 */
[----:B------:R-:W-:Y:S01]  /*10900*/  LOP3.LUT R2, R84, R89, R87, 0xfe, !PT ;  /* 0x0000005954027212 */ /* 0x000fe200078efe57 */
[----:B------:R-:W-:Y:S01]  /*10910*/  IMAD.MOV.U32 R7, RZ, RZ, R27 ;  /* 0x000000ffff077224 */ /* 0x000fe200078e001b */
[----:B------:R-:W-:Y:S01]  /*10920*/  MOV R6, R29 ;  /* 0x0000001d00067202 */ /* 0x000fe20000000f00 */
[----:B------:R-:W-:Y:S01]  /*10930*/  IMAD.MOV.U32 R5, RZ, RZ, R30 ;  /* 0x000000ffff057224 */ /* 0x000fe200078e001e */
[----:B------:R-:W-:Y:S01]  /*10940*/  LOP3.LUT R2, R82, R2, R85, 0xfe, !PT ;  /* 0x0000000252027212 */ /* 0x000fe200078efe55 */
[----:B------:R-:W-:Y:S01]  /*10950*/  IMAD.MOV.U32 R4, RZ, RZ, R31 ;  /* 0x000000ffff047224 */ /* 0x000fe200078e001f */
[----:B------:R-:W-:Y:S01]  /*10960*/  MOV R32, R51 ;  /* 0x0000003300207202 */ /* 0x000fe20000000f00 */
[----:B------:R-:W-:Y:S01]  /*10970*/  IMAD.MOV.U32 R47, RZ, RZ, R40 ;  /* 0x000000ffff2f7224 */ /* 0x000fe200078e0028 */
[----:B------:R-:W-:Y:S01]  /*10980*/  LOP3.LUT R2, R80, R2, R83, 0xfe, !PT ;  /* 0x0000000250027212 */ /* 0x000fe200078efe53 */
[----:B------:R-:W-:Y:S02]  /*10990*/  IMAD.MOV.U32 R46, RZ, RZ, R41 ;  /* 0x000000ffff2e7224 */ /* 0x000fe400078e0029 */
[----:B------:R-:W-:Y:S01]  /*109a0*/  IMAD.MOV.U32 R45, RZ, RZ, R42 ;  /* 0x000000ffff2d7224 */ /* 0x000fe200078e002a */
[----:B------:R-:W-:Y:S01]  /*109b0*/  LOP3.LUT P0, RZ, R2, R81, RZ, 0xfc, !PT ;  /* 0x0000005102ff7212 */ /* 0x000fe2000780fcff */
[----:B------:R-:W-:-:S02]  /*109c0*/  IMAD.MOV.U32 R44, RZ, RZ, R43 ;  /* 0x000000ffff2c7224 */ /* 0x000fc400078e002b */
[----:B------:R-:W-:Y:S02]  /*109d0*/  IMAD.MOV.U32 R35, RZ, RZ, R48 ;  /* 0x000000ffff237224 */ /* 0x000fe400078e0030 */
[----:B------:R-:W-:Y:S02]  /*109e0*/  IMAD.MOV.U32 R34, RZ, RZ, R49 ;  /* 0x000000ffff227224 */ /* 0x000fe400078e0031 */
[----:B------:R-:W-:Y:S02]  /*109f0*/  IMAD.MOV.U32 R33, RZ, RZ, R50 ;  /* 0x000000ffff217224 */ /* 0x000fe400078e0032 */
[----:B------:R-:W-:Y:S02]  /*10a00*/  IMAD.MOV.U32 R39, RZ, RZ, R52 ;  /* 0x000000ffff277224 */ /* 0x000fe400078e0034 */
[----:B------:R-:W-:Y:S02]  /*10a10*/  IMAD.MOV.U32 R38, RZ, RZ, R53 ;  /* 0x000000ffff267224 */ /* 0x000fe400078e0035 */
[----:B------:R-:W-:-:S02]  /*10a20*/  IMAD.MOV.U32 R37, RZ, RZ, R54 ;  /* 0x000000ffff257224 */ /* 0x000fc400078e0036 */
[----:B------:R-:W-:Y:S01]  /*10a30*/  IMAD.MOV.U32 R36, RZ, RZ, R55 ;  /* 0x000000ffff247224 */ /* 0x000fe200078e0037 */
[----:B------:R-:W-:Y:S06]  /*10a40*/  @!P0 BRA `(.L_x_107) ;  /* 0x0000031400388947 */ /* 0x000fec0003800000 */
[----:B------:R-:W-:-:S04]  /*10a50*/  IMAD.WIDE.U32 R22, R79, R79, RZ ;  /* 0x0000004f4f167225 */ /* 0x000fc800078e00ff */
[----:B------:R-:W-:Y:S01]  /*10a60*/  HFMA2 R33, -RZ, RZ, 0, 0 ;  /* 0x00000000ff217431 */ /* 0x000fe200000001ff */
[----:B------:R-:W-:Y:S01]  /*10a70*/  UMOV UR4, URZ ;  /* 0x000000ff00047c82 */ /* 0x000fe20008000000 */
[----:B------:R-:W-:Y:S01]  /*10a80*/  BSSY.RECONVERGENT B1, `(.L_x_108) ;  /* 0x000010b000017945 */ /* 0x000fe20003800200 */
[----:B------:R-:W-:Y:S02]  /*10a90*/  IMAD.MOV.U32 R2, RZ, RZ, R23 ;  /* 0x000000ffff027224 */ /* 0x000fe400078e0017 */
[----:B------:R-:W-:Y:S02]  /*10aa0*/  IMAD.MOV.U32 R3, RZ, RZ, RZ ;  /* 0x000000ffff037224 */ /* 0x000fe400078e00ff */
[----:B------:R-:W-:Y:S02]  /*10ab0*/  IMAD.MOV.U32 R5, RZ, RZ, RZ ;  /* 0x000000ffff057224 */ /* 0x000fe400078e00ff */
[----:B------:R-:W-:-:S04]  /*10ac0*/  IMAD.WIDE.U32 R2, R79, R78, R2 ;  /* 0x0000004e4f027225 */ /* 0x000fc800078e0002 */
[----:B------:R-:W-:Y:S02]  /*10ad0*/  IMAD.MOV.U32 R4, RZ, RZ, R3 ;  /* 0x000000ffff047224 */ /* 0x000fe400078e0003 */
[----:B------:R-:W-:Y:S02]  /*10ae0*/  IMAD.MOV.U32 R32, RZ, RZ, R2 ;  /* 0x000000ffff207224 */ /* 0x000fe400078e0002 */
[----:B------:R-:W-:-:S04]  /*10af0*/  IMAD.WIDE.U32 R2, R79, R77, R4 ;  /* 0x0000004d4f027225 */ /* 0x000fc800078e0004 */
[----:B------:R-:W-:-:S04]  /*10b00*/  IMAD.WIDE.U32 R32, R79, R78, R32 ;  /* 0x0000004e4f207225 */ /* 0x000fc800078e0020 */
[----:B------:R-:W-:Y:S01]  /*10b10*/  IMAD.MOV.U32 R31, RZ, RZ, RZ ;  /* 0x000000ffff1f7224 */ /* 0x000fe200078e00ff */
[----:B------:R-:W-:Y:S01]  /*10b20*/  IADD3 R4, P0, PT, R2, R33, RZ ;  /* 0x0000002102047210 */ /* 0x000fe20007f1e0ff */
[----:B------:R-:W-:Y:S02]  /*10b30*/  IMAD.MOV.U32 R2, RZ, RZ, R3 ;  /* 0x000000ffff027224 */ /* 0x000fe400078e0003 */
[----:B------:R-:W-:Y:S02]  /*10b40*/  IMAD.MOV.U32 R3, RZ, RZ, RZ ;  /* 0x000000ffff037224 */ /* 0x000fe400078e00ff */
[----:B------:R-:W-:Y:S02]  /*10b50*/  IMAD.X R5, RZ, RZ, RZ, P0 ;  /* 0x000000ffff057224 */ /* 0x000fe400000e06ff */
[----:B------:R-:W-:-:S04]  /*10b60*/  IMAD.WIDE.U32 R2, R79, R76, R2 ;  /* 0x0000004c4f027225 */ /* 0x000fc800078e0002 */
[----:B------:R-:W-:-:S04]  /*10b70*/  IMAD.WIDE.U32 R4, R78, R78, R4 ;  /* 0x0000004e4e047225 */ /* 0x000fc800078e0004 */
[----:B------:R-:W-:Y:S01]  /*10b80*/  IMAD.MOV.U32 R30, RZ, RZ, R4 ;  /* 0x000000ffff1e7224 */ /* 0x000fe200078e0004 */
[----:B------:R-:W-:Y:S01]  /*10b90*/  IADD3 R6, P0, PT, R2, R5, RZ ;  /* 0x0000000502067210 */ /* 0x000fe20007f1e0ff */
[----:B------:R-:W-:Y:S02]  /*10ba0*/  IMAD.MOV.U32 R2, RZ, RZ, R3 ;  /* 0x000000ffff027224 */ /* 0x000fe400078e0003 */
        /* <DEDUP_REMOVED lines=9> */
[----:B------:R-:W-:Y:S01]  /*10c40*/  IMAD.MOV.U32 R3, RZ, RZ, RZ ;  /* 0x000000ffff037224 */ /* 0x000fe200078e00ff */
[----:B------:R-:W-:Y:S01]  /*10c50*/  IADD3.X R13, PT, PT, RZ, RZ, RZ, P1, !PT ;  /* 0x000000ffff0d7210 */ /* 0x000fe20000ffe4ff */
        /* <DEDUP_REMOVED lines=9> */
[----:B------:R-:W-:Y:S02]  /*10cf0*/  IMAD.MOV.U32 R28, RZ, RZ, R12 ;  /* 0x000000ffff1c7224 */ /* 0x000fe400078e000c */
[----:B------:R-:W-:-:S02]  /*10d00*/  IMAD.MOV.U32 R29, RZ, RZ, RZ ;  /* 0x000000ffff1d7224 */ /* 0x000fc400078e00ff */
        /* <DEDUP_REMOVED lines=8> */
[----:B------:R-:W-:Y:S01]  /*10d90*/  IMAD.MOV.U32 R16, RZ, RZ, R3 ;  /* 0x000000ffff107224 */ /* 0x000fe200078e0003 */
        /* <DEDUP_REMOVED lines=111> */
[----:B------:R-:W-:Y:S02]  /*11490*/  IADD3 R18, P2, PT, R18, R15, RZ ;  /* 0x0000000f12127210 */ /* 0x000fe40007f5e0ff */
[----:B------:R-:W-:Y:S01]  /*114a0*/  IADD3.X R25, PT, PT, RZ, RZ, RZ, P1, !PT ;  /* 0x000000ffff197210 */ /* 0x000fe20000ffe4ff */
[----:B------:R-:W-:Y:S02]  /*114b0*/  IMAD.X R17, RZ, RZ, RZ, P0 ;  /* 0x000000ffff117224 */ /* 0x000fe400000e06ff */
[----:B------:R-:W-:Y:S02]  /*114c0*/  IMAD.X R19, RZ, RZ, RZ, P2 ;  /* 0x000000ffff137224 */ /* 0x000fe400010e06ff */
[----:B------:R-:W-:Y:S02]  /*114d0*/  IMAD.IADD R3, R22, 0x1, R20 ;  /* 0x0000000116037824 */ /* 0x000fe400078e0214 */
[----:B------:R-:W-:-:S03]  /*114e0*/  IMAD.WIDE.U32 R16, R74, R72, R16 ;  /* 0x000000484a107225 */ /* 0x000fc600078e0010 */
[----:B------:R-:W-:Y:S01]  /*114f0*/  ISETP.GE.U32.AND P0, PT, R3, R22, PT ;  /* 0x000000160300720c */ /* 0x000fe20003f06070 */
[----:B------:R-:W-:-:S03]  /*11500*/  IMAD.WIDE.U32 R24, R74, R73, R24 ;  /* 0x000000494a187225 */ /* 0x000fc600078e0018 */
[----:B------:R-:W-:Y:S01]  /*11510*/  SEL R33, RZ, 0x1, P0 ;  /* 0x00000001ff217807 */ /* 0x000fe20000000000 */
        /* <DEDUP_REMOVED lines=10> */
[----:B------:R-:W-:Y:S01]  /*115c0*/  IADD3 R0, P4, PT, R12, R33, RZ ;  /* 0x000000210c007210 */ /* 0x000fe20007f9e0ff */
[----:B------:R-:W-:Y:S01]  /*115d0*/  IMAD.WIDE.U32 R24, R75, R72, R24 ;  /* 0x000000484b187225 */ /* 0x000fe200078e0018 */
[----:B------:R-:W-:Y:S02]  /*115e0*/  IADD3 R16, P0, PT, R17, R23, RZ ;  /* 0x0000001711107210 */ /* 0x000fe40007f1e0ff */
[----:B------:R-:W-:Y:S01]  /*115f0*/  IADD3.X R5, PT, PT, RZ, RZ, RZ, P2, P3 ;  /* 0x000000ffff057210 */ /* 0x000fe200017e64ff */
[----:B------:R-:W-:Y:S01]  /*11600*/  VIADD R20, R21, UR4 ;  /* 0x0000000415147c36 */ /* 0x000fe20008000000 */
[----:B------:R-:W-:Y:S01]  /*11610*/  IADD3 R22, P1, PT, R22, R25, RZ ;  /* 0x0000001916167210 */ /* 0x000fe20007f3e0ff */
[----:B------:R-:W-:Y:S01]  /*11620*/  IMAD.MOV.U32 R21, RZ, RZ, RZ ;  /* 0x000000ffff157224 */ /* 0x000fe200078e00ff */
[----:B------:R-:W-:Y:S01]  /*11630*/  IADD3.X R17, PT, PT, RZ, RZ, RZ, P0, !PT ;  /* 0x000000ffff117210 */ /* 0x000fe200007fe4ff */
[----:B------:R-:W-:Y:S02]  /*11640*/  IMAD.MOV.U32 R13, RZ, RZ, RZ ;  /* 0x000000ffff0d7224 */ /* 0x000fe400078e00ff */
[----:B------:R-:W-:-:S04]  /*11650*/  IMAD.WIDE.U32 R20, R18, 0x3d1, R20 ;  /* 0x000003d112147825 */ /* 0x000fc800078e0014 */
[----:B------:R-:W-:Y:S01]  /*11660*/  IMAD.X R23, RZ, RZ, RZ, P1 ;  /* 0x000000ffff177224 */ /* 0x000fe200008e06ff */
[----:B------:R-:W-:Y:S01]  /*11670*/  IADD3 R20, P0, P1, R20, R5, R30 ;  /* 0x0000000514147210 */ /* 0x000fe2000791e01e */
[----:B------:R-:W-:Y:S02]  /*11680*/  IMAD.X R5, RZ, RZ, RZ, P4 ;  /* 0x000000ffff057224 */ /* 0x000fe400020e06ff */
[-C--:B------:R-:W-:Y:S01]  /*11690*/  IMAD.WIDE.U32 R16, R73, R72.reuse, R16 ;  /* 0x0000004849107225 */ /* 0x080fe200078e0010 */
[----:B------:R-:W-:Y:S02]  /*116a0*/  IADD3.X R7, PT, PT, RZ, RZ, RZ, P0, P1 ;  /* 0x000000ffff077210 */ /* 0x000fe400007e24ff */
[----:B------:R-:W-:Y:S01]  /*116b0*/  IADD3 R5, P3, P4, R14, R5, R20 ;  /* 0x000000050e057210 */ /* 0x000fe20007c7e014 */
[----:B------:R-:W-:-:S04]  /*116c0*/  IMAD.WIDE.U32 R22, R74, R72, R22 ;  /* 0x000000484a167225 */ /* 0x000fc800078e0016 */
[----:B------:R-:W-:Y:S01]  /*116d0*/  VIADD R12, R21, UR4 ;  /* 0x00000004150c7c36 */ /* 0x000fe20008000000 */
[----:B------:R-:W-:Y:S01]  /*116e0*/  IADD3 R20, P0, PT, R16, R23, RZ ;  /* 0x0000001710147210 */ /* 0x000fe20007f1e0ff */
[----:B------:R-:W-:Y:S02]  /*116f0*/  IMAD.MOV.U32 R15, RZ, RZ, RZ ;  /* 0x000000ffff0f7224 */ /* 0x000fe400078e00ff */
[----:B------:R-:W-:-:S04]  /*11700*/  IMAD.WIDE.U32 R12, R24, 0x3d1, R12 ;  /* 0x000003d1180c7825 */ /* 0x000fc800078e000c */
        /* <DEDUP_REMOVED lines=17> */
[----:B------:R-:W-:Y:S02]  /*11820*/  IADD3 R2, P0, P1, R12, R7, R2 ;  /* 0x000000070c027210 */ /* 0x000fe4000791e002 */
[----:B------:R-:W-:Y:S01]  /*11830*/  IADD3 R12, PT, PT, R13, UR4, RZ ;  /* 0x000000040d0c7c10 */ /* 0x000fe2000fffe0ff */
[----:B------:R-:W-:Y:S01]  /*11840*/  IMAD.WIDE.U32 R16, R72, R72, R16 ;  /* 0x0000004848107225 */ /* 0x000fe200078e0010 */
[----:B------:R-:W-:Y:S02]  /*11850*/  IADD3.X R21, PT, PT, RZ, RZ, RZ, P2, P3 ;  /* 0x000000ffff157210 */ /* 0x000fe400017e64ff */
        /* <DEDUP_REMOVED lines=45> */
.L_x_109:
[----:B------:R-:W-:Y:S05]  /*11b30*/  BSYNC.RECONVERGENT B1 ;  /* 0x0000000000017941 */ /* 0x000fea0003800200 */
.L_x_108:
[----:B------:R-:W-:Y:S01]  /*11b40*/  BSSY.RECONVERGENT B1, `(.L_x_110) ;  /* 0x000006d000017945 */ /* 0x000fe20003800200 */
[----:B------:R-:W-:-:S07]  /*11b50*/  IMAD.MOV.U32 R7, RZ, RZ, R5 ;  /* 0x000000ffff077224 */ /* 0x000fce00078e0005 */
.L_x_114:
        /* <DEDUP_REMOVED lines=42> */
.L_x_112:
[----:B------:R-:W-:Y:S05]  /*11e00*/  BSYNC.RELIABLE B2 ;  /* 0x0000000000027941 */ /* 0x000fea0003800100 */
.L_x_111:
[----:B------:R-:W0:Y:S01]  /*11e10*/  LDCU UR4, c[0x0][0x3cc] ;  /* 0x00007980ff0477ac */ /* 0x000e220008000800 */
[----:B------:R-:W1:Y:S01]  /*11e20*/  LDCU.128 UR8, c[0x0][0x3d0] ;  /* 0x00007a00ff0877ac */ /* 0x000e620008000c00 */
[----:B------:R-:W2:Y:S01]  /*11e30*/  LDCU.64 UR14, c[0x0][0x3e0] ;  /* 0x00007c00ff0e77ac */ /* 0x000ea20008000a00 */
[C---:B0-----:R-:W-:Y:S02]  /*11e40*/  ISETP.GE.U32.AND P5, PT, R3.reuse, UR4, PT ;  /* 0x0000000403007c0c */ /* 0x041fe4000bfa6070 */
[----:B------:R-:W-:Y:S02]  /*11e50*/  IADD3 R3, PT, PT, R3, -UR4, RZ ;  /* 0x8000000403037c10 */ /* 0x000fe4000fffe0ff */
        /* <DEDUP_REMOVED lines=15> */
[----:B------:R-:W-:Y:S01]  /*11f50*/  IMAD.X R2, RZ, RZ, RZ, P3 ;  /* 0x000000ffff027224 */ /* 0x000fe200018e06ff */
[----:B------:R-:W-:Y:S01]  /*11f60*/  MOV R5, UR5 ;  /* 0x0000000500057c02 */ /* 0x000fe20008000f00 */
[----:B------:R-:W-:Y:S01]  /*11f70*/  @P5 IMAD R5, RZ, RZ, UR8 ;  /* 0x00000008ff055e24 */ /* 0x000fe2000f8e02ff */
[----:B------:R-:W-:Y:S02]  /*11f80*/  UIADD3 UR5, UPT, UPT, UR9, 0x1, URZ ;  /* 0x0000000109057890 */ /* 0x000fe4000fffe0ff */
[----:B------:R-:W-:Y:S01]  /*11f90*/  ISETP.GT.U32.AND.EX P2, PT, R2, RZ, PT, P2 ;  /* 0x000000ff0200720c */ /* 0x000fe20003f44120 */
[----:B------:R-:W-:Y:S01]  /*11fa0*/  UIADD3 UR8, UPT, UPT, UR10, 0x1, URZ ;  /* 0x000000010a087890 */ /* 0x000fe2000fffe0ff */
[----:B------:R-:W-:Y:S02]  /*11fb0*/  IMAD.IADD R0, R0, 0x1, -R5 ;  /* 0x0000000100007824 */ /* 0x000fe400078e0a05 */
[----:B------:R-:W-:-:S03]  /*11fc0*/  SEL R2, RZ, 0x1, !P2 ;  /* 0x00000001ff027807 */ /* 0x000fc60005000000 */
[----:B------:R-:W-:Y:S01]  /*11fd0*/  IMAD.U32 R5, RZ, RZ, UR8 ;  /* 0x00000008ff057e24 */ /* 0x000fe2000f8e00ff */
[----:B------:R-:W-:Y:S01]  /*11fe0*/  IADD3 R2, P4, PT, R2, UR11, RZ ;  /* 0x0000000b02027c10 */ /* 0x000fe2000ff9e0ff */
[----:B------:R-:W-:Y:S01]  /*11ff0*/  @!P1 IMAD R5, RZ, RZ, UR10 ;  /* 0x0000000aff059e24 */ /* 0x000fe2000f8e02ff */
[----:B--2---:R-:W-:Y:S02]  /*12000*/  UIADD3 UR8, UPT, UPT, UR15, 0x1, URZ ;  /* 0x000000010f087890 */ /* 0x004fe4000fffe0ff */
[----:B------:R-:W-:Y:S01]  /*12010*/  ISETP.GT.U32.AND P3, PT, R2, R15, PT ;  /* 0x0000000f0200720c */ /* 0x000fe20003f64070 */
[----:B------:R-:W-:Y:S01]  /*12020*/  IMAD.X R2, RZ, RZ, RZ, P4 ;  /* 0x000000ffff027224 */ /* 0x000fe200020e06ff */
[----:B------:R-:W-:Y:S01]  /*12030*/  IADD3 R18, PT, PT, R18, -R5, RZ ;  /* 0x8000000512127210 */ /* 0x000fe20007ffe0ff */
[----:B------:R-:W-:Y:S02]  /*12040*/  VIADD R5, R13, 0x1 ;  /* 0x000000010d057836 */ /* 0x000fe40000000000 */
[----:B------:R-:W-:Y:S01]  /*12050*/  IMAD.U32 R6, RZ, RZ, UR8 ;  /* 0x00000008ff067e24 */ /* 0x000fe2000f8e00ff */
        /* <DEDUP_REMOVED lines=10> */
[----:B------:R-:W-:Y:S01]  /*12100*/  IMAD.U32 R2, RZ, RZ, UR5 ;  /* 0x00000005ff027e24 */ /* 0x000fe2000f8e00ff */
[----:B------:R-:W-:Y:S01]  /*12110*/  UIADD3 UR5, UPT, UPT, UR14, 0x1, URZ ;  /* 0x000000010e057890 */ /* 0x000fe2000fffe0ff */
[----:B------:R-:W-:Y:S01]  /*12120*/  @!P0 IMAD R2, RZ, RZ, UR9 ;  /* 0x00000009ff028e24 */ /* 0x000fe2000f8e02ff */
[----:B------:R-:W-:Y:S01]  /*12130*/  ISETP.GT.U32.AND.EX P5, PT, R4, RZ, PT, P5 ;  /* 0x000000ff0400720c */ /* 0x000fe20003fa4150 */
[----:B------:R-:W-:Y:S01]  /*12140*/  IMAD.U32 R4, RZ, RZ, UR12 ;  /* 0x0000000cff047e24 */ /* 0x000fe2000f8e00ff */
[----:B------:R-:W-:Y:S01]  /*12150*/  PLOP3.LUT P0, PT, PT, PT, PT, 0x8, 0x80 ;  /* 0x000000000080781c */ /* 0x000fe20003f0e170 */
[----:B------:R-:W-:Y:S02]  /*12160*/  IMAD.IADD R7, R7, 0x1, -R2 ;  /* 0x0000000107077824 */ /* 0x000fe400078e0a02 */
[----:B------:R-:W-:-:S02]  /*12170*/  IMAD.U32 R2, RZ, RZ, UR5 ;  /* 0x00000005ff027e24 */ /* 0x000fc4000f8e00ff */
[----:B------:R-:W-:Y:S02]  /*12180*/  @!P2 IMAD R4, RZ, RZ, UR11 ;  /* 0x0000000bff04ae24 */ /* 0x000fe4000f8e02ff */
        /* <DEDUP_REMOVED lines=8> */
.L_x_113:
[----:B------:R-:W-:Y:S05]  /*12210*/  BSYNC.RECONVERGENT B1 ;  /* 0x0000000000017941 */ /* 0x000fea0003800200 */
.L_x_110:
[----:B------:R-:W-:-:S04]  /*12220*/  IMAD.WIDE.U32 R16, R3, 0x3, RZ ;  /* 0x0000000303107825 */ /* 0x000fc800078e00ff */
[----:B------:R-:W-:Y:S01]  /*12230*/  HFMA2 R13, -RZ, RZ, 0, 0 ;  /* 0x00000000ff0d7431 */ /* 0x000fe200000001ff */
[----:B------:R-:W-:Y:S01]  /*12240*/  BSSY.RECONVERGENT B1, `(.L_x_115) ;  /* 0x000004a000017945 */ /* 0x000fe20003800200 */
[----:B------:R-:W-:Y:S02]  /*12250*/  IMAD.MOV.U32 R2, RZ, RZ, R17 ;  /* 0x000000ffff027224 */ /* 0x000fe400078e0011 */
[----:B------:R-:W-:Y:S02]  /*12260*/  IMAD.MOV.U32 R3, RZ, RZ, RZ ;  /* 0x000000ffff037224 */ /* 0x000fe400078e00ff */
[----:B------:R-:W-:Y:S02]  /*12270*/  IMAD.MOV.U32 R5, RZ, RZ, RZ ;  /* 0x000000ffff057224 */ /* 0x000fe400078e00ff */
[----:B------:R-:W-:-:S04]  /*12280*/  IMAD.WIDE.U32 R2, R0, 0x3, R2 ;  /* 0x0000000300027825 */ /* 0x000fc800078e0002 */
[----:B------:R-:W-:Y:S02]  /*12290*/  IMAD.MOV.U32 R4, RZ, RZ, R3 ;  /* 0x000000ffff047224 */ /* 0x000fe400078e0003 */
[----:B------:R-:W-:Y:S02]  /*122a0*/  IMAD.MOV.U32 R23, RZ, RZ, RZ ;  /* 0x000000ffff177224 */ /* 0x000fe400078e00ff */
[----:B------:R-:W-:-:S04]  /*122b0*/  IMAD.WIDE.U32 R4, R7, 0x3, R4 ;  /* 0x0000000307047825 */ /* 0x000fc800078e0004 */
[----:B------:R-:W-:Y:S02]  /*122c0*/  IMAD.MOV.U32 R6, RZ, RZ, R5 ;  /* 0x000000ffff067224 */ /* 0x000fe400078e0005 */
[----:B------:R-:W-:Y:S02]  /*122d0*/  IMAD.MOV.U32 R7, RZ, RZ, RZ ;  /* 0x000000ffff077224 */ /* 0x000fe400078e00ff */
[----:B------:R-:W-:-:S04]  /*122e0*/  IMAD.WIDE.U32 R6, R18, 0x3, R6 ;  /* 0x0000000312067825 */ /* 0x000fc800078e0006 */
[----:B------:R-:W-:-:S04]  /*122f0*/  IMAD.MOV.U32 R12, RZ, RZ, R7 ;  /* 0x000000ffff0c7224 */ /* 0x000fc800078e0007 */
[----:B------:R-:W-:-:S04]  /*12300*/  IMAD.WIDE.U32 R12, R15, 0x3, R12 ;  /* 0x000000030f0c7825 */ /* 0x000fc800078e000c */
[----:B------:R-:W-:Y:S02]  /*12310*/  IMAD.MOV.U32 R14, RZ, RZ, R13 ;  /* 0x000000ffff0e7224 */ /* 0x000fe400078e000d */
[----:B------:R-:W-:Y:S02]  /*12320*/  IMAD.MOV.U32 R15, RZ, RZ, RZ ;  /* 0x000000ffff0f7224 */ /* 0x000fe400078e00ff */
[----:B------:R-:W-:-:S04]  /*12330*/  IMAD.WIDE.U32 R14, R21, 0x3, R14 ;  /* 0x00000003150e7825 */ /* 0x000fc800078e000e */
[----:B------:R-:W-:-:S04]  /*12340*/  IMAD.MOV.U32 R22, RZ, RZ, R15 ;  /* 0x000000ffff167224 */ /* 0x000fc800078e000f */
[----:B------:R-:W-:-:S04]  /*12350*/  IMAD.WIDE.U32 R18, R19, 0x3, R22 ;  /* 0x0000000313127825 */ /* 0x000fc800078e0016 */
[----:B------:R-:W-:-:S04]  /*12360*/  IMAD.MOV.U32 R22, RZ, RZ, R19 ;  /* 0x000000ffff167224 */ /* 0x000fc800078e0013 */
[----:B------:R-:W-:-:S04]  /*12370*/  IMAD.WIDE.U32 R20, R20, 0x3, R22 ;  /* 0x0000000314147825 */ /* 0x000fc800078e0016 */
[----:B------:R-:W-:-:S04]  /*12380*/  IMAD R3, R21, 0x3d1, RZ ;  /* 0x000003d115037824 */ /* 0x000fc800078e02ff */
[----:B------:R-:W-:-:S05]  /*12390*/  IMAD.IADD R0, R16, 0x1, R3 ;  /* 0x0000000110007824 */ /* 0x000fca00078e0203 */
[----:B------:R-:W-:-:S04]  /*123a0*/  ISETP.GE.U32.AND P0, PT, R0, R3, PT ;  /* 0x000000030000720c */ /* 0x000fc80003f06070 */
[----:B------:R-:W-:-:S04]  /*123b0*/  SEL R3, RZ, 0x1, P0 ;  /* 0x00000001ff037807 */ /* 0x000fc80000000000 */
[----:B------:R-:W-:-:S04]  /*123c0*/  IADD3 R3, P0, PT, R2, R3, RZ ;  /* 0x0000000302037210 */ /* 0x000fc80007f1e0ff */
[----:B------:R-:W-:Y:S01]  /*123d0*/  IADD3 R36, P1, PT, R21, R3, RZ ;  /* 0x0000000315247210 */ /* 0x000fe20007f3e0ff */
[----:B------:R-:W-:-:S04]  /*123e0*/  IMAD.X R5, RZ, RZ, RZ, P0 ;  /* 0x000000ffff057224 */ /* 0x000fc800000e06ff */
[----:B------:R-:W-:Y:S01]  /*123f0*/  IMAD.X R35, RZ, RZ, RZ, P1 ;  /* 0x000000ffff237224 */ /* 0x000fe200008e06ff */
[----:B------:R-:W-:-:S04]  /*12400*/  IADD3 R4, P0, PT, R4, R5, RZ ;  /* 0x0000000504047210 */ /* 0x000fc80007f1e0ff */
[----:B------:R-:W-:Y:S01]  /*12410*/  IADD3 R35, P1, PT, R35, R4, RZ ;  /* 0x0000000423237210 */ /* 0x000fe20007f3e0ff */
[----:B------:R-:W-:-:S03]  /*12420*/  IMAD.X R7, RZ, RZ, RZ, P0 ;  /* 0x000000ffff077224 */ /* 0x000fc600000e06ff */
[----:B------:R-:W-:Y:S02]  /*12430*/  IADD3.X R34, PT, PT, RZ, RZ, RZ, P1, !PT ;  /* 0x000000ffff227210 */ /* 0x000fe40000ffe4ff */
[----:B------:R-:W-:-:S04]  /*12440*/  IADD3 R7, P0, PT, R6, R7, RZ ;  /* 0x0000000706077210 */ /* 0x000fc80007f1e0ff */
[----:B------:R-:W-:Y:S01]  /*12450*/  IADD3 R34, P1, PT, R34, R7, RZ ;  /* 0x0000000722227210 */ /* 0x000fe20007f3e0ff */
[----:B------:R-:W-:-:S04]  /*12460*/  IMAD.X R3, RZ, RZ, RZ, P0 ;  /* 0x000000ffff037224 */ /* 0x000fc800000e06ff */
[----:B------:R-:W-:Y:S01]  /*12470*/  IMAD.X R33, RZ, RZ, RZ, P1 ;  /* 0x000000ffff217224 */ /* 0x000fe200008e06ff */
        /* <DEDUP_REMOVED lines=13> */
[----:B------:R-:W-:-:S04]  /*12550*/  IADD3 R30, P1, PT, R30, R21, RZ ;  /* 0x000000151e1e7210 */ /* 0x000fc80007f3e0ff */
[----:B------:R-:W-:Y:S02]  /*12560*/  IADD3.X R5, PT, PT, RZ, RZ, RZ, P1, P0 ;  /* 0x000000ffff057210 */ /* 0x000fe40000fe04ff */
[----:B------:R-:W-:Y:S02]  /*12570*/  PLOP3.LUT P0, PT, PT, PT, PT, 0x8, 0x80 ;  /* 0x000000000080781c */ /* 0x000fe40003f0e170 */
[----:B------:R-:W-:-:S13]  /*12580*/  ISETP.NE.AND P1, PT, R5, RZ, PT ;  /* 0x000000ff0500720c */ /* 0x000fda0003f25270 */
[----:B------:R-:W-:Y:S05]  /*12590*/  @!P1 BRA `(.L_x_116) ;  /* 0x0000000000509947 */ /* 0x000fea0003800000 */
[----:B------:R-:W-:-:S05]  /*125a0*/  IMAD R3, R5, 0x3d1, R0 ;  /* 0x000003d105037824 */ /* 0x000fca00078e0200 */
[----:B------:R-:W-:-:S04]  /*125b0*/  ISETP.GE.U32.AND P0, PT, R3, R0, PT ;  /* 0x000000000300720c */ /* 0x000fc80003f06070 */
[----:B------:R-:W-:-:S04]  /*125c0*/  SEL R0, RZ, 0x1, P0 ;  /* 0x00000001ff007807 */ /* 0x000fc80000000000 */
[----:B------:R-:W-:-:S04]  /*125d0*/  IADD3 R36, P0, P1, R5, R36, R0 ;  /* 0x0000002405247210 */ /* 0x000fc8000791e000 */
[----:B------:R-:W-:-:S04]  /*125e0*/  IADD3.X R0, PT, PT, RZ, RZ, RZ, P0, P1 ;  /* 0x000000ffff007210 */ /* 0x000fc800007e24ff */
[----:B------:R-:W-:-:S05]  /*125f0*/  IADD3 R35, P0, PT, R0, R35, RZ ;  /* 0x0000002300237210 */ /* 0x000fca0007f1e0ff */
[----:B------:R-:W-:-:S05]  /*12600*/  IMAD.X R0, RZ, RZ, RZ, P0 ;  /* 0x000000ffff007224 */ /* 0x000fca00000e06ff */
        /* <DEDUP_REMOVED lines=11> */
[----:B------:R-:W-:Y:S01]  /*126c0*/  ISETP.GT.U32.AND.EX P0, PT, R0, RZ, PT, P0 ;  /* 0x000000ff0000720c */ /* 0x000fe20003f04100 */
[----:B------:R-:W-:-:S12]  /*126d0*/  IMAD.MOV.U32 R0, RZ, RZ, R3 ;  /* 0x000000ffff007224 */ /* 0x000fd800078e0003 */
.L_x_116:
[----:B------:R-:W-:Y:S05]  /*126e0*/  BSYNC.RECONVERGENT B1 ;  /* 0x0000000000017941 */ /* 0x000fea0003800200 */
.L_x_115:
[----:B------:R-:W-:Y:S01]  /*126f0*/  BSSY.RECONVERGENT B1, `(.L_x_117) ;  /* 0x000006c000017945 */ /* 0x000fe20003800200 */
.L_x_121:
        /* <DEDUP_REMOVED lines=42> */
.L_x_119:
[----:B------:R-:W-:Y:S05]  /*129a0*/  BSYNC.RELIABLE B2 ;  /* 0x0000000000027941 */ /* 0x000fea0003800100 */
.L_x_118:
        /* <DEDUP_REMOVED lines=31> */
[----:B------:R-:W-:Y:S01]  /*12ba0*/  IMAD.U32 R3, RZ, RZ, UR5 ;  /* 0x00000005ff037e24 */ /* 0x000fe2000f8e00ff */
[----:B------:R-:W-:Y:S01]  /*12bb0*/  IADD3.X R2, PT, PT, RZ, RZ, RZ, P6, !PT ;  /* 0x000000ffff027210 */ /* 0x000fe200037fe4ff */
        /* <DEDUP_REMOVED lines=9> */
[----:B------:R-:W-:Y:S02]  /*12c50*/  UIADD3 UR8, UPT, UPT, UR15, 0x1, URZ ;  /* 0x000000010f087890 */ /* 0x000fe4000fffe0ff */
[----:B------:R-:W-:Y:S01]  /*12c60*/  ISETP.GT.U32.AND P5, PT, R2, R31, PT ;  /* 0x0000001f0200720c */ /* 0x000fe20003fa4070 */
[----:B------:R-:W-:Y:S02]  /*12c70*/  IMAD.X R4, RZ, RZ, RZ, P6 ;  /* 0x000000ffff047224 */ /* 0x000fe400030e06ff */
[----:B------:R-:W-:Y:S01]  /*12c80*/  IMAD.U32 R2, RZ, RZ, UR5 ;  /* 0x00000005ff027e24 */ /* 0x000fe2000f8e00ff */
[----:B------:R-:W-:Y:S01]  /*12c90*/  UIADD3 UR5, UPT, UPT, UR14, 0x1, URZ ;  /* 0x000000010e057890 */ /* 0x000fe2000fffe0ff */
[----:B------:R-:W-:Y:S01]  /*12ca0*/  @!P0 IMAD R2, RZ, RZ, UR9 ;  /* 0x00000009ff028e24 */ /* 0x000fe2000f8e02ff */
[----:B------:R-:W-:Y:S01]  /*12cb0*/  ISETP.GT.U32.AND.EX P5, PT, R4, RZ, PT, P5 ;  /* 0x000000ff0400720c */ /* 0x000fe20003fa4150 */
[----:B------:R-:W-:Y:S01]  /*12cc0*/  IMAD.IADD R34, R34, 0x1, -R3 ;  /* 0x0000000122227824 */ /* 0x000fe200078e0a03 */
[----:B------:R-:W-:Y:S01]  /*12cd0*/  PLOP3.LUT P0, PT, PT, PT, PT, 0x8, 0x80 ;  /* 0x000000000080781c */ /* 0x000fe20003f0e170 */
[----:B------:R-:W-:Y:S01]  /*12ce0*/  IMAD.U32 R4, RZ, RZ, UR12 ;  /* 0x0000000cff047e24 */ /* 0x000fe2000f8e00ff */
[----:B------:R-:W-:Y:S01]  /*12cf0*/  IADD3 R35, PT, PT, R35, -R2, RZ ;  /* 0x8000000223237210 */ /* 0x000fe20007ffe0ff */
[----:B------:R-:W-:-:S02]  /*12d00*/  IMAD.U32 R3, RZ, RZ, UR5 ;  /* 0x00000005ff037e24 */ /* 0x000fc4000f8e00ff */
[----:B------:R-:W-:Y:S02]  /*12d10*/  IMAD.U32 R2, RZ, RZ, UR8 ;  /* 0x00000008ff027e24 */ /* 0x000fe4000f8e00ff */
[----:B------:R-:W-:Y:S02]  /*12d20*/  @!P3 IMAD R3, RZ, RZ, UR14 ;  /* 0x0000000eff03be24 */ /* 0x000fe4000f8e02ff */
[----:B------:R-:W-:Y:S02]  /*12d30*/  @!P2 IMAD R4, RZ, RZ, UR11 ;  /* 0x0000000bff04ae24 */ /* 0x000fe4000f8e02ff */
[----:B------:R-:W-:Y:S01]  /*12d40*/  @!P4 IMAD R2, RZ, RZ, UR15 ;  /* 0x0000000fff02ce24 */ /* 0x000fe2000f8e02ff */
[----:B------:R-:W-:Y:S01]  /*12d50*/  IADD3 R32, PT, PT, R32, -R3, RZ ;  /* 0x8000000320207210 */ /* 0x000fe20007ffe0ff */
[----:B------:R-:W-:Y:S02]  /*12d60*/  @!P5 IMAD.MOV R5, RZ, RZ, R7 ;  /* 0x000000ffff05d224 */ /* 0x000fe400078e0207 */
[----:B------:R-:W-:-:S02]  /*12d70*/  IMAD.IADD R33, R33, 0x1, -R4 ;  /* 0x0000000121217824 */ /* 0x000fc400078e0a04 */
[----:B------:R-:W-:Y:S02]  /*12d80*/  IMAD.IADD R31, R31, 0x1, -R2 ;  /* 0x000000011f1f7824 */ /* 0x000fe400078e0a02 */
[----:B------:R-:W-:Y:S01]  /*12d90*/  IMAD.IADD R30, R30, 0x1, -R5 ;  /* 0x000000011e1e7824 */ /* 0x000fe200078e0a05 */
[----:B------:R-:W-:Y:S06]  /*12da0*/  BRA `(.L_x_121) ;  /* 0xfffffff800547947 */ /* 0x000fec000383ffff */
.L_x_120:
[----:B------:R-:W-:Y:S05]  /*12db0*/  BSYNC.RECONVERGENT B1 ;  /* 0x0000000000017941 */ /* 0x000fea0003800200 */
.L_x_117:
[----:B------:R-:W-:Y:S01]  /*12dc0*/  IMAD.WIDE.U32 R14, R85, 0x2, RZ ;  /* 0x00000002550e7825 */ /* 0x000fe200078e00ff */
[----:B------:R-:W-:Y:S03]  /*12dd0*/  BSSY.RECONVERGENT B1, `(.L_x_122) ;  /* 0x0000049000017945 */ /* 0x000fe60003800200 */
[----:B------:R-:W-:Y:S02]  /*12de0*/  IMAD.MOV.U32 R12, RZ, RZ, R15 ;  /* 0x000000ffff0c7224 */ /* 0x000fe400078e000f */
[----:B------:R-:W-:Y:S02]  /*12df0*/  IMAD.MOV.U32 R13, RZ, RZ, RZ ;  /* 0x000000ffff0d7224 */ /* 0x000fe400078e00ff */
[----:B------:R-:W-:Y:S02]  /*12e00*/  IMAD.MOV.U32 R7, RZ, RZ, RZ ;  /* 0x000000ffff077224 */ /* 0x000fe400078e00ff */
[----:B------:R-:W-:-:S04]  /*12e10*/  IMAD.WIDE.U32 R12, R82, 0x2, R12 ;  /* 0x00000002520c7825 */ /* 0x000fc800078e000c */
[----:B------:R-:W-:Y:S02]  /*12e20*/  IMAD.MOV.U32 R6, RZ, RZ, R13 ;  /* 0x000000ffff067224 */ /* 0x000fe400078e000d */
[----:B------:R-:W-:Y:S02]  /*12e30*/  IMAD.MOV.U32 R3, RZ, RZ, RZ ;  /* 0x000000ffff037224 */ /* 0x000fe400078e00ff */
[----:B------:R-:W-:-:S04]  /*12e40*/  IMAD.WIDE.U32 R6, R83, 0x2, R6 ;  /* 0x0000000253067825 */ /* 0x000fc800078e0006 */
[----:B------:R-:W-:Y:S01]  /*12e50*/  IMAD.MOV.U32 R2, RZ, RZ, R7 ;  /* 0x000000ffff027224 */ /* 0x000fe200078e0007 */
[----:B------:R-:W-:Y:S01]  /*12e60*/  SHF.L.U32 R7, R89, 0x1, RZ ;  /* 0x0000000159077819 */ /* 0x000fe200000006ff */
[----:B------:R-:W-:Y:S02]  /*12e70*/  IMAD.MOV.U32 R5, RZ, RZ, RZ ;  /* 0x000000ffff057224 */ /* 0x000fe400078e00ff */
[----:B------:R-:W-:-:S04]  /*12e80*/  IMAD.WIDE.U32 R2, R80, 0x2, R2 ;  /* 0x0000000250027825 */ /* 0x000fc800078e0002 */
[----:B------:R-:W-:Y:S01]  /*12e90*/  IMAD.MOV.U32 R4, RZ, RZ, R3 ;  /* 0x000000ffff047224 */ /* 0x000fe200078e0003 */
[----:B------:R-:W-:Y:S01]  /*12ea0*/  SHF.R.U32.HI R3, RZ, 0x1f, R89 ;  /* 0x0000001fff037819 */ /* 0x000fe20000011659 */
[----:B------:R-:W-:-:S04]  /*12eb0*/  IMAD.WIDE.U32 R18, R87, 0x2, RZ ;  /* 0x0000000257127825 */ /* 0x000fc800078e00ff */
[----:B------:R-:W-:Y:S01]  /*12ec0*/  IMAD.WIDE.U32 R4, R81, 0x2, R4 ;  /* 0x0000000251047825 */ /* 0x000fe200078e0004 */
[----:B------:R-:W-:-:S03]  /*12ed0*/  LOP3.LUT R18, R18, R3, RZ, 0xfc, !PT ;  /* 0x0000000312127212 */ /* 0x000fc600078efcff */
[----:B------:R-:W-:Y:S02]  /*12ee0*/  IMAD R48, R5, 0x3d1, R7 ;  /* 0x000003d105307824 */ /* 0x000fe400078e0207 */
[----:B------:R-:W-:-:S03]  /*12ef0*/  IMAD.WIDE.U32 R16, R84, 0x2, RZ ;  /* 0x0000000254107825 */ /* 0x000fc600078e00ff */
[----:B------:R-:W-:Y:S02]  /*12f00*/  ISETP.GE.U32.AND P0, PT, R48, R7, PT ;  /* 0x000000073000720c */ /* 0x000fe40003f06070 */
[----:B------:R-:W-:Y:S02]  /*12f10*/  LOP3.LUT R14, R17, R14, RZ, 0xfc, !PT ;  /* 0x0000000e110e7212 */ /* 0x000fe400078efcff */
[----:B------:R-:W-:-:S04]  /*12f20*/  SEL R3, RZ, 0x1, P0 ;  /* 0x00000001ff037807 */ /* 0x000fc80000000000 */
[----:B------:R-:W-:Y:S02]  /*12f30*/  IADD3 R3, P0, PT, R3, R18, RZ ;  /* 0x0000001203037210 */ /* 0x000fe40007f1e0ff */
[----:B------:R-:W-:Y:S02]  /*12f40*/  LOP3.LUT R18, R19, R16, RZ, 0xfc, !PT ;  /* 0x0000001013127212 */ /* 0x000fe400078efcff */
        /* <DEDUP_REMOVED lines=30> */
[----:B------:R-:W-:Y:S01]  /*13130*/  ISETP.GE.U32.AND P0, PT, R3, R48, PT ;  /* 0x000000300300720c */ /* 0x000fe20003f06070 */
[----:B------:R-:W-:-:S03]  /*13140*/  IMAD.MOV.U32 R48, RZ, RZ, R3 ;  /* 0x000000ffff307224 */ /* 0x000fc600078e0003 */
[----:B------:R-:W-:-:S04]  /*13150*/  SEL R2, RZ, 0x1, P0 ;  /* 0x00000001ff027807 */ /* 0x000fc80000000000 */
        /* <DEDUP_REMOVED lines=16> */
.L_x_123:
[----:B------:R-:W-:Y:S05]  /*13260*/  BSYNC.RECONVERGENT B1 ;  /* 0x0000000000017941 */ /* 0x000fea0003800200 */
.L_x_122:
[----:B------:R-:W-:Y:S01]  /*13270*/  BSSY.RECONVERGENT B1, `(.L_x_124) ;  /* 0x000006c000017945 */ /* 0x000fe20003800200 */
.L_x_128:
        /* <DEDUP_REMOVED lines=42> */
.L_x_126:
[----:B------:R-:W-:Y:S05]  /*13520*/  BSYNC.RELIABLE B2 ;  /* 0x0000000000027941 */ /* 0x000fea0003800100 */
.L_x_125:
        /* <DEDUP_REMOVED lines=14> */
[----:B------:R-:W-:Y:S01]  /*13610*/  IMAD.U32 R5, RZ, RZ, UR12 ;  /* 0x0000000cff057e24 */ /* 0x000fe2000f8e00ff */
[----:B------:R-:W-:-:S02]  /*13620*/  MOV R7, UR13 ;  /* 0x0000000d00077c02 */ /* 0x000fc40008000f00 */
        /* <DEDUP_REMOVED lines=12> */
[----:B------:R-:W-:Y:S02]  /*136f0*/  IMAD.X R2, RZ, RZ, RZ, P3 ;  /* 0x000000ffff027224 */ /* 0x000fe400018e06ff */
[----:B------:R-:W-:-:S03]  /*13700*/  @!P1 IMAD R7, RZ, RZ, UR10 ;  /* 0x0000000aff079e24 */ /* 0x000fc6000f8e02ff */
        /* <DEDUP_REMOVED lines=20> */
[----:B------:R-:W-:Y:S01]  /*13850*/  UIADD3 UR5, UPT, UPT, UR16, 0x1, URZ ;  /* 0x0000000110057890 */ /* 0x000fe2000fffe0ff */
[----:B------:R-:W-:Y:S01]  /*13860*/  @P6 IMAD R3, RZ, RZ, UR8 ;  /* 0x00000008ff036e24 */ /* 0x000fe2000f8e02ff */
[----:B------:R-:W-:Y:S01]  /*13870*/  UIADD3 UR8, UPT, UPT, UR17, 0x1, URZ ;  /* 0x0000000111087890 */ /* 0x000fe2000fffe0ff */
[----:B------:R-:W-:-:S02]  /*13880*/  IMAD.IADD R41, R41, 0x1, -R2 ;  /* 0x0000000129297824 */ /* 0x000fc400078e0a02 */
[----:B------:R-:W-:Y:S02]  /*13890*/  IMAD.IADD R44, R44, 0x1, -R3 ;  /* 0x000000012c2c7824 */ /* 0x000fe400078e0a03 */
[----:B------:R-:W-:Y:S02]  /*138a0*/  IMAD.U32 R3, RZ, RZ, UR5 ;  /* 0x00000005ff037e24 */ /* 0x000fe4000f8e00ff */
[----:B------:R-:W-:Y:S02]  /*138b0*/  IMAD.U32 R4, RZ, RZ, UR8 ;  /* 0x00000008ff047e24 */ /* 0x000fe4000f8e00ff */
[----:B------:R-:W-:Y:S02]  /*138c0*/  @!P3 IMAD R3, RZ, RZ, UR16 ;  /* 0x00000010ff03be24 */ /* 0x000fe4000f8e02ff */
[----:B------:R-:W-:Y:S02]  /*138d0*/  @!P4 IMAD R4, RZ, RZ, UR17 ;  /* 0x00000011ff04ce24 */ /* 0x000fe4000f8e02ff */
[----:B------:R-:W-:-:S02]  /*138e0*/  @!P5 IMAD.MOV R6, RZ, RZ, R18 ;  /* 0x000000ffff06d224 */ /* 0x000fc400078e0212 */
[----:B------:R-:W-:Y:S02]  /*138f0*/  IMAD.IADD R40, R40, 0x1, -R3 ;  /* 0x0000000128287824 */ /* 0x000fe400078e0a03 */
[----:B------:R-:W-:Y:S02]  /*13900*/  IMAD.IADD R37, R37, 0x1, -R4 ;  /* 0x0000000125257824 */ /* 0x000fe400078e0a04 */
[----:B------:R-:W-:Y:S01]  /*13910*/  IMAD.IADD R39, R39, 0x1, -R6 ;  /* 0x0000000127277824 */ /* 0x000fe200078e0a06 */
[----:B------:R-:W-:Y:S06]  /*13920*/  BRA `(.L_x_128) ;  /* 0xfffffff800547947 */ /* 0x000fec000383ffff */
.L_x_127:
[----:B------:R-:W-:Y:S05]  /*13930*/  BSYNC.RECONVERGENT B1 ;  /* 0x0000000000017941 */ /* 0x000fea0003800200 */
.L_x_124:
[----:B------:R-:W0:Y:S01]  /*13940*/  LDC R2, c[0x0][0x3cc] ;  /* 0x0000f300ff027b82 */ /* 0x000e220000000800 */
[----:B------:R-:W-:Y:S02]  /*13950*/  HFMA2 R55, -RZ, RZ, 0, 0 ;  /* 0x00000000ff377431 */ /* 0x000fe400000001ff */
[----:B------:R-:W-:Y:S01]  /*13960*/  IMAD.MOV.U32 R43, RZ, RZ, RZ ;  /* 0x000000ffff2b7224 */ /* 0x000fe200078e00ff */
[----:B------:R-:W-:Y:S01]  /*13970*/  CS2R R46, SRZ ;  /* 0x00000000002e7805 */ /* 0x000fe2000001ff00 */
[----:B------:R-:W-:Y:S02]  /*13980*/  IMAD.MOV.U32 R45, RZ, RZ, 0x1 ;  /* 0x00000001ff2d7424 */ /* 0x000fe400078e00ff */
[----:B------:R-:W-:Y:S01]  /*13990*/  IMAD.MOV.U32 R49, RZ, RZ, RZ ;  /* 0x000000ffff317224 */ /* 0x000fe200078e00ff */
[----:B------:R-:W1:Y:S01]  /*139a0*/  LDC.64 R12, c[0x0][0x3d0] ;  /* 0x0000f400ff0c7b82 */ /* 0x000e620000000a00 */
[----:B------:R-:W-:Y:S02]  /*139b0*/  IMAD.MOV.U32 R51, RZ, RZ, RZ ;  /* 0x000000ffff337224 */ /* 0x000fe400078e00ff */
[----:B------:R-:W-:-:S02]  /*139c0*/  IMAD.MOV.U32 R53, RZ, RZ, RZ ;  /* 0x000000ffff357224 */ /* 0x000fc400078e00ff */
[----:B------:R-:W-:-:S03]  /*139d0*/  IMAD.MOV.U32 R103, RZ, RZ, RZ ;  /* 0x000000ffff677224 */ /* 0x000fc600078e00ff */
[----:B------:R-:W2:Y:S08]  /*139e0*/  LDC.64 R16, c[0x0][0x3d8] ;  /* 0x0000f600ff107b82 */ /* 0x000eb00000000a00 */
[----:B------:R-:W3:Y:S01]  /*139f0*/  LDC.64 R14, c[0x0][0x3e0] ;  /* 0x0000f800ff0e7b82 */ /* 0x000ee20000000a00 */
[C---:B0-----:R-:W-:Y:S01]  /*13a00*/  ISETP.GE.U32.AND P0, PT, R2.reuse, 0x2, PT ;  /* 0x000000020200780c */ /* 0x041fe20003f06070 */
[----:B------:R-:W-:-:S03]  /*13a10*/  VIADD R2, R2, 0xfffffffe ;  /* 0xfffffffe02027836 */ /* 0x000fc60000000000 */
[C---:B-1----:R-:W-:Y:S01]  /*13a20*/  ISETP.EQ.AND P1, PT, R12.reuse, RZ, !P0 ;  /* 0x000000ff0c00720c */ /* 0x042fe20004722270 */
[C---:B------:R-:W-:Y:S01]  /*13a30*/  VIADD R4, R13.reuse, 0xffffffff ;  /* 0xffffffff0d047836 */ /* 0x040fe20000000000 */
[----:B------:R-:W-:Y:S02]  /*13a40*/  IADD3 R3, PT, PT, R12, -0x1, RZ ;  /* 0xffffffff0c037810 */ /* 0x000fe40007ffe0ff */
[----:B------:R-:W-:-:S05]  /*13a50*/  ISETP.EQ.AND P2, PT, R13, RZ, P1 ;  /* 0x000000ff0d00720c */ /* 0x000fca0000f42270 */
[----:B------:R-:W-:Y:S01]  /*13a60*/  @P0 IMAD.MOV R3, RZ, RZ, R12 ;  /* 0x000000ffff030224 */ /* 0x000fe200078e020c */
[C---:B--2---:R-:W-:Y:S01]  /*13a70*/  ISETP.EQ.AND P3, PT, R16.reuse, RZ, P2 ;  /* 0x000000ff1000720c */ /* 0x044fe20001762270 */
[----:B------:R-:W-:Y:S02]  /*13a80*/  VIADD R5, R16, 0xffffffff ;  /* 0xffffffff10057836 */ /* 0x000fe40000000000 */
[C---:B------:R-:W-:Y:S01]  /*13a90*/  VIADD R6, R17.reuse, 0xffffffff ;  /* 0xffffffff11067836 */ /* 0x040fe20000000000 */
[----:B------:R-:W-:Y:S01]  /*13aa0*/  ISETP.EQ.AND P4, PT, R17, RZ, P3 ;  /* 0x000000ff1100720c */ /* 0x000fe20001f82270 */
[----:B------:R-:W-:Y:S01]  /*13ab0*/  @!P1 IMAD.MOV R4, RZ, RZ, R13 ;  /* 0x000000ffff049224 */ /* 0x000fe200078e020d */
[----:B------:R-:W-:Y:S01]  /*13ac0*/  IADD3 R13, PT, PT, R18, -0x1, RZ ;  /* 0xffffffff120d7810 */ /* 0x000fe20007ffe0ff */
[----:B------:R0:W-:Y:S01]  /*13ad0*/  STL.64 [R1], R2 ;  /* 0x0000000201007387 */ /* 0x0001e20000100a00 */
        /* <DEDUP_REMOVED lines=10> */
[----:B------:R-:W-:-:S05]  /*13b80*/  @!P6 IMAD.MOV R13, RZ, RZ, R18 ;  /* 0x000000ffff0de224 */ /* 0x000fca00078e0212 */
[----:B------:R0:W-:Y:S02]  /*13b90*/  STL.64 [R1+0x18], R12 ;  /* 0x0000180c01007387 */ /* 0x0001e40000100a00 */
.L_x_144:
        /* <DEDUP_REMOVED lines=21> */
[----:B------:R-:W-:Y:S02]  /*13cf0*/  IADD3 R4, P0, PT, R22, R7, RZ ;  /* 0x0000000716047210 */ /* 0x000fe40007f1e0ff */
[----:B------:R-:W-:Y:S01]  /*13d00*/  MOV R22, R23 ;  /* 0x0000001700167202 */ /* 0x000fe20000000f00 */
        /* <DEDUP_REMOVED lines=24> */
[----:B------:R-:W-:Y:S01]  /*13e90*/  IMAD.MOV.U32 R23, RZ, RZ, RZ ;  /* 0x000000ffff177224 */ /* 0x000fe200078e00ff */
        /* <DEDUP_REMOVED lines=50> */
[----:B------:R-:W-:Y:S01]  /*141c0*/  IMAD.WIDE.U32 R20, R49, R41, R20 ;  /* 0x0000002931147225 */ /* 0x000fe200078e0014 */
[----:B------:R-:W-:-:S03]  /*141d0*/  IADD3 R22, P0, PT, R23, R107, RZ ;  /* 0x0000006b17167210 */ /* 0x000fc60007f1e0ff */
        /* <DEDUP_REMOVED lines=24> */
[----:B------:R-:W-:Y:S01]  /*14360*/  IMAD.MOV.U32 R19, RZ, RZ, RZ ;  /* 0x000000ffff137224 */ /* 0x000fe200078e00ff */
[----:B------:R-:W-:Y:S01]  /*14370*/  IADD3.X R23, PT, PT, RZ, RZ, RZ, P0, !PT ;  /* 0x000000ffff177210 */ /* 0x000fe200007fe4ff */
[----:B------:R-:W-:-:S04]  /*14380*/  IMAD.WIDE.U32 R20, R53, R38, R20 ;  /* 0x0000002635147225 */ /* 0x000fc800078e0014 */
[----:B------:R-:W-:Y:S01]  /*14390*/  IMAD.WIDE.U32 R18, R55, R48, R18 ;  /* 0x0000003037127225 */ /* 0x000fe200078e0012 */
[----:B------:R-:W-:-:S03]  /*143a0*/  IADD3 R106, P2, PT, R106, R21, RZ ;  /* 0x000000156a6a7210 */ /* 0x000fc60007f5e0ff */
[----:B------:R-:W-:Y:S01]  /*143b0*/  IMAD.X R105, RZ, RZ, RZ, P1 ;  /* 0x000000ffff697224 */ /* 0x000fe200008e06ff */
[----:B------:R-:W-:Y:S01]  /*143c0*/  IADD3 R20, P3, PT, R20, R19, RZ ;  /* 0x0000001314147210 */ /* 0x000fe20007f7e0ff */
        /* <DEDUP_REMOVED lines=25> */
[----:B------:R-:W-:Y:S02]  /*14560*/  HFMA2 R23, -RZ, RZ, 0, 0 ;  /* 0x00000000ff177431 */ /* 0x000fe400000001ff */
        /* <DEDUP_REMOVED lines=17> */
[----:B------:R-:W-:Y:S02]  /*14680*/  IMAD.IADD R45, R12, 0x1, R24 ;  /* 0x000000010c2d7824 */ /* 0x000fe400078e0218 */
[----:B------:R-:W-:Y:S02]  /*14690*/  IMAD.X R51, RZ, RZ, RZ, P0 ;  /* 0x000000ffff337224 */ /* 0x000fe400000e06ff */
[----:B------:R-:W-:Y:S01]  /*146a0*/  IMAD.X R29, RZ, RZ, RZ, P1 ;  /* 0x000000ffff1d7224 */ /* 0x000fe200008e06ff */
[----:B------:R-:W-:Y:S01]  /*146b0*/  ISETP.GE.U32.AND P0, PT, R45, R12, PT ;  /* 0x0000000c2d00720c */ /* 0x000fe20003f06070 */
[----:B------:R-:W-:Y:S02]  /*146c0*/  IMAD.X R27, RZ, RZ, RZ, P2 ;  /* 0x000000ffff1b7224 */ /* 0x000fe400010e06ff */
[----:B------:R-:W-:Y:S01]  /*146d0*/  IMAD.WIDE.U32 R50, R53, R39, R50 ;  /* 0x0000002735327225 */ /* 0x000fe200078e0032 */
[----:B------:R-:W-:-:S03]  /*146e0*/  SEL R7, RZ, 0x1, P0 ;  /* 0x00000001ff077807 */ /* 0x000fc60000000000 */
[----:B------:R-:W-:-:S04]  /*146f0*/  IMAD.WIDE.U32 R28, R55, R40, R28 ;  /* 0x00000028371c7225 */ /* 0x000fc800078e001c */
[----:B------:R-:W-:Y:S01]  /*14700*/  IMAD.WIDE.U32 R26, R103, R42, R26 ;  /* 0x0000002a671a7225 */ /* 0x000fe200078e001a */
[----:B------:R-:W-:-:S03]  /*14710*/  IADD3 R12, P1, PT, R50, R29, RZ ;  /* 0x0000001d320c7210 */ /* 0x000fc60007f3e0ff */
[----:B------:R-:W-:Y:S01]  /*14720*/  VIADD R22, R25, UR4 ;  /* 0x0000000419167c36 */ /* 0x000fe20008000000 */
[----:B------:R-:W-:Y:S01]  /*14730*/  IADD3 R28, P0, PT, R28, R27, RZ ;  /* 0x0000001b1c1c7210 */ /* 0x000fe20007f1e0ff */
        /* <DEDUP_REMOVED lines=11> */
[----:B------:R-:W-:Y:S02]  /*147f0*/  IMAD.MOV.U32 R23, RZ, RZ, RZ ;  /* 0x000000ffff177224 */ /* 0x000fe400078e00ff */
[----:B------:R-:W-:Y:S02]  /*14800*/  IMAD.X R51, RZ, RZ, RZ, P1 ;  /* 0x000000ffff337224 */ /* 0x000fe400008e06ff */
[----:B------:R-:W-:-:S04]  /*14810*/  IMAD.WIDE.U32 R22, R26, 0x3d1, R22 ;  /* 0x000003d11a167825 */ /* 0x000fc800078e0016 */
[----:B------:R-:W-:Y:S01]  /*14820*/  IMAD.X R13, RZ, RZ, RZ, P2 ;  /* 0x000000ffff0d7224 */ /* 0x000fe200010e06ff */
[----:B------:R-:W-:Y:S01]  /*14830*/  IADD3 R4, P3, P4, R22, R3, R4 ;  /* 0x0000000316047210 */ /* 0x000fe20007c7e004 */
[----:B------:R-:W-:Y:S02]  /*14840*/  VIADD R22, R23, UR4 ;  /* 0x0000000417167c36 */ /* 0x000fe40008000000 */
[----:B------:R-:W-:Y:S01]  /*14850*/  IMAD.MOV.U32 R23, RZ, RZ, RZ ;  /* 0x000000ffff177224 */ /* 0x000fe200078e00ff */
[----:B------:R-:W-:Y:S01]  /*14860*/  IADD3.X R3, PT, PT, RZ, RZ, RZ, P3, P4 ;  /* 0x000000ffff037210 */ /* 0x000fe20001fe84ff */
[----:B------:R-:W-:-:S04]  /*14870*/  IMAD.WIDE.U32 R50, R55, R39, R50 ;  /* 0x0000002737327225 */ /* 0x000fc800078e0032 */
[----:B------:R-:W-:-:S04]  /*14880*/  IMAD.WIDE.U32 R12, R103, R40, R12 ;  /* 0x00000028670c7225 */ /* 0x000fc800078e000c */
[----:B------:R-:W-:Y:S01]  /*14890*/  IMAD.X R47, RZ, RZ, RZ, P0 ;  /* 0x000000ffff2f7224 */ /* 0x000fe200000e06ff */
[----:B------:R-:W-:Y:S01]  /*148a0*/  IADD3 R6, P2, PT, R50, R13, RZ ;  /* 0x0000000d32067210 */ /* 0x000fe20007f5e0ff */
[----:B------:R-:W-:-:S03]  /*148b0*/  IMAD.WIDE.U32 R22, R28, 0x3d1, R22 ;  /* 0x000003d11c167825 */ /* 0x000fc600078e0016 */
[----:B------:R-:W-:Y:S01]  /*148c0*/  IADD3 R47, P0, P1, R104, R47, R4 ;  /* 0x0000002f682f7210 */ /* 0x000fe2000791e004 */
[----:B------:R-:W-:Y:S01]  /*148d0*/  IMAD.X R7, RZ, RZ, RZ, P2 ;  /* 0x000000ffff077224 */ /* 0x000fe200010e06ff */
[----:B------:R-:W-:Y:S02]  /*148e0*/  IADD3 R4, PT, PT, R23, UR4, RZ ;  /* 0x0000000417047c10 */ /* 0x000fe4000fffe0ff */
[----:B------:R-:W-:Y:S01]  /*148f0*/  IADD3 R2, P3, P4, R22, R3, R2 ;  /* 0x0000000316027210 */ /* 0x000fe20007c7e002 */
[----:B------:R-:W-:Y:S01]  /*14900*/  IMAD.WIDE.U32 R6, R103, R37, R6 ;  /* 0x0000002567067225 */ /* 0x000fe200078e0006 */
[----:B------:R-:W-:Y:S02]  /*14910*/  IADD3.X R49, PT, PT, RZ, RZ, RZ, P0, P1 ;  /* 0x000000ffff317210 */ /* 0x000fe400007e24ff */
[----:B------:R-:W-:Y:S01]  /*14920*/  IADD3.X R3, PT, PT, RZ, RZ, RZ, P3, P4 ;  /* 0x000000ffff037210 */ /* 0x000fe20001fe84ff */
[----:B------:R-:W-:Y:S01]  /*14930*/  IMAD.WIDE.U32 R4, R12, 0x3d1, R4 ;  /* 0x000003d10c047825 */ /* 0x000fe200078e0004 */
[----:B------:R-:W-:-:S02]  /*14940*/  IADD3 R49, P3, P4, R26, R49, R2 ;  /* 0x000000311a317210 */ /* 0x000fc40007c7e002 */
[----:B------:R-:W-:Y:S01]  /*14950*/  IADD3 R50, P0, PT, R51, R7, RZ ;  /* 0x0000000733327210 */ /* 0x000fe20007f1e0ff */
        /* <DEDUP_REMOVED lines=24> */
[----:B------:R-:W-:Y:S02]  /*14ae0*/  IADD3 R20, P0, P1, R2, R5, R20 ;  /* 0x0000000502147210 */ /* 0x000fe4000791e014 */
[----:B------:R-:W-:Y:S02]  /*14af0*/  IADD3 R4, PT, PT, R3, UR4, RZ ;  /* 0x0000000403047c10 */ /* 0x000fe4000fffe0ff */
[----:B------:R-:W-:Y:S02]  /*14b00*/  IADD3 R103, P2, P3, R50, R103, R20 ;  /* 0x0000006732677210 */ /* 0x000fe40007b5e014 */
[----:B------:R-:W-:Y:S02]  /*14b10*/  IADD3.X R2, PT, PT, RZ, RZ, RZ, P0, P1 ;  /* 0x000000ffff027210 */ /* 0x000fe400007e24ff */
[----:B------:R-:W-:Y:S02]  /*14b20*/  IADD3.X R3, PT, PT, RZ, RZ, RZ, P2, P3 ;  /* 0x000000ffff037210 */ /* 0x000fe400017e64ff */
[----:B------:R-:W-:-:S02]  /*14b30*/  PLOP3.LUT P0, PT, PT, PT, PT, 0x8, 0x80 ;  /* 0x000000000080781c */ /* 0x000fc40003f0e170 */
        /* <DEDUP_REMOVED lines=27> */
.L_x_132:
[----:B------:R-:W-:Y:S05]  /*14cf0*/  BSYNC.RECONVERGENT B2 ;  /* 0x0000000000027941 */ /* 0x000fea0003800200 */
.L_x_131:
[----:B------:R-:W-:Y:S01]  /*14d00*/  BSSY.RECONVERGENT B2, `(.L_x_130) ;  /* 0x000006d000027945 */ /* 0x000fe20003800200 */
[----:B------:R-:W-:-:S07]  /*14d10*/  MOV R51, R28 ;  /* 0x0000001c00337202 */ /* 0x000fce0000000f00 */
.L_x_136:
        /* <DEDUP_REMOVED lines=42> */
.L_x_134:
[----:B------:R-:W-:Y:S05]  /*14fc0*/  BSYNC.RELIABLE B3 ;  /* 0x0000000000037941 */ /* 0x000fea0003800100 */
.L_x_133:
        /* <DEDUP_REMOVED lines=38> */
[----:B------:R-:W-:Y:S01]  /*15230*/  SEL R4, RZ, 0x1, !P4 ;  /* 0x00000001ff047807 */ /* 0x000fe20006000000 */
[----:B------:R-:W-:Y:S01]  /*15240*/  IMAD.U32 R2, RZ, RZ, UR12 ;  /* 0x0000000cff027e24 */ /* 0x000fe2000f8e00ff */
[----:B------:R-:W-:-:S02]  /*15250*/  @!P2 IADD3 R2, PT, PT, RZ, UR11, RZ ;  /* 0x0000000bff02ac10 */ /* 0x000fc4000fffe0ff */
[----:B------:R-:W-:Y:S02]  /*15260*/  IADD3 R4, P6, PT, R4, UR15, RZ ;  /* 0x0000000f04047c10 */ /* 0x000fe4000ffde0ff */
[----:B------:R-:W-:Y:S01]  /*15270*/  MOV R6, UR8 ;  /* 0x0000000800067c02 */ /* 0x000fe20008000f00 */
[----:B------:R-:W-:Y:S01]  /*15280*/  UIADD3 UR8, UPT, UPT, UR15, 0x1, URZ ;  /* 0x000000010f087890 */ /* 0x000fe2000fffe0ff */
[----:B------:R-:W-:Y:S02]  /*15290*/  @!P1 IMAD R6, RZ, RZ, UR10 ;  /* 0x0000000aff069e24 */ /* 0x000fe4000f8e02ff */
        /* <DEDUP_REMOVED lines=17> */
[----:B------:R-:W-:Y:S01]  /*153b0*/  IMAD.IADD R103, R103, 0x1, -R12 ;  /* 0x0000000167677824 */ /* 0x000fe200078e0a0c */
[----:B------:R-:W-:Y:S06]  /*153c0*/  BRA `(.L_x_136) ;  /* 0xfffffff800547947 */ /* 0x000fec000383ffff */
.L_x_135:
[----:B------:R-:W-:Y:S05]  /*153d0*/  BSYNC.RECONVERGENT B2 ;  /* 0x0000000000027941 */ /* 0x000fea0003800200 */
.L_x_130:
[----:B------:R-:W-:Y:S05]  /*153e0*/  BSYNC.RECONVERGENT B1 ;  /* 0x0000000000017941 */ /* 0x000fea0003800200 */
.L_x_129:
[----:B------:R-:W-:Y:S02]  /*153f0*/  HFMA2 R27, -RZ, RZ, 0, 0 ;  /* 0x00000000ff1b7431 */ /* 0x000fe400000001ff */
[----:B------:R-:W-:Y:S01]  /*15400*/  IMAD.WIDE.U32 R28, R48, R48, RZ ;  /* 0x00000030301c7225 */ /* 0x000fe200078e00ff */
[----:B------:R-:W-:Y:S01]  /*15410*/  UMOV UR4, URZ ;  /* 0x000000ff00047c82 */ /* 0x000fe20008000000 */
[----:B------:R-:W-:Y:S02]  /*15420*/  BSSY.RECONVERGENT B1, `(.L_x_137) ;  /* 0x0000108000017945 */ /* 0x000fe40003800200 */
[----:B------:R-:W-:Y:S02]  /*15430*/  IMAD.MOV.U32 R26, RZ, RZ, R29 ;  /* 0x000000ffff1a7224 */ /* 0x000fe400078e001d */
[----:B------:R-:W-:Y:S02]  /*15440*/  IMAD.MOV.U32 R17, RZ, RZ, RZ ;  /* 0x000000ffff117224 */ /* 0x000fe400078e00ff */
[----:B------:R-:W-:-:S02]  /*15450*/  IMAD.MOV.U32 R29, RZ, RZ, RZ ;  /* 0x000000ffff1d7224 */ /* 0x000fc400078e00ff */
        /* <DEDUP_REMOVED lines=12> */
[----:B------:R-:W-:Y:S01]  /*15520*/  IMAD.MOV.U32 R16, RZ, RZ, R17 ;  /* 0x000000ffff107224 */ /* 0x000fe200078e0011 */
[----:B------:R-:W-:Y:S01]  /*15530*/  MOV R3, RZ ;  /* 0x000000ff00037202 */ /* 0x000fe20000000f00 */
        /* <DEDUP_REMOVED lines=28> */
[----:B------:R-:W-:Y:S01]  /*15700*/  IMAD.MOV.U32 R16, RZ, RZ, R17 ;  /* 0x000000ffff107224 */ /* 0x000fe200078e0011 */
[----:B------:R-:W-:Y:S01]  /*15710*/  IADD3 R6, P2, PT, R6, R5, RZ ;  /* 0x0000000506067210 */ /* 0x000fe20007f5e0ff */
[----:B------:R-:W-:Y:S02]  /*15720*/  IMAD.X R13, RZ, RZ, RZ, P1 ;  /* 0x000000ffff0d7224 */ /* 0x000fe400008e06ff */
[----:B------:R-:W-:Y:S02]  /*15730*/  IMAD.MOV.U32 R17, RZ, RZ, RZ ;  /* 0x000000ffff117224 */ /* 0x000fe400078e00ff */
[----:B------:R-:W-:-:S02]  /*15740*/  IMAD.X R7, RZ, RZ, RZ, P2 ;  /* 0x000000ffff077224 */ /* 0x000fc400010e06ff */
        /* <DEDUP_REMOVED lines=74> */
[----:B------:R-:W-:Y:S02]  /*15bf0*/  IADD3 R20, P1, PT, R20, R25, RZ ;  /* 0x0000001914147210 */ /* 0x000fe40007f3e0ff */
[----:B------:R-:W-:Y:S01]  /*15c00*/  IADD3.X R25, PT, PT, RZ, RZ, RZ, P2, !PT ;  /* 0x000000ffff197210 */ /* 0x000fe200017fe4ff */
[----:B------:R-:W-:Y:S01]  /*15c10*/  IMAD.MOV.U32 R19, RZ, RZ, RZ ;  /* 0x000000ffff137224 */ /* 0x000fe200078e00ff */
[----:B------:R-:W-:Y:S01]  /*15c20*/  IADD3 R22, P0, PT, R16, R21, RZ ;  /* 0x0000001510167210 */ /* 0x000fe20007f1e0ff */
        /* <DEDUP_REMOVED lines=9> */
[----:B------:R-:W-:Y:S02]  /*15cc0*/  IADD3 R20, P1, PT, R22, R21, RZ ;  /* 0x0000001516147210 */ /* 0x000fe40007f3e0ff */
        /* <DEDUP_REMOVED lines=17> */
[----:B------:R-:W-:Y:S02]  /*15de0*/  IADD3 R106, P2, PT, R20, R17, RZ ;  /* 0x00000011146a7210 */ /* 0x000fe40007f5e0ff */
[----:B------:R-:W-:Y:S01]  /*15df0*/  IADD3 R104, P1, PT, R104, R21, RZ ;  /* 0x0000001568687210 */ /* 0x000fe20007f3e0ff */
[----:B------:R-:W-:Y:S01]  /*15e00*/  IMAD.MOV.U32 R21, RZ, RZ, RZ ;  /* 0x000000ffff157224 */ /* 0x000fe200078e00ff */
[----:B------:R-:W-:Y:S01]  /*15e10*/  IADD3 R108, P0, PT, R23, R105, RZ ;  /* 0x00000069176c7210 */ /* 0x000fe20007f1e0ff */
[----:B------:R-:W-:Y:S01]  /*15e20*/  IMAD.WIDE.U32 R22, R24, 0x3d1, RZ ;  /* 0x000003d118167825 */ /* 0x000fe200078e00ff */
[----:B------:R-:W-:-:S03]  /*15e30*/  IADD3.X R107, PT, PT, RZ, RZ, RZ, P2, !PT ;  /* 0x000000ffff6b7210 */ /* 0x000fc600017fe4ff */
[----:B------:R-:W-:Y:S02]  /*15e40*/  IMAD.X R105, RZ, RZ, RZ, P1 ;  /* 0x000000ffff697224 */ /* 0x000fe400008e06ff */
[----:B------:R-:W-:Y:S02]  /*15e50*/  IMAD.X R109, RZ, RZ, RZ, P0 ;  /* 0x000000ffff6d7224 */ /* 0x000fe400000e06ff */
[----:B------:R-:W-:-:S04]  /*15e60*/  IMAD.WIDE.U32 R106, R42, R39, R106 ;  /* 0x000000272a6a7225 */ /* 0x000fc800078e006a */
[----:B------:R-:W-:-:S04]  /*15e70*/  IMAD.WIDE.U32 R104, R40, R37, R104 ;  /* 0x0000002528687225 */ /* 0x000fc800078e0068 */
[----:B------:R-:W-:Y:S01]  /*15e80*/  IMAD.WIDE.U32 R108, R40, R39, R108 ;  /* 0x00000027286c7225 */ /* 0x000fe200078e006c */
[----:B------:R-:W-:-:S03]  /*15e90*/  IADD3 R104, P0, PT, R104, R107, RZ ;  /* 0x0000006b68687210 */ /* 0x000fc60007f1e0ff */
[----:B------:R-:W-:Y:S01]  /*15ea0*/  IMAD.IADD R48, R28, 0x1, R22 ;  /* 0x000000011c307824 */ /* 0x000fe200078e0216 */
[----:B------:R-:W-:Y:S01]  /*15eb0*/  IADD3 R22, P1, PT, R108, R105, RZ ;  /* 0x000000696c167210 */ /* 0x000fe20007f3e0ff */
[----:B------:R-:W-:Y:S02]  /*15ec0*/  VIADD R20, R23, UR4 ;  /* 0x0000000417147c36 */ /* 0x000fe40008000000 */
[----:B------:R-:W-:Y:S01]  /*15ed0*/  IMAD.X R105, RZ, RZ, RZ, P0 ;  /* 0x000000ffff697224 */ /* 0x000fe200000e06ff */
[----:B------:R-:W-:Y:S01]  /*15ee0*/  ISETP.GE.U32.AND P0, PT, R48, R28, PT ;  /* 0x0000001c3000720c */ /* 0x000fe20003f06070 */
[----:B------:R-:W-:-:S03]  /*15ef0*/  IMAD.WIDE.U32 R20, R16, 0x3d1, R20 ;  /* 0x000003d110147825 */ /* 0x000fc600078e0014 */
[----:B------:R-:W-:Y:S01]  /*15f00*/  SEL R3, RZ, 0x1, P0 ;  /* 0x00000001ff037807 */ /* 0x000fe20000000000 */
[----:B------:R-:W-:Y:S02]  /*15f10*/  IMAD.X R23, RZ, RZ, RZ, P1 ;  /* 0x000000ffff177224 */ /* 0x000fe400008e06ff */
[----:B------:R-:W-:-:S04]  /*15f20*/  IMAD.WIDE.U32 R104, R41, R39, R104 ;  /* 0x0000002729687225 */ /* 0x000fc800078e0068 */
[----:B------:R-:W-:Y:S01]  /*15f30*/  VIADD R28, R21, UR4 ;  /* 0x00000004151c7c36 */ /* 0x000fe20008000000 */
[----:B------:R-:W-:Y:S01]  /*15f40*/  IADD3 R21, P0, P2, R20, R26, R3 ;  /* 0x0000001a14157210 */ /* 0x000fe20007a1e003 */
[----:B------:R-:W-:-:S03]  /*15f50*/  IMAD.WIDE.U32 R22, R37, R37, R22 ;  /* 0x0000002525167225 */ /* 0x000fc600078e0016 */
[----:B------:R-:W-:Y:S01]  /*15f60*/  IADD3.X R3, PT, PT, RZ, RZ, RZ, P0, P2 ;  /* 0x000000ffff037210 */ /* 0x000fe200007e44ff */
[----:B------:R-:W-:Y:S01]  /*15f70*/  IMAD.WIDE.U32 R28, R106, 0x3d1, R28 ;  /* 0x000003d16a1c7825 */ /* 0x000fe200078e001c */
[----:B------:R-:W-:Y:S02]  /*15f80*/  IADD3 R20, P1, PT, R22, R105, RZ ;  /* 0x0000006916147210 */ /* 0x000fe40007f3e0ff */
[----:B------:R-:W-:Y:S02]  /*15f90*/  IADD3 R22, P0, PT, R109, R23, RZ ;  /* 0x000000176d167210 */ /* 0x000fe40007f1e0ff */
[----:B------:R-:W-:Y:S02]  /*15fa0*/  IADD3 R44, P4, PT, R24, R21, RZ ;  /* 0x00000015182c7210 */ /* 0x000fe40007f9e0ff */
[----:B------:R-:W-:Y:S01]  /*15fb0*/  IADD3.X R21, PT, PT, RZ, RZ, RZ, P1, !PT ;  /* 0x000000ffff157210 */ /* 0x000fe20000ffe4ff */
[----:B------:R-:W-:Y:S01]  /*15fc0*/  IMAD.X R23, RZ, RZ, RZ, P0 ;  /* 0x000000ffff177224 */ /* 0x000fe200000e06ff */
[----:B------:R-:W-:Y:S01]  /*15fd0*/  IADD3 R2, P2, P3, R28, R3, R2 ;  /* 0x000000031c027210 */ /* 0x000fe20007b5e002 */
[----:B------:R-:W-:-:S02]  /*15fe0*/  IMAD.X R3, RZ, RZ, RZ, P4 ;  /* 0x000000ffff037224 */ /* 0x000fc400020e06ff */
[----:B------:R-:W-:Y:S02]  /*15ff0*/  VIADD R28, R29, UR4 ;  /* 0x000000041d1c7c36 */ /* 0x000fe40008000000 */
[----:B------:R-:W-:Y:S01]  /*16000*/  IMAD.WIDE.U32 R20, R40, R39, R20 ;  /* 0x0000002728147225 */ /* 0x000fe200078e0014 */
[----:B------:R-:W-:Y:S02]  /*16010*/  IADD3 R38, P1, P0, R16, R3, R2 ;  /* 0x0000000310267210 */ /* 0x000fe4000783e002 */
[----:B------:R-:W-:Y:S01]  /*16020*/  IADD3.X R3, PT, PT, RZ, RZ, RZ, P2, P3 ;  /* 0x000000ffff037210 */ /* 0x000fe200017e64ff */
[----:B------:R-:W-:Y:S01]  /*16030*/  IMAD.WIDE.U32 R22, R37, R39, R22 ;  /* 0x0000002725167225 */ /* 0x000fe200078e0016 */
[----:B------:R-:W-:-:S03]  /*16040*/  IADD3.X R5, PT, PT, RZ, RZ, RZ, P1, P0 ;  /* 0x000000ffff057210 */ /* 0x000fc60000fe04ff */
[----:B------:R-:W-:Y:S01]  /*16050*/  IMAD.MOV.U32 R29, RZ, RZ, RZ ;  /* 0x000000ffff1d7224 */ /* 0x000fe200078e00ff */
[----:B------:R-:W-:Y:S01]  /*16060*/  IADD3 R16, P4, PT, R22, R21, RZ ;  /* 0x0000001516107210 */ /* 0x000fe20007f9e0ff */
[----:B------:R-:W-:-:S04]  /*16070*/  IMAD.WIDE.U32 R28, R104, 0x3d1, R28 ;  /* 0x000003d1681c7825 */ /* 0x000fc800078e001c */
[----:B------:R-:W-:Y:S01]  /*16080*/  IMAD.X R17, RZ, RZ, RZ, P4 ;  /* 0x000000ffff117224 */ /* 0x000fe200020e06ff */
[----:B------:R-:W-:Y:S01]  /*16090*/  IADD3 R4, P2, P3, R28, R3, R4 ;  /* 0x000000031c047210 */ /* 0x000fe20007b5e004 */
[----:B------:R-:W-:Y:S02]  /*160a0*/  VIADD R2, R29, UR4 ;  /* 0x000000041d027c36 */ /* 0x000fe40008000000 */
[----:B------:R-:W-:Y:S01]  /*160b0*/  IMAD.MOV.U32 R3, RZ, RZ, RZ ;  /* 0x000000ffff037224 */ /* 0x000fe200078e00ff */
[----:B------:R-:W-:Y:S01]  /*160c0*/  IADD3.X R7, PT, PT, RZ, RZ, RZ, P2, P3 ;  /* 0x000000ffff077210 */ /* 0x000fe200017e64ff */
[----:B------:R-:W-:Y:S01]  /*160d0*/  IMAD.WIDE.U32 R16, R37, R39, R16 ;  /* 0x0000002725107225 */ /* 0x000fe200078e0010 */
[----:B------:R-:W-:-:S03]  /*160e0*/  IADD3 R42, P3, P4, R106, R5, R4 ;  /* 0x000000056a2a7210 */ /* 0x000fc60007c7e004 */
[----:B------:R-:W-:Y:S01]  /*160f0*/  IMAD.WIDE.U32 R2, R20, 0x3d1, R2 ;  /* 0x000003d114027825 */ /* 0x000fe200078e0002 */
[----:B------:R-:W-:Y:S02]  /*16100*/  IADD3 R22, P0, PT, R23, R17, RZ ;  /* 0x0000001117167210 */ /* 0x000fe40007f1e0ff */
[----:B------:R-:W-:Y:S01]  /*16110*/  IADD3.X R41, PT, PT, RZ, RZ, RZ, P3, P4 ;  /* 0x000000ffff297210 */ /* 0x000fe20001fe84ff */
[----:B------:R-:W-:Y:S01]  /*16120*/  VIADD R4, R3, UR4 ;  /* 0x0000000403047c36 */ /* 0x000fe20008000000 */
[----:B------:R-:W-:Y:S01]  /*16130*/  IADD3 R2, P1, P2, R2, R7, R6 ;  /* 0x0000000702027210 */ /* 0x000fe20007a3e006 */
[----:B------:R-:W-:Y:S01]  /*16140*/  IMAD.MOV.U32 R5, RZ, RZ, RZ ;  /* 0x000000ffff057224 */ /* 0x000fe200078e00ff */
[----:B------:R-:W-:Y:S02]  /*16150*/  IADD3.X R23, PT, PT, RZ, RZ, RZ, P0, !PT ;  /* 0x000000ffff177210 */ /* 0x000fe400007fe4ff */
[----:B------:R-:W-:Y:S01]  /*16160*/  IADD3.X R3, PT, PT, RZ, RZ, RZ, P1, P2 ;  /* 0x000000ffff037210 */ /* 0x000fe20000fe44ff */
[----:B------:R-:W-:Y:S01]  /*16170*/  IMAD.WIDE.U32 R4, R16, 0x3d1, R4 ;  /* 0x000003d110047825 */ /* 0x000fe200078e0004 */
[----:B------:R-:W-:-:S03]  /*16180*/  IADD3 R41, P2, P3, R104, R41, R2 ;  /* 0x0000002968297210 */ /* 0x000fc60007b5e002 */
[----:B------:R-:W-:Y:S01]  /*16190*/  IMAD.WIDE.U32 R22, R39, R39, R22 ;  /* 0x0000002727167225 */ /* 0x000fe200078e0016 */
[----:B------:R-:W-:Y:S02]  /*161a0*/  IADD3 R12, P0, P1, R4, R3, R12 ;  /* 0x00000003040c7210 */ /* 0x000fe4000791e00c */
[----:B------:R-:W-:Y:S01]  /*161b0*/  IADD3.X R3, PT, PT, RZ, RZ, RZ, P2, P3 ;  /* 0x000000ffff037210 */ /* 0x000fe200017e64ff */
[----:B------:R-:W-:Y:S02]  /*161c0*/  VIADD R4, R5, UR4 ;  /* 0x0000000405047c36 */ /* 0x000fe40008000000 */
[----:B------:R-:W-:Y:S01]  /*161d0*/  IMAD.MOV.U32 R5, RZ, RZ, RZ ;  /* 0x000000ffff057224 */ /* 0x000fe200078e00ff */
[----:B------:R-:W-:Y:S02]  /*161e0*/  IADD3 R40, P2, P3, R20, R3, R12 ;  /* 0x0000000314287210 */ /* 0x000fe40007b5e00c */
[----:B------:R-:W-:Y:S01]  /*161f0*/  IADD3.X R3, PT, PT, RZ, RZ, RZ, P0, P1 ;  /* 0x000000ffff037210 */ /* 0x000fe200007e24ff */
[----:B------:R-:W-:Y:S01]  /*16200*/  IMAD.WIDE.U32 R4, R22, 0x3d1, R4 ;  /* 0x000003d116047825 */ /* 0x000fe200078e0004 */
[----:B------:R-:W-:-:S02]  /*16210*/  IADD3.X R37, PT, PT, RZ, RZ, RZ, P2, P3 ;  /* 0x000000ffff257210 */ /* 0x000fc400017e64ff */
[----:B------:R-:W-:Y:S01]  /*16220*/  IADD3 R14, P0, P1, R4, R3, R14 ;  /* 0x00000003040e7210 */ /* 0x000fe2000791e00e */
[----:B------:R-:W-:Y:S02]  /*16230*/  VIADD R4, R5, UR4 ;  /* 0x0000000405047c36 */ /* 0x000fe40008000000 */
[----:B------:R-:W-:Y:S01]  /*16240*/  IMAD.MOV.U32 R5, RZ, RZ, RZ ;  /* 0x000000ffff057224 */ /* 0x000fe200078e00ff */
[----:B------:R-:W-:Y:S02]  /*16250*/  IADD3 R37, P2, P3, R16, R37, R14 ;  /* 0x0000002510257210 */ /* 0x000fe40007b5e00e */
[----:B------:R-:W-:Y:S01]  /*16260*/  IADD3.X R3, PT, PT, RZ, RZ, RZ, P0, P1 ;  /* 0x000000ffff037210 */ /* 0x000fe200007e24ff */
[----:B------:R-:W-:Y:S01]  /*16270*/  IMAD.WIDE.U32 R4, R23, 0x3d1, R4 ;  /* 0x000003d117047825 */ /* 0x000fe200078e0004 */
        /* <DEDUP_REMOVED lines=34> */
.L_x_138:
[----:B------:R-:W-:Y:S05]  /*164a0*/  BSYNC.RECONVERGENT B1 ;  /* 0x0000000000017941 */ /* 0x000fea0003800200 */
.L_x_137:
[----:B------:R-:W-:Y:S01]  /*164b0*/  BSSY.RECONVERGENT B1, `(.L_x_139) ;  /* 0x000006c000017945 */ /* 0x000fe20003800200 */
.L_x_143:
        /* <DEDUP_REMOVED lines=42> */
.L_x_141:
[----:B------:R-:W-:Y:S05]  /*16760*/  BSYNC.RELIABLE B2 ;  /* 0x0000000000027941 */ /* 0x000fea0003800100 */
.L_x_140:
        /* <DEDUP_REMOVED lines=31> */
[----:B------:R-:W-:Y:S02]  /*16960*/  ISETP.GT.U32.AND P4, PT, R3, R40, PT ;  /* 0x000000280300720c */ /* 0x000fe40003f84070 */
[----:B------:R-:W-:Y:S01]  /*16970*/  MOV R3, UR5 ;  /* 0x0000000500037c02 */ /* 0x000fe20008000f00 */
[----:B------:R-:W-:Y:S01]  /*16980*/  @P6 IMAD R3, RZ, RZ, UR8 ;  /* 0x00000008ff036e24 */ /* 0x000fe2000f8e02ff */
[----:B------:R-:W-:Y:S01]  /*16990*/  ISETP.GT.U32.AND.EX P4, PT, R2, RZ, PT, P4 ;  /* 0x000000ff0200720c */ /* 0x000fe20003f84140 */
[----:B------:R-:W-:Y:S02]  /*169a0*/  UIADD3 UR8, UPT, UPT, UR10, 0x1, URZ ;  /* 0x000000010a087890 */ /* 0x000fe4000fffe0ff */
[----:B------:R-:W-:Y:S01]  /*169b0*/  UIADD3 UR5, UPT, UPT, UR9, 0x1, URZ ;  /* 0x0000000109057890 */ /* 0x000fe2000fffe0ff */
[----:B------:R-:W-:Y:S01]  /*169c0*/  SEL R2, RZ, 0x1, !P4 ;  /* 0x00000001ff027807 */ /* 0x000fe20006000000 */
[----:B------:R-:W-:-:S02]  /*169d0*/  IMAD.IADD R44, R44, 0x1, -R3 ;  /* 0x000000012c2c7824 */ /* 0x000fc400078e0a03 */
[----:B------:R-:W-:Y:S01]  /*169e0*/  IMAD.U32 R7, RZ, RZ, UR8 ;  /* 0x00000008ff077e24 */ /* 0x000fe2000f8e00ff */
[----:B------:R-:W-:Y:S01]  /*169f0*/  IADD3 R2, P6, PT, R2, UR15, RZ ;  /* 0x0000000f02027c10 */ /* 0x000fe2000ffde0ff */
[----:B------:R-:W-:Y:S01]  /*16a00*/  IMAD.U32 R5, RZ, RZ, UR5 ;  /* 0x00000005ff057e24 */ /* 0x000fe2000f8e00ff */
[----:B------:R-:W-:Y:S01]  /*16a10*/  UIADD3 UR8, UPT, UPT, UR15, 0x1, URZ ;  /* 0x000000010f087890 */ /* 0x000fe2000fffe0ff */
[----:B------:R-:W-:Y:S01]  /*16a20*/  @!P0 IMAD R5, RZ, RZ, UR9 ;  /* 0x00000009ff058e24 */ /* 0x000fe2000f8e02ff */
[----:B------:R-:W-:Y:S01]  /*16a30*/  UIADD3 UR5, UPT, UPT, UR14, 0x1, URZ ;  /* 0x000000010e057890 */ /* 0x000fe2000fffe0ff */
[----:B------:R-:W-:Y:S01]  /*16a40*/  IMAD.X R4, RZ, RZ, RZ, P6 ;  /* 0x000000ffff047224 */ /* 0x000fe200030e06ff */
[----:B------:R-:W-:Y:S01]  /*16a50*/  ISETP.GT.U32.AND P6, PT, R2, R37, PT ;  /* 0x000000250200720c */ /* 0x000fe20003fc4070 */
[----:B------:R-:W-:Y:S01]  /*16a60*/  @!P1 IMAD R7, RZ, RZ, UR10 ;  /* 0x0000000aff079e24 */ /* 0x000fe2000f8e02ff */
[----:B------:R-:W-:Y:S01]  /*16a70*/  MOV R2, UR12 ;  /* 0x0000000c00027c02 */ /* 0x000fe20008000f00 */
[----:B------:R-:W-:Y:S01]  /*16a80*/  @!P2 IMAD R2, RZ, RZ, UR11 ;  /* 0x0000000bff02ae24 */ /* 0x000fe2000f8e02ff */
[----:B------:R-:W-:Y:S01]  /*16a90*/  ISETP.GT.U32.AND.EX P6, PT, R4, RZ, PT, P6 ;  /* 0x000000ff0400720c */ /* 0x000fe20003fc4160 */
[----:B------:R-:W-:Y:S01]  /*16aa0*/  IMAD.U32 R4, RZ, RZ, UR8 ;  /* 0x00000008ff047e24 */ /* 0x000fe2000f8e00ff */
[----:B------:R-:W-:Y:S01]  /*16ab0*/  PLOP3.LUT P0, PT, PT, PT, PT, 0x8, 0x80 ;  /* 0x000000000080781c */ /* 0x000fe20003f0e170 */
[----:B------:R-:W-:-:S02]  /*16ac0*/  IMAD.U32 R3, RZ, RZ, UR5 ;  /* 0x00000005ff037e24 */ /* 0x000fc4000f8e00ff */
[----:B------:R-:W-:Y:S02]  /*16ad0*/  @!P4 IMAD R4, RZ, RZ, UR15 ;  /* 0x0000000fff04ce24 */ /* 0x000fe4000f8e02ff */
[----:B------:R-:W-:Y:S02]  /*16ae0*/  @!P3 IMAD R3, RZ, RZ, UR14 ;  /* 0x0000000eff03be24 */ /* 0x000fe4000f8e02ff */
[----:B------:R-:W-:Y:S01]  /*16af0*/  IMAD.IADD R38, R38, 0x1, -R5 ;  /* 0x0000000126267824 */ /* 0x000fe200078e0a05 */
[----:B------:R-:W-:Y:S01]  /*16b00*/  IADD3 R37, PT, PT, R37, -R4, RZ ;  /* 0x8000000425257210 */ /* 0x000fe20007ffe0ff */
[----:B------:R-:W-:Y:S02]  /*16b10*/  IMAD.IADD R42, R42, 0x1, -R7 ;  /* 0x000000012a2a7824 */ /* 0x000fe400078e0a07 */
[----:B------:R-:W-:Y:S02]  /*16b20*/  @!P6 IMAD.MOV R6, RZ, RZ, R12 ;  /* 0x000000ffff06e224 */ /* 0x000fe400078e020c */
[----:B------:R-:W-:-:S02]  /*16b30*/  IMAD.IADD R41, R41, 0x1, -R2 ;  /* 0x0000000129297824 */ /* 0x000fc400078e0a02 */
[----:B------:R-:W-:Y:S02]  /*16b40*/  IMAD.IADD R40, R40, 0x1, -R3 ;  /* 0x0000000128287824 */ /* 0x000fe400078e0a03 */
[----:B------:R-:W-:Y:S01]  /*16b50*/  IMAD.IADD R39, R39, 0x1, -R6 ;  /* 0x0000000127277824 */ /* 0x000fe200078e0a06 */
[----:B------:R-:W-:Y:S06]  /*16b60*/  BRA `(.L_x_143) ;  /* 0xfffffff800547947 */ /* 0x000fec000383ffff */
.L_x_142:
[----:B------:R-:W-:Y:S05]  /*16b70*/  BSYNC.RECONVERGENT B1 ;  /* 0x0000000000017941 */ /* 0x000fea0003800200 */
.L_x_139:
        /* <DEDUP_REMOVED lines=11> */
[----:B------:R-:W-:-:S04]  /*16c30*/  IMAD.WIDE.U32 R6, R45, R36, R6 ;  /* 0x000000242d067225 */ /* 0x000fc800078e0006 */
[----:B------:R-:W-:Y:S01]  /*16c40*/  IMAD.MOV.U32 R13, RZ, RZ, RZ ;  /* 0x000000ffff0d7224 */ /* 0x000fe200078e00ff */
[----:B------:R-:W-:Y:S01]  /*16c50*/  IADD3 R4, P0, PT, R26, R7, RZ ;  /* 0x000000071a047210 */ /* 0x000fe20007f1e0ff */
[----:B------:R-:W-:Y:S02]  /*16c60*/  IMAD.MOV.U32 R26, RZ, RZ, R27 ;  /* 0x000000ffff1a7224 */ /* 0x000fe400078e001b */
[----:B------:R-:W-:Y:S02]  /*16c70*/  HFMA2 R27, -RZ, RZ, 0, 0 ;  /* 0x00000000ff1b7431 */ /* 0x000fe400000001ff */
[----:B------:R-:W-:Y:S02]  /*16c80*/  IMAD.X R5, RZ, RZ, RZ, P0 ;  /* 0x000000ffff057224 */ /* 0x000fe400000e06ff */
[----:B------:R-:W-:-:S04]  /*16c90*/  IMAD.WIDE.U32 R4, R43, R36, R4 ;  /* 0x000000242b047225 */ /* 0x000fc800078e0004 */
[----:B------:R-:W-:-:S03]  /*16ca0*/  IMAD.WIDE.U32 R26, R49, R0, R26 ;  /* 0x00000000311a7225 */ /* 0x000fc600078e001a */
        /* <DEDUP_REMOVED lines=44> */
[----:B------:R-:W-:Y:S01]  /*16f70*/  IMAD.MOV.U32 R15, RZ, RZ, RZ ;  /* 0x000000ffff0f7224 */ /* 0x000fe200078e00ff */
[----:B------:R-:W-:Y:S01]  /*16f80*/  IADD3.X R19, PT, PT, RZ, RZ, RZ, P1, !PT ;  /* 0x000000ffff137210 */ /* 0x000fe20000ffe4ff */
        /* <DEDUP_REMOVED lines=53> */
[----:B------:R-:W-:Y:S01]  /*172e0*/  IMAD.X R27, RZ, RZ, RZ, P0 ;  /* 0x000000ffff1b7224 */ /* 0x000fe200000e06ff */
[----:B------:R-:W-:Y:S01]  /*172f0*/  IADD3.X R25, PT, PT, RZ, RZ, RZ, P1, !PT ;  /* 0x000000ffff197210 */ /* 0x000fe20000ffe4ff */
[----:B------:R-:W-:-:S04]  /*17300*/  IMAD.WIDE.U32 R18, R45, R31, R18 ;  /* 0x0000001f2d127225 */ /* 0x000fc800078e0012 */
[----:B------:R-:W-:Y:S01]  /*17310*/  IMAD.X R23, RZ, RZ, RZ, P2 ;  /* 0x000000ffff177224 */ /* 0x000fe200010e06ff */
[----:B------:R-:W-:Y:S01]  /*17320*/  IADD3 R20, P3, PT, R20, R19, RZ ;  /* 0x0000001314147210 */ /* 0x000fe20007f7e0ff */
        /* <DEDUP_REMOVED lines=16> */
[----:B------:R-:W-:-:S04]  /*17430*/  IMAD.WIDE.U32 R22, R47, R31, R22 ;  /* 0x0000001f2f167225 */ /* 0x000fc800078e0016 */
[----:B------:R-:W-:Y:S01]  /*17440*/  IMAD.WIDE.U32 R20, R45, R30, R20 ;  /* 0x0000001e2d147225 */ /* 0x000fe200078e0014 */
[----:B------:R-:W-:-:S03]  /*17450*/  IADD3 R24, P2, PT, R24, R23, RZ ;  /* 0x0000001718187210 */ /* 0x000fc60007f5e0ff */
[----:B------:R-:W-:Y:S01]  /*17460*/  IMAD.X R35, RZ, RZ, RZ, P0 ;  /* 0x000000ffff237224 */ /* 0x000fe200000e06ff */
[----:B------:R-:W-:Y:S01]  /*17470*/  IADD3 R22, P3, PT, R22, R21, RZ ;  /* 0x0000001516167210 */ /* 0x000fe20007f7e0ff */
[----:B------:R-:W-:Y:S01]  /*17480*/  IMAD.X R27, RZ, RZ, RZ, P1 ;  /* 0x000000ffff1b7224 */ /* 0x000fe200008e06ff */
[----:B------:R-:W-:Y:S01]  /*17490*/  IADD3.X R25, PT, PT, RZ, RZ, RZ, P2, !PT ;  /* 0x000000ffff197210 */ /* 0x000fe200017fe4ff */
        /* <DEDUP_REMOVED lines=20> */
[----:B------:R-:W-:-:S04]  /*175e0*/  IMAD.WIDE.U32 R32, R22, 0x3d1, RZ ;  /* 0x000003d116207825 */ /* 0x000fc800078e00ff */
[----:B------:R-:W-:Y:S02]  /*175f0*/  IMAD.X R27, RZ, RZ, RZ, P2 ;  /* 0x000000ffff1b7224 */ /* 0x000fe400010e06ff */
[----:B------:R-:W-:Y:S02]  /*17600*/  IMAD.IADD R41, R12, 0x1, R32 ;  /* 0x000000010c297824 */ /* 0x000fe400078e0220 */
[----:B------:R-:W-:Y:S02]  /*17610*/  VIADD R32, R33, UR4 ;  /* 0x0000000421207c36 */ /* 0x000fe40008000000 */
[----:B------:R-:W-:Y:S02]  /*17620*/  HFMA2 R33, -RZ, RZ, 0, 0 ;  /* 0x00000000ff217431 */ /* 0x000fe400000001ff */
[----:B------:R-:W-:Y:S01]  /*17630*/  IMAD.WIDE.U32 R26, R49, R30, R26 ;  /* 0x0000001e311a7225 */ /* 0x000fe200078e001a */
[----:B------:R-:W-:-:S03]  /*17640*/  ISETP.GE.U32.AND P0, PT, R41, R12, PT ;  /* 0x0000000c2900720c */ /* 0x000fc60003f06070 */
[----:B------:R-:W-:Y:S01]  /*17650*/  IMAD.WIDE.U32 R28, R53, R31, R28 ;  /* 0x0000001f351c7225 */ /* 0x000fe200078e001c */
[----:B------:R-:W-:-:S03]  /*17660*/  SEL R7, RZ, 0x1, P0 ;  /* 0x00000001ff077807 */ /* 0x000fc60000000000 */
[----:B------:R-:W-:Y:S01]  /*17670*/  IMAD.MOV.U32 R5, RZ, RZ, RZ ;  /* 0x000000ffff057224 */ /* 0x000fe200078e00ff */
[----:B------:R-:W-:Y:S01]  /*17680*/  IADD3 R36, P1, PT, R34, R29, RZ ;  /* 0x0000001d22247210 */ /* 0x000fe20007f3e0ff */
[----:B------:R-:W-:Y:S01]  /*17690*/  IMAD.WIDE.U32 R32, R24, 0x3d1, R32 ;  /* 0x000003d118207825 */ /* 0x000fe200078e0020 */
[----:B------:R-:W-:-:S03]  /*176a0*/  IADD3 R28, P2, PT, R28, R27, RZ ;  /* 0x0000001b1c1c7210 */ /* 0x000fc60007f5e0ff */
        /* <DEDUP_REMOVED lines=14> */
[----:B------:R-:W-:Y:S02]  /*17790*/  VIADD R12, R13, UR4 ;  /* 0x000000040d0c7c36 */ /* 0x000fe40008000000 */
[----:B------:R-:W-:-:S04]  /*177a0*/  IMAD.WIDE.U32 R34, R103, R31, R34 ;  /* 0x0000001f67227225 */ /* 0x000fc800078e0022 */
[----:B------:R-:W-:Y:S02]  /*177b0*/  IMAD.X R3, RZ, RZ, RZ, P4 ;  /* 0x000000ffff037224 */ /* 0x000fe400020e06ff */
[----:B------:R-:W-:-:S03]  /*177c0*/  IMAD.WIDE.U32 R36, R53, R30, R36 ;  /* 0x0000001e35247225 */ /* 0x000fc600078e0024 */
[----:B------:R-:W-:Y:S01]  /*177d0*/  IADD3 R44, P4, P5, R24, R3, R4 ;  /* 0x00000003182c7210 */ /* 0x000fe20007d9e004 */
[----:B------:R-:W-:Y:S01]  /*177e0*/  IMAD.MOV.U32 R13, RZ, RZ, RZ ;  /* 0x000000ffff0d7224 */ /* 0x000fe200078e00ff */
[----:B------:R-:W-:Y:S02]  /*177f0*/  IADD3 R6, P0, PT, R34, R37, RZ ;  /* 0x0000002522067210 */ /* 0x000fe40007f1e0ff */
[----:B------:R-:W-:Y:S01]  /*17800*/  IADD3.X R3, PT, PT, RZ, RZ, RZ, P2, P3 ;  /* 0x000000ffff037210 */ /* 0x000fe200017e64ff */
[----:B------:R-:W-:Y:S01]  /*17810*/  IMAD.WIDE.U32 R12, R28, 0x3d1, R12 ;  /* 0x000003d11c0c7825 */ /* 0x000fe200078e000c */
[----:B------:R-:W-:-:S03]  /*17820*/  IADD3.X R7, PT, PT, RZ, RZ, RZ, P0, !PT ;  /* 0x000000ffff077210 */ /* 0x000fc600007fe4ff */
[----:B------:R-:W-:Y:S01]  /*17830*/  VIADD R4, R13, UR4 ;  /* 0x000000040d047c36 */ /* 0x000fe20008000000 */
[----:B------:R-:W-:Y:S01]  /*17840*/  IADD3 R2, P0, P1, R12, R3, R2 ;  /* 0x000000030c027210 */ /* 0x000fe2000791e002 */
[----:B------:R-:W-:Y:S01]  /*17850*/  IMAD.WIDE.U32 R6, R55, R30, R6 ;  /* 0x0000001e37067225 */ /* 0x000fe200078e0006 */
[----:B------:R-:W-:Y:S02]  /*17860*/  IADD3.X R3, PT, PT, RZ, RZ, RZ, P4, P5 ;  /* 0x000000ffff037210 */ /* 0x000fe400027ea4ff */
[----:B------:R-:W-:Y:S01]  /*17870*/  IADD3.X R13, PT, PT, RZ, RZ, RZ, P0, P1 ;  /* 0x000000ffff0d7210 */ /* 0x000fe200007e24ff */
[----:B------:R-:W-:Y:S01]  /*17880*/  IMAD.WIDE.U32 R4, R36, 0x3d1, R4 ;  /* 0x000003d124047825 */ /* 0x000fe200078e0004 */
[----:B------:R-:W-:Y:S02]  /*17890*/  IADD3 R42, P3, P4, R26, R3, R2 ;  /* 0x000000031a2a7210 */ /* 0x000fe40007c7e002 */
        /* <DEDUP_REMOVED lines=10> */
[----:B------:R-:W-:-:S03]  /*17940*/  IADD3 R16, P0, P1, R2, R5, R16 ;  /* 0x0000000502107210 */ /* 0x000fc6000791e010 */
[----:B------:R-:W-:Y:S01]  /*17950*/  VIADD R2, R3, UR4 ;  /* 0x0000000403027c36 */ /* 0x000fe20008000000 */
[----:B------:R-:W-:Y:S02]  /*17960*/  IADD3.X R3, PT, PT, RZ, RZ, RZ, P2, P3 ;  /* 0x000000ffff037210 */ /* 0x000fe400017e64ff */
[----:B------:R-:W-:Y:S02]  /*17970*/  IADD3.X R5, PT, PT, RZ, RZ, RZ, P0, P1 ;  /* 0x000000ffff057210 */ /* 0x000fe400007e24ff */
[----:B------:R-:W-:Y:S01]  /*17980*/  IADD3 R40, P2, P3, R36, R3, R16 ;  /* 0x0000000324287210 */ /* 0x000fe20007b5e010 */
[----:B------:R-:W-:-:S03]  /*17990*/  IMAD.MOV.U32 R3, RZ, RZ, RZ ;  /* 0x000000ffff037224 */ /* 0x000fc600078e00ff */
[----:B------:R-:W-:Y:S01]  /*179a0*/  IADD3.X R7, PT, PT, RZ, RZ, RZ, P2, P3 ;  /* 0x000000ffff077210 */ /* 0x000fe200017e64ff */
[----:B------:R-:W-:-:S03]  /*179b0*/  IMAD.WIDE.U32 R2, R34, 0x3d1, R2 ;  /* 0x000003d122027825 */ /* 0x000fc600078e0002 */
        /* <DEDUP_REMOVED lines=13> */
[----:B------:R-:W-:-:S04]  /*17a90*/  IADD3 R3, PT, PT, R3, R0, R2 ;  /* 0x0000000003037210 */ /* 0x000fc80007ffe002 */
[----:B------:R-:W-:-:S04]  /*17aa0*/  IADD3 R35, PT, PT, R35, R3, RZ ;  /* 0x0000000323237210 */ /* 0x000fc80007ffe0ff */
        /* <DEDUP_REMOVED lines=25> */
.L_x_146:
[----:B------:R-:W-:Y:S05]  /*17c40*/  BSYNC.RECONVERGENT B1 ;  /* 0x0000000000017941 */ /* 0x000fea0003800200 */
.L_x_145:
[----:B------:R-:W-:Y:S01]  /*17c50*/  BSSY.RECONVERGENT B1, `(.L_x_147) ;  /* 0x000006d000017945 */ /* 0x000fe20003800200 */
[----:B------:R-:W-:-:S07]  /*17c60*/  IMAD.MOV.U32 R0, RZ, RZ, R7 ;  /* 0x000000ffff007224 */ /* 0x000fce00078e0007 */
.L_x_151:
        /* <DEDUP_REMOVED lines=42> */
.L_x_149:
[----:B------:R-:W-:Y:S05]  /*17f10*/  BSYNC.RELIABLE B2 ;  /* 0x0000000000027941 */ /* 0x000fea0003800100 */
.L_x_148:
        /* <DEDUP_REMOVED lines=32> */
[----:B------:R-:W-:Y:S01]  /*18120*/  ISETP.GT.U32.AND.EX P4, PT, R2, RZ, PT, P4 ;  /* 0x000000ff0200720c */ /* 0x000fe20003f84140 */
[----:B------:R-:W-:Y:S01]  /*18130*/  IMAD.U32 R2, RZ, RZ, UR5 ;  /* 0x00000005ff027e24 */ /* 0x000fe2000f8e00ff */
[----:B------:R-:W-:Y:S01]  /*18140*/  UIADD3 UR5, UPT, UPT, UR9, 0x1, URZ ;  /* 0x0000000109057890 */ /* 0x000fe2000fffe0ff */
[----:B------:R-:W-:Y:S01]  /*18150*/  @P5 IMAD R2, RZ, RZ, UR8 ;  /* 0x00000008ff025e24 */ /* 0x000fe2000f8e02ff */
[----:B------:R-:W-:Y:S01]  /*18160*/  SEL R3, RZ, 0x1, !P4 ;  /* 0x00000001ff037807 */ /* 0x000fe20006000000 */
[----:B------:R-:W-:Y:S02]  /*18170*/  UIADD3 UR8, UPT, UPT, UR10, 0x1, URZ ;  /* 0x000000010a087890 */ /* 0x000fe4000fffe0ff */
[----:B------:R-:W-:Y:S01]  /*18180*/  IMAD.IADD R47, R47, 0x1, -R2 ;  /* 0x000000012f2f7824 */ /* 0x000fe200078e0a02 */
[----:B------:R-:W-:-:S03]  /*18190*/  IADD3 R3, P6, PT, R3, UR15, RZ ;  /* 0x0000000f03037c10 */ /* 0x000fc6000ffde0ff */
[----:B------:R-:W-:Y:S01]  /*181a0*/  MOV R5, UR8 ;  /* 0x0000000800057c02 */ /* 0x000fe20008000f00 */
[----:B------:R-:W-:Y:S01]  /*181b0*/  UIADD3 UR8, UPT, UPT, UR15, 0x1, URZ ;  /* 0x000000010f087890 */ /* 0x000fe2000fffe0ff */
[----:B------:R-:W-:Y:S01]  /*181c0*/  IMAD.X R2, RZ, RZ, RZ, P6 ;  /* 0x000000ffff027224 */ /* 0x000fe200030e06ff */
[----:B------:R-:W-:Y:S01]  /*181d0*/  ISETP.GT.U32.AND P5, PT, R3, R0, PT ;  /* 0x000000000300720c */ /* 0x000fe20003fa4070 */
[----:B------:R-:W-:Y:S01]  /*181e0*/  IMAD.U32 R3, RZ, RZ, UR5 ;  /* 0x00000005ff037e24 */ /* 0x000fe2000f8e00ff */
[----:B------:R-:W-:Y:S01]  /*181f0*/  UIADD3 UR5, UPT, UPT, UR14, 0x1, URZ ;  /* 0x000000010e057890 */ /* 0x000fe2000fffe0ff */
[----:B------:R-:W-:Y:S01]  /*18200*/  @!P0 IMAD R3, RZ, RZ, UR9 ;  /* 0x00000009ff038e24 */ /* 0x000fe2000f8e02ff */
[----:B------:R-:W-:Y:S01]  /*18210*/  ISETP.GT.U32.AND.EX P5, PT, R2, RZ, PT, P5 ;  /* 0x000000ff0200720c */ /* 0x000fe20003fa4150 */
[----:B------:R-:W-:Y:S01]  /*18220*/  @!P1 IMAD R5, RZ, RZ, UR10 ;  /* 0x0000000aff059e24 */ /* 0x000fe2000f8e02ff */
[----:B------:R-:W-:Y:S01]  /*18230*/  PLOP3.LUT P0, PT, PT, PT, PT, 0x8, 0x80 ;  /* 0x000000000080781c */ /* 0x000fe20003f0e170 */
[----:B------:R-:W-:-:S02]  /*18240*/  IMAD.IADD R44, R44, 0x1, -R3 ;  /* 0x000000012c2c7824 */ /* 0x000fc400078e0a03 */
[----:B------:R-:W-:Y:S02]  /*18250*/  IMAD.IADD R42, R42, 0x1, -R5 ;  /* 0x000000012a2a7824 */ /* 0x000fe400078e0a05 */
[----:B------:R-:W-:Y:S01]  /*18260*/  IMAD.U32 R3, RZ, RZ, UR5 ;  /* 0x00000005ff037e24 */ /* 0x000fe2000f8e00ff */
[----:B------:R-:W-:Y:S01]  /*18270*/  @!P3 IADD3 R3, PT, PT, RZ, UR14, RZ ;  /* 0x0000000eff03bc10 */ /* 0x000fe2000fffe0ff */
[----:B------:R-:W-:Y:S02]  /*18280*/  IMAD.U32 R2, RZ, RZ, UR12 ;  /* 0x0000000cff027e24 */ /* 0x000fe4000f8e00ff */
[----:B------:R-:W-:Y:S02]  /*18290*/  IMAD.U32 R5, RZ, RZ, UR8 ;  /* 0x00000008ff057e24 */ /* 0x000fe4000f8e00ff */
[----:B------:R-:W-:Y:S02]  /*182a0*/  @!P2 IMAD R2, RZ, RZ, UR11 ;  /* 0x0000000bff02ae24 */ /* 0x000fe4000f8e02ff */
[----:B------:R-:W-:-:S02]  /*182b0*/  @!P4 IMAD R5, RZ, RZ, UR15 ;  /* 0x0000000fff05ce24 */ /* 0x000fc4000f8e02ff */
[----:B------:R-:W-:Y:S02]  /*182c0*/  @!P5 IMAD.MOV R4, RZ, RZ, R6 ;  /* 0x000000ffff04d224 */ /* 0x000fe400078e0206 */
[----:B------:R-:W-:Y:S02]  /*182d0*/  IMAD.IADD R45, R45, 0x1, -R2 ;  /* 0x000000012d2d7824 */ /* 0x000fe400078e0a02 */
[----:B------:R-:W-:Y:S02]  /*182e0*/  IMAD.IADD R40, R40, 0x1, -R3 ;  /* 0x0000000128287824 */ /* 0x000fe400078e0a03 */
[----:B------:R-:W-:Y:S02]  /*182f0*/  IMAD.IADD R0, R0, 0x1, -R5 ;  /* 0x0000000100007824 */ /* 0x000fe400078e0a05 */
[----:B------:R-:W-:Y:S01]  /*18300*/  IMAD.IADD R43, R43, 0x1, -R4 ;  /* 0x000000012b2b7824 */ /* 0x000fe200078e0a04 */
[----:B------:R-:W-:Y:S06]  /*18310*/  BRA `(.L_x_151) ;  /* 0xfffffff800547947 */ /* 0x000fec000383ffff */
.L_x_150:
[----:B------:R-:W-:Y:S05]  /*18320*/  BSYNC.RECONVERGENT B1 ;  /* 0x0000000000017941 */ /* 0x000fea0003800200 */
.L_x_147:
[-C--:B------:R-:W-:Y:S01]  /*18330*/  IMAD.WIDE.U32 R22, R41, R41.reuse, RZ ;  /* 0x0000002929167225 */ /* 0x080fe200078e00ff */
[----:B------:R-:W-:Y:S01]  /*18340*/  UMOV UR4, URZ ;  /* 0x000000ff00047c82 */ /* 0x000fe20008000000 */
[----:B------:R-:W-:Y:S02]  /*18350*/  BSSY.RECONVERGENT B1, `(.L_x_152) ;  /* 0x0000109000017945 */ /* 0x000fe40003800200 */
[----:B------:R-:W-:Y:S02]  /*18360*/  IMAD.MOV.U32 R32, RZ, RZ, R23 ;  /* 0x000000ffff207224 */ /* 0x000fe400078e0017 */
[----:B------:R-:W-:Y:S02]  /*18370*/  IMAD.MOV.U32 R33, RZ, RZ, RZ ;  /* 0x000000ffff217224 */ /* 0x000fe400078e00ff */
[----:B------:R-:W-:Y:S02]  /*18380*/  IMAD.MOV.U32 R17, RZ, RZ, RZ ;  /* 0x000000ffff117224 */ /* 0x000fe400078e00ff */
[----:B------:R-:W-:-:S05]  /*18390*/  IMAD.WIDE.U32 R32, R47, R41, R32 ;  /* 0x000000292f207225 */ /* 0x000fca00078e0020 */
        /* <DEDUP_REMOVED lines=186> */
[----:B------:R-:W-:-:S03]  /*18f40*/  IMAD.WIDE.U32 R16, R0, R43, R16 ;  /* 0x0000002b00107225 */ /* 0x000fc600078e0010 */
[----:B------:R-:W-:Y:S01]  /*18f50*/  IADD3 R38, P3, P4, R14, R7, R20 ;  /* 0x000000070e267210 */ /* 0x000fe20007c7e014 */
[----:B------:R-:W-:Y:S01]  /*18f60*/  IMAD.WIDE.U32 R22, R40, R43, R22 ;  /* 0x0000002b28167225 */ /* 0x000fe200078e0016 */
[----:B------:R-:W-:Y:S02]  /*18f70*/  IADD3.X R7, PT, PT, RZ, RZ, RZ, P0, P1 ;  /* 0x000000ffff077210 */ /* 0x000fe400007e24ff */
[----:B------:R-:W-:Y:S01]  /*18f80*/  IADD3.X R39, PT, PT, RZ, RZ, RZ, P3, P4 ;  /* 0x000000ffff277210 */ /* 0x000fe20001fe84ff */
[----:B------:R-:W-:Y:S01]  /*18f90*/  VIADD R12, R21, UR4 ;  /* 0x00000004150c7c36 */ /* 0x000fe20008000000 */
[----:B------:R-:W-:Y:S01]  /*18fa0*/  IADD3 R20, P0, PT, R16, R23, RZ ;  /* 0x0000001710147210 */ /* 0x000fe20007f1e0ff */
[----:B------:R-:W-:Y:S02]  /*18fb0*/  IMAD.MOV.U32 R15, RZ, RZ, RZ ;  /* 0x000000ffff0f7224 */ /* 0x000fe400078e00ff */
[----:B------:R-:W-:-:S04]  /*18fc0*/  IMAD.WIDE.U32 R12, R24, 0x3d1, R12 ;  /* 0x000003d1180c7825 */ /* 0x000fc800078e000c */
[----:B------:R-:W-:Y:S01]  /*18fd0*/  IMAD.X R21, RZ, RZ, RZ, P0 ;  /* 0x000000ffff157224 */ /* 0x000fe200000e06ff */
[----:B------:R-:W-:Y:S01]  /*18fe0*/  IADD3 R12, P1, P2, R12, R7, R28 ;  /* 0x000000070c0c7210 */ /* 0x000fe20007a3e01c */
[----:B------:R-:W-:Y:S02]  /*18ff0*/  VIADD R14, R13, UR4 ;  /* 0x000000040d0e7c36 */ /* 0x000fe40008000000 */
        /* <DEDUP_REMOVED lines=24> */
[----:B------:R-:W-:-:S03]  /*19180*/  IMAD.MOV.U32 R13, RZ, RZ, RZ ;  /* 0x000000ffff0d7224 */ /* 0x000fc600078e00ff */
[----:B------:R-:W-:Y:S01]  /*19190*/  IADD3 R34, P2, P3, R20, R7, R4 ;  /* 0x0000000714227210 */ /* 0x000fe20007b5e004 */
[----:B------:R-:W-:Y:S01]  /*191a0*/  IMAD.WIDE.U32 R12, R17, 0x3d1, R12 ;  /* 0x000003d1110c7825 */ /* 0x000fe200078e000c */
[----:B------:R-:W-:Y:S02]  /*191b0*/  IADD3.X R7, PT, PT, RZ, RZ, RZ, P0, P1 ;  /* 0x000000ffff077210 */ /* 0x000fe400007e24ff */
        /* <DEDUP_REMOVED lines=34> */
.L_x_153:
[----:B------:R-:W-:Y:S05]  /*193e0*/  BSYNC.RECONVERGENT B1 ;  /* 0x0000000000017941 */ /* 0x000fea0003800200 */
.L_x_152:
[----:B------:R-:W-:Y:S01]  /*193f0*/  BSSY.RECONVERGENT B1, `(.L_x_154) ;  /* 0x000006e000017945 */ /* 0x000fe20003800200 */
[----:B------:R-:W-:-:S07]  /*19400*/  IMAD.MOV.U32 R37, RZ, RZ, R5 ;  /* 0x000000ffff257224 */ /* 0x000fce00078e0005 */
.L_x_158:
[----:B------:R-:W0:Y:S01]  /*19410*/  LDC R6, c[0x0][0x3e8] ;  /* 0x0000fa00ff067b82 */ /* 0x000e220000000800 */
[----:B------:R-:W-:Y:S01]  /*19420*/  BSSY.RELIABLE B2, `(.L_x_155) ;  /* 0x000002a000027945 */ /* 0x000fe20003800100 */
[----:B------:R-:W-:Y:S01]  /*19430*/  IMAD.MOV.U32 R36, RZ, RZ, R3 ;  /* 0x000000ffff247224 */ /* 0x000fe200078e0003 */
        /* <DEDUP_REMOVED lines=40> */
.L_x_156:
[----:B------:R-:W-:Y:S05]  /*196c0*/  BSYNC.RELIABLE B2 ;  /* 0x0000000000027941 */ /* 0x000fea0003800100 */
.L_x_155:
[----:B------:R-:W0:Y:S01]  /*196d0*/  LDCU UR4, c[0x0][0x3cc] ;  /* 0x00007980ff0477ac */ /* 0x000e220008000800 */
[----:B------:R-:W1:Y:S01]  /*196e0*/  LDCU.128 UR8, c[0x0][0x3d0] ;  /* 0x00007a00ff0877ac */ /* 0x000e620008000c00 */
[----:B------:R-:W2:Y:S01]  /*196f0*/  LDCU.64 UR16, c[0x0][0x3e0] ;  /* 0x00007c00ff1077ac */ /* 0x000ea20008000a00 */
[----:B0-----:R-:W-:-:S04]  /*19700*/  ISETP.GE.U32.AND P6, PT, R36, UR4, PT ;  /* 0x0000000424007c0c */ /* 0x001fc8000bfc6070 */
        /* <DEDUP_REMOVED lines=20> */
[----:B------:R-:W-:Y:S02]  /*19850*/  ISETP.GT.U32.AND.EX P2, PT, R2, RZ, PT, P2 ;  /* 0x000000ff0200720c */ /* 0x000fe40003f44120 */
[----:B------:R-:W-:Y:S01]  /*19860*/  IADD3 R39, PT, PT, R39, -R4, RZ ;  /* 0x8000000427277210 */ /* 0x000fe20007ffe0ff */
        /* <DEDUP_REMOVED lines=8> */
[----:B------:R-:W-:Y:S02]  /*198f0*/  ISETP.GT.U32.AND P4, PT, R2, R33, PT ;  /* 0x000000210200720c */ /* 0x000fe40003f84070 */
[----:B------:R-:W-:-:S04]  /*19900*/  IADD3.X R2, PT, PT, RZ, RZ, RZ, P5, !PT ;  /* 0x000000ffff027210 */ /* 0x000fc80002ffe4ff */
        /* <DEDUP_REMOVED lines=12> */
[----:B------:R-:W-:Y:S01]  /*199d0*/  IMAD.IADD R38, R38, 0x1, -R3 ;  /* 0x0000000126267824 */ /* 0x000fe200078e0a03 */
[----:B------:R-:W-:Y:S01]  /*199e0*/  PLOP3.LUT P0, PT, PT, PT, PT, 0x8, 0x80 ;  /* 0x000000000080781c */ /* 0x000fe20003f0e170 */
[----:B------:R-:W-:-:S02]  /*199f0*/  IMAD.IADD R37, R37, 0x1, -R2 ;  /* 0x0000000125257824 */ /* 0x000fc400078e0a02 */
[----:B------:R-:W-:Y:S02]  /*19a00*/  IMAD.U32 R3, RZ, RZ, UR14 ;  /* 0x0000000eff037e24 */ /* 0x000fe4000f8e00ff */
[----:B------:R-:W-:Y:S02]  /*19a10*/  IMAD.U32 R2, RZ, RZ, UR5 ;  /* 0x00000005ff027e24 */ /* 0x000fe4000f8e00ff */
[----:B------:R-:W-:Y:S02]  /*19a20*/  IMAD.U32 R5, RZ, RZ, UR8 ;  /* 0x00000008ff057e24 */ /* 0x000fe4000f8e00ff */
[----:B------:R-:W-:Y:S02]  /*19a30*/  @!P2 IMAD R3, RZ, RZ, UR11 ;  /* 0x0000000bff03ae24 */ /* 0x000fe4000f8e02ff */
[----:B------:R-:W-:Y:S02]  /*19a40*/  @!P3 IMAD R2, RZ, RZ, UR16 ;  /* 0x00000010ff02be24 */ /* 0x000fe4000f8e02ff */
[----:B------:R-:W-:-:S02]  /*19a50*/  @!P4 IMAD R5, RZ, RZ, UR17 ;  /* 0x00000011ff05ce24 */ /* 0x000fc4000f8e02ff */
[----:B------:R-:W-:Y:S01]  /*19a60*/  @!P5 IMAD.MOV R4, RZ, RZ, R6 ;  /* 0x000000ffff04d224 */ /* 0x000fe200078e0206 */
[----:B------:R-:W-:Y:S01]  /*19a70*/  IADD3 R33, PT, PT, R33, -R2, RZ ;  /* 0x8000000221217210 */ /* 0x000fe20007ffe0ff */
[----:B------:R-:W-:Y:S02]  /*19a80*/  IMAD.IADD R32, R32, 0x1, -R3 ;  /* 0x0000000120207824 */ /* 0x000fe400078e0a03 */
[----:B------:R-:W-:Y:S02]  /*19a90*/  IMAD.IADD R34, R34, 0x1, -R5 ;  /* 0x0000000122227824 */ /* 0x000fe400078e0a05 */
[----:B------:R-:W-:Y:S02]  /*19aa0*/  IMAD.IADD R35, R35, 0x1, -R4 ;  /* 0x0000000123237824 */ /* 0x000fe400078e0a04 */
[----:B------:R-:W-:Y:S01]  /*19ab0*/  VIADD R3, R36, -UR4 ;  /* 0x8000000424037c36 */ /* 0x000fe20008000000 */
[----:B------:R-:W-:Y:S06]  /*19ac0*/  BRA `(.L_x_158) ;  /* 0xfffffff800507947 */ /* 0x000fec000383ffff */
.L_x_157:
[----:B------:R-:W-:Y:S05]  /*19ad0*/  BSYNC.RECONVERGENT B1 ;  /* 0x0000000000017941 */ /* 0x000fea0003800200 */
.L_x_154:
[----:B------:R-:W-:Y:S01]  /*19ae0*/  IMAD.WIDE.U32 R14, R76, 0x2, RZ ;  /* 0x000000024c0e7825 */ /* 0x000fe200078e00ff */
[----:B------:R-:W-:Y:S03]  /*19af0*/  BSSY.RECONVERGENT B1, `(.L_x_159) ;  /* 0x0000049000017945 */ /* 0x000fe60003800200 */
[----:B------:R-:W-:Y:S02]  /*19b00*/  IMAD.MOV.U32 R12, RZ, RZ, R15 ;  /* 0x000000ffff0c7224 */ /* 0x000fe400078e000f */
[----:B------:R-:W-:Y:S02]  /*19b10*/  IMAD.MOV.U32 R13, RZ, RZ, RZ ;  /* 0x000000ffff0d7224 */ /* 0x000fe400078e00ff */
[----:B------:R-:W-:Y:S02]  /*19b20*/  IMAD.MOV.U32 R7, RZ, RZ, RZ ;  /* 0x000000ffff077224 */ /* 0x000fe400078e00ff */
[----:B------:R-:W-:-:S04]  /*19b30*/  IMAD.WIDE.U32 R12, R75, 0x2, R12 ;  /* 0x000000024b0c7825 */ /* 0x000fc800078e000c */
[----:B------:R-:W-:Y:S01]  /*19b40*/  IMAD.MOV.U32 R6, RZ, RZ, R13 ;  /* 0x000000ffff067224 */ /* 0x000fe200078e000d */
[----:B------:R-:W-:Y:S01]  /*19b50*/  SHF.R.U32.HI R13, RZ, 0x1f, R79 ;  /* 0x0000001fff0d7819 */ /* 0x000fe2000001164f */
[----:B------:R-:W-:Y:S02]  /*19b60*/  IMAD.MOV.U32 R3, RZ, RZ, RZ ;  /* 0x000000ffff037224 */ /* 0x000fe400078e00ff */
[----:B------:R-:W-:-:S04]  /*19b70*/  IMAD.WIDE.U32 R6, R74, 0x2, R6 ;  /* 0x000000024a067825 */ /* 0x000fc800078e0006 */
[----:B------:R-:W-:Y:S01]  /*19b80*/  IMAD.MOV.U32 R2, RZ, RZ, R7 ;  /* 0x000000ffff027224 */ /* 0x000fe200078e0007 */
[----:B------:R-:W-:Y:S01]  /*19b90*/  SHF.L.U32 R7, R79, 0x1, RZ ;  /* 0x000000014f077819 */ /* 0x000fe200000006ff */
[----:B------:R-:W-:Y:S02]  /*19ba0*/  IMAD.MOV.U32 R5, RZ, RZ, RZ ;  /* 0x000000ffff057224 */ /* 0x000fe400078e00ff */
[----:B------:R-:W-:-:S04]  /*19bb0*/  IMAD.WIDE.U32 R2, R73, 0x2, R2 ;  /* 0x0000000249027825 */ /* 0x000fc800078e0002 */
[----:B------:R-:W-:Y:S02]  /*19bc0*/  IMAD.MOV.U32 R4, RZ, RZ, R3 ;  /* 0x000000ffff047224 */ /* 0x000fe400078e0003 */
[----:B------:R-:W-:-:S04]  /*19bd0*/  IMAD.WIDE.U32 R18, R78, 0x2, RZ ;  /* 0x000000024e127825 */ /* 0x000fc800078e00ff */
[----:B------:R-:W-:Y:S01]  /*19be0*/  IMAD.WIDE.U32 R4, R72, 0x2, R4 ;  /* 0x0000000248047825 */ /* 0x000fe200078e0004 */
[----:B------:R-:W-:-:S03]  /*19bf0*/  LOP3.LUT R18, R18, R13, RZ, 0xfc, !PT ;  /* 0x0000000d12127212 */ /* 0x000fc600078efcff */
[----:B------:R-:W-:Y:S02]  /*19c00*/  IMAD R3, R5, 0x3d1, R7 ;  /* 0x000003d105037824 */ /* 0x000fe400078e0207 */
[----:B------:R-:W-:-:S03]  /*19c10*/  IMAD.WIDE.U32 R16, R77, 0x2, RZ ;  /* 0x000000024d107825 */ /* 0x000fc600078e00ff */
[----:B------:R-:W-:Y:S02]  /*19c20*/  ISETP.GE.U32.AND P0, PT, R3, R7, PT ;  /* 0x000000070300720c */ /* 0x000fe40003f06070 */
[----:B------:R-:W-:Y:S02]  /*19c30*/  LOP3.LUT R19, R19, R16, RZ, 0xfc, !PT ;  /* 0x0000001013137212 */ /* 0x000fe400078efcff */
[----:B------:R-:W-:Y:S02]  /*19c40*/  SEL R7, RZ, 0x1, P0 ;  /* 0x00000001ff077807 */ /* 0x000fe40000000000 */
[----:B------:R-:W-:Y:S02]  /*19c50*/  LOP3.LUT R14, R17, R14, RZ, 0xfc, !PT ;  /* 0x0000000e110e7212 */ /* 0x000fe400078efcff */
[----:B------:R-:W-:-:S04]  /*19c60*/  IADD3 R7, P0, PT, R7, R18, RZ ;  /* 0x0000001207077210 */ /* 0x000fc80007f1e0ff */
[----:B------:R-:W-:Y:S01]  /*19c70*/  IADD3 R16, P1, PT, R5, R7, RZ ;  /* 0x0000000705107210 */ /* 0x000fe20007f3e0ff */
[----:B------:R-:W-:-:S04]  /*19c80*/  IMAD.X R18, RZ, RZ, RZ, P0 ;  /* 0x000000ffff127224 */ /* 0x000fc800000e06ff */
[----:B------:R-:W-:Y:S01]  /*19c90*/  IMAD.X R13, RZ, RZ, RZ, P1 ;  /* 0x000000ffff0d7224 */ /* 0x000fe200008e06ff */
[----:B------:R-:W-:-:S04]  /*19ca0*/  IADD3 R18, P0, PT, R18, R19, RZ ;  /* 0x0000001312127210 */ /* 0x000fc80007f1e0ff */
[----:B------:R-:W-:Y:S01]  /*19cb0*/  IADD3 R13, P1, PT, R13, R18, RZ ;  /* 0x000000120d0d7210 */ /* 0x000fe20007f3e0ff */
[----:B------:R-:W-:-:S05]  /*19cc0*/  IMAD.X R5, RZ, RZ, RZ, P0 ;  /* 0x000000ffff057224 */ /* 0x000fca00000e06ff */
        /* <DEDUP_REMOVED lines=8> */
[----:B------:R-:W-:Y:S02]  /*19d50*/  IADD3 R5, P0, PT, R6, R5, RZ ;  /* 0x0000000506057210 */ /* 0x000fe40007f1e0ff */
[----:B------:R-:W-:-:S03]  /*19d60*/  IADD3.X R6, PT, PT, RZ, RZ, RZ, P1, !PT ;  /* 0x000000ffff067210 */ /* 0x000fc60000ffe4ff */
[----:B------:R-:W-:Y:S01]  /*19d70*/  IMAD.X R15, RZ, RZ, RZ, P0 ;  /* 0x000000ffff0f7224 */ /* 0x000fe200000e06ff */
[----:B------:R-:W-:-:S04]  /*19d80*/  IADD3 R6, P1, PT, R6, R5, RZ ;  /* 0x0000000506067210 */ /* 0x000fc80007f3e0ff */
[----:B------:R-:W-:Y:S01]  /*19d90*/  IADD3 R2, P0, PT, R2, R15, RZ ;  /* 0x0000000f02027210 */ /* 0x000fe20007f1e0ff */
[----:B------:R-:W-:-:S04]  /*19da0*/  IMAD.X R5, RZ, RZ, RZ, P1 ;  /* 0x000000ffff057224 */ /* 0x000fc800008e06ff */
[----:B------:R-:W-:Y:S01]  /*19db0*/  IMAD.X R15, RZ, RZ, RZ, P0 ;  /* 0x000000ffff0f7224 */ /* 0x000fe200000e06ff */
[----:B------:R-:W-:-:S04]  /*19dc0*/  IADD3 R5, P1, PT, R5, R2, RZ ;  /* 0x0000000205057210 */ /* 0x000fc80007f3e0ff */
[----:B------:R-:W-:Y:S01]  /*19dd0*/  IADD3 R15, P0, PT, R4, R15, RZ ;  /* 0x0000000f040f7210 */ /* 0x000fe20007f1e0ff */
[----:B------:R-:W-:-:S05]  /*19de0*/  IMAD.X R4, RZ, RZ, RZ, P1 ;  /* 0x000000ffff047224 */ /* 0x000fca00008e06ff */
        /* <DEDUP_REMOVED lines=23> */
[----:B------:R-:W-:Y:S01]  /*19f60*/  ISETP.GT.U32.AND.EX P0, PT, R3, RZ, PT, P0 ;  /* 0x000000ff0300720c */ /* 0x000fe20003f04100 */
[----:B------:R-:W-:-:S12]  /*19f70*/  IMAD.MOV.U32 R3, RZ, RZ, R2 ;  /* 0x000000ffff037224 */ /* 0x000fd800078e0002 */
.L_x_160:
[----:B------:R-:W-:Y:S05]  /*19f80*/  BSYNC.RECONVERGENT B1 ;  /* 0x0000000000017941 */ /* 0x000fea0003800200 */
.L_x_159:
[----:B------:R-:W-:Y:S01]  /*19f90*/  IMAD.MOV.U32 R2, RZ, RZ, R4 ;  /* 0x000000ffff027224 */ /* 0x000fe200078e0004 */
[----:B------:R-:W-:Y:S01]  /*19fa0*/  BSSY.RECONVERGENT B1, `(.L_x_161) ;  /* 0x000006f000017945 */ /* 0x000fe20003800200 */
[----:B------:R-:W-:Y:S02]  /*19fb0*/  IMAD.MOV.U32 R4, RZ, RZ, R6 ;  /* 0x000000ffff047224 */ /* 0x000fe400078e0006 */
[----:B------:R-:W-:Y:S02]  /*19fc0*/  IMAD.MOV.U32 R6, RZ, RZ, R14 ;  /* 0x000000ffff067224 */ /* 0x000fe400078e000e */
[----:B------:R-:W-:-:S07]  /*19fd0*/  IMAD.MOV.U32 R14, RZ, RZ, R16 ;  /* 0x000000ffff0e7224 */ /* 0x000fce00078e0010 */
.L_x_165:
        /* <DEDUP_REMOVED lines=42> */
.L_x_163:
[----:B------:R-:W-:Y:S05]  /*1a280*/  BSYNC.RELIABLE B2 ;  /* 0x0000000000027941 */ /* 0x000fea0003800100 */
.L_x_162:
        /* <DEDUP_REMOVED lines=31> */
[----:B--2---:R-:W-:-:S04]  /*1a480*/  IADD3 R15, P6, PT, R15, UR14, RZ ;  /* 0x0000000e0f0f7c10 */ /* 0x004fc8000ffde0ff */
[----:B------:R-:W-:Y:S02]  /*1a490*/  ISETP.GT.U32.AND P4, PT, R15, R4, PT ;  /* 0x000000040f00720c */ /* 0x000fe40003f84070 */
[----:B------:R-:W-:-:S04]  /*1a4a0*/  IADD3.X R15, PT, PT, RZ, RZ, RZ, P6, !PT ;  /* 0x000000ffff0f7210 */ /* 0x000fc800037fe4ff */
        /* <DEDUP_REMOVED lines=8> */
[----:B------:R-:W-:Y:S01]  /*1a530*/  IMAD.U32 R15, RZ, RZ, UR8 ;  /* 0x00000008ff0f7e24 */ /* 0x000fe2000f8e00ff */
[----:B------:R-:W-:Y:S01]  /*1a540*/  ISETP.GT.U32.AND P5, PT, R16, R5, PT ;  /* 0x000000051000720c */ /* 0x000fe20003fa4070 */
[----:B------:R-:W-:Y:S01]  /*1a550*/  IMAD.X R17, RZ, RZ, RZ, P6 ;  /* 0x000000ffff117224 */ /* 0x000fe200030e06ff */
[----:B------:R-:W-:Y:S01]  /*1a560*/  UIADD3 UR8, UPT, UPT, UR15, 0x1, URZ ;  /* 0x000000010f087890 */ /* 0x000fe2000fffe0ff */
[----:B------:R-:W-:Y:S01]  /*1a570*/  IMAD.U32 R16, RZ, RZ, UR5 ;  /* 0x00000005ff107e24 */ /* 0x000fe2000f8e00ff */
[----:B------:R-:W-:Y:S01]  /*1a580*/  UIADD3 UR5, UPT, UPT, UR14, 0x1, URZ ;  /* 0x000000010e057890 */ /* 0x000fe2000fffe0ff */
[----:B------:R-:W-:Y:S01]  /*1a590*/  @!P0 IMAD R16, RZ, RZ, UR9 ;  /* 0x00000009ff108e24 */ /* 0x000fe2000f8e02ff */
[----:B------:R-:W-:Y:S01]  /*1a5a0*/  ISETP.GT.U32.AND.EX P5, PT, R17, RZ, PT, P5 ;  /* 0x000000ff1100720c */ /* 0x000fe20003fa4150 */
[----:B------:R-:W-:Y:S01]  /*1a5b0*/  @!P1 IMAD R15, RZ, RZ, UR10 ;  /* 0x0000000aff0f9e24 */ /* 0x000fe2000f8e02ff */
[----:B------:R-:W-:Y:S01]  /*1a5c0*/  PLOP3.LUT P0, PT, PT, PT, PT, 0x8, 0x80 ;  /* 0x000000000080781c */ /* 0x000fe20003f0e170 */
[----:B------:R-:W-:Y:S01]  /*1a5d0*/  VIADD R17, R12, 0x1 ;  /* 0x000000010c117836 */ /* 0x000fe20000000000 */
[----:B------:R-:W-:Y:S01]  /*1a5e0*/  IADD3 R13, PT, PT, R13, -R16, RZ ;  /* 0x800000100d0d7210 */ /* 0x000fe20007ffe0ff */
[----:B------:R-:W-:-:S02]  /*1a5f0*/  IMAD.IADD R6, R6, 0x1, -R15 ;  /* 0x0000000106067824 */ /* 0x000fc400078e0a0f */
[----:B------:R-:W-:Y:S02]  /*1a600*/  IMAD.U32 R15, RZ, RZ, UR5 ;  /* 0x00000005ff0f7e24 */ /* 0x000fe4000f8e00ff */
[----:B------:R-:W-:Y:S02]  /*1a610*/  IMAD.U32 R16, RZ, RZ, UR8 ;  /* 0x00000008ff107e24 */ /* 0x000fe4000f8e00ff */
[----:B------:R-:W-:Y:S02]  /*1a620*/  @!P3 IMAD R15, RZ, RZ, UR14 ;  /* 0x0000000eff0fbe24 */ /* 0x000fe4000f8e02ff */
[----:B------:R-:W-:Y:S02]  /*1a630*/  @!P4 IMAD R16, RZ, RZ, UR15 ;  /* 0x0000000fff10ce24 */ /* 0x000fe4000f8e02ff */
[----:B------:R-:W-:Y:S01]  /*1a640*/  @!P5 IMAD.MOV R17, RZ, RZ, R12 ;  /* 0x000000ffff11d224 */ /* 0x000fe200078e020c */
[----:B------:R-:W-:Y:S01]  /*1a650*/  IADD3 R4, PT, PT, R4, -R15, RZ ;  /* 0x8000000f04047210 */ /* 0x000fe20007ffe0ff */
[----:B------:R-:W-:-:S02]  /*1a660*/  IMAD.IADD R5, R5, 0x1, -R16 ;  /* 0x0000000105057824 */ /* 0x000fc400078e0a10 */
[----:B------:R-:W-:Y:S01]  /*1a670*/  IMAD.IADD R2, R2, 0x1, -R17 ;  /* 0x0000000102027824 */ /* 0x000fe200078e0a11 */
[----:B------:R-:W-:Y:S06]  /*1a680*/  BRA `(.L_x_165) ;  /* 0xfffffff800547947 */ /* 0x000fec000383ffff */
.L_x_164:
[----:B------:R-:W-:Y:S05]  /*1a690*/  BSYNC.RECONVERGENT B1 ;  /* 0x0000000000017941 */ /* 0x000fea0003800200 */
.L_x_161:
        /* <DEDUP_REMOVED lines=35> */
.L_x_167:
        /* <DEDUP_REMOVED lines=16> */
[----:B------:R-:W-:Y:S02]  /*1a9d0*/  @!P1 IMAD.MOV R18, RZ, RZ, R6 ;  /* 0x000000ffff129224 */ /* 0x000fe400078e0206 */
[----:B------:R-:W-:Y:S01]  /*1a9e0*/  VIADD R6, R4, 0x1 ;  /* 0x0000000104067836 */ /* 0x000fe20000000000 */
        /* <DEDUP_REMOVED lines=15> */
[----:B------:R-:W-:Y:S02]  /*1aae0*/  IADD3 R15, P5, PT, R5, R16, RZ ;  /* 0x00000010050f7210 */ /* 0x000fe40007fbe0ff */
[----:B------:R-:W-:Y:S01]  /*1aaf0*/  IADD3 R16, PT, PT, R14, 0x1, RZ ;  /* 0x000000010e107810 */ /* 0x000fe20007ffe0ff */
[----:B------:R-:W-:Y:S02]  /*1ab00*/  @!P6 IMAD.MOV R16, RZ, RZ, R14 ;  /* 0x000000ffff10e224 */ /* 0x000fe400078e020e */
[----:B------:R-:W-:Y:S01]  /*1ab10*/  IMAD.X R17, RZ, RZ, RZ, P5 ;  /* 0x000000ffff117224 */ /* 0x000fe200028e06ff */
[----:B------:R-:W-:Y:S01]  /*1ab20*/  ISETP.GT.U32.AND P5, PT, R15, R34, PT ;  /* 0x000000220f00720c */ /* 0x000fe20003fa4070 */
[----:B------:R-:W-:Y:S02]  /*1ab30*/  VIADD R15, R13, 0x1 ;  /* 0x000000010d0f7836 */ /* 0x000fe40000000000 */
[----:B------:R-:W-:Y:S01]  /*1ab40*/  @!P0 IMAD.MOV R15, RZ, RZ, R13 ;  /* 0x000000ffff0f8224 */ /* 0x000fe200078e020d */
[----:B------:R-:W-:Y:S01]  /*1ab50*/  ISETP.GT.U32.AND.EX P5, PT, R17, RZ, PT, P5 ;  /* 0x000000ff1100720c */ /* 0x000fe20003fa4150 */
[C---:B------:R-:W-:Y:S01]  /*1ab60*/  VIADD R13, R7.reuse, 0x1 ;  /* 0x00000001070d7836 */ /* 0x040fe20000000000 */
[----:B------:R-:W-:Y:S01]  /*1ab70*/  @!P2 IADD3 R13, PT, PT, R7, RZ, RZ ;  /* 0x000000ff070da210 */ /* 0x000fe20007ffe0ff */
[----:B------:R-:W-:-:S02]  /*1ab80*/  VIADD R14, R2, 0x1 ;  /* 0x00000001020e7836 */ /* 0x000fc40000000000 */
[----:B------:R-:W-:Y:S02]  /*1ab90*/  VIADD R17, R5, 0x1 ;  /* 0x0000000105117836 */ /* 0x000fe40000000000 */
[----:B------:R-:W-:Y:S02]  /*1aba0*/  @!P4 IMAD.MOV R17, RZ, RZ, R5 ;  /* 0x000000ffff11c224 */ /* 0x000fe400078e0205 */
[----:B------:R-:W-:Y:S02]  /*1abb0*/  IMAD.IADD R37, R37, 0x1, -R16 ;  /* 0x0000000125257824 */ /* 0x000fe400078e0a10 */
[----:B------:R-:W-:Y:S02]  /*1abc0*/  IMAD.IADD R38, R38, 0x1, -R15 ;  /* 0x0000000126267824 */ /* 0x000fe400078e0a0f */
[----:B------:R-:W-:Y:S02]  /*1abd0*/  @!P5 IMAD.MOV R14, RZ, RZ, R2 ;  /* 0x000000ffff0ed224 */ /* 0x000fe400078e0202 */
[----:B------:R-:W-:-:S02]  /*1abe0*/  IMAD.IADD R32, R32, 0x1, -R13 ;  /* 0x0000000120207824 */ /* 0x000fc400078e0a0d */
[----:B------:R-:W-:Y:S01]  /*1abf0*/  IMAD.IADD R34, R34, 0x1, -R17 ;  /* 0x0000000122227824 */ /* 0x000fe200078e0a11 */
[----:B------:R-:W-:Y:S01]  /*1ac00*/  IADD3 R35, PT, PT, R35, -R14, RZ ;  /* 0x8000000e23237210 */ /* 0x000fe20007ffe0ff */
[----:B------:R-:W-:Y:S06]  /*1ac10*/  BRA `(.L_x_170) ;  /* 0x0000000400247947 */ /* 0x000fec0003800000 */
.L_x_169:
[----:B------:R-:W-:Y:S05]  /*1ac20*/  BSYNC.RELIABLE B2 ;  /* 0x0000000000027941 */ /* 0x000fea0003800100 */
.L_x_168:
[----:B------:R-:W0:Y:S01]  /*1ac30*/  LDCU UR4, c[0x0][0x3cc] ;  /* 0x00007980ff0477ac */ /* 0x000e220008000800 */
[----:B------:R-:W1:Y:S01]  /*1ac40*/  LDCU.128 UR8, c[0x0][0x3d0] ;  /* 0x00007a00ff0877ac */ /* 0x000e620008000c00 */
[----:B0-----:R-:W-:Y:S01]  /*1ac50*/  VIADD R15, R36, UR4 ;  /* 0x00000004240f7c36 */ /* 0x001fe20008000000 */
[----:B------:R-:W0:Y:S04]  /*1ac60*/  LDCU.64 UR4, c[0x0][0x3e0] ;  /* 0x00007c00ff0477ac */ /* 0x000e280008000a00 */
[----:B------:R-:W-:Y:S01]  /*1ac70*/  ISETP.GE.U32.AND P0, PT, R15, R36, PT ;  /* 0x000000240f00720c */ /* 0x000fe20003f06070 */
[----:B------:R-:W-:Y:S01]  /*1ac80*/  IMAD.MOV.U32 R36, RZ, RZ, R15 ;  /* 0x000000ffff247224 */ /* 0x000fe200078e000f */
        /* <DEDUP_REMOVED lines=10> */
[----:B------:R-:W-:-:S02]  /*1ad30*/  VIADD R38, R13, 0x1 ;  /* 0x000000010d267836 */ /* 0x000fc40000000000 */
[----:B------:R-:W-:Y:S01]  /*1ad40*/  @!P5 IMAD.MOV R37, RZ, RZ, R14 ;  /* 0x000000ffff25d224 */ /* 0x000fe200078e020e */
[----:B------:R-:W-:Y:S02]  /*1ad50*/  ISETP.GT.U32.AND.EX P1, PT, R16, RZ, PT, P1 ;  /* 0x000000ff1000720c */ /* 0x000fe40003f24110 */
[----:B------:R-:W-:Y:S01]  /*1ad60*/  IADD3.X R20, PT, PT, RZ, RZ, RZ, P2, P3 ;  /* 0x000000ffff147210 */ /* 0x000fe200017e64ff */
[----:B------:R-:W-:Y:S01]  /*1ad70*/  IMAD.IADD R37, R22, 0x1, -R37 ;  /* 0x0000000116257824 */ /* 0x000fe200078e0a25 */
        /* <DEDUP_REMOVED lines=15> */
[----:B------:R-:W-:Y:S02]  /*1ae70*/  VIADD R32, R7, 0x1 ;  /* 0x0000000107207836 */ /* 0x000fe40000000000 */
[----:B------:R-:W-:Y:S01]  /*1ae80*/  @!P0 IMAD.MOV R39, RZ, RZ, R6 ;  /* 0x000000ffff278224 */ /* 0x000fe200078e0206 */
[----:B------:R-:W-:Y:S01]  /*1ae90*/  ISETP.GT.U32.AND.EX P2, PT, R16, RZ, PT, P2 ;  /* 0x000000ff1000720c */ /* 0x000fe20003f44120 */
[----:B------:R-:W-:Y:S01]  /*1aea0*/  VIADD R6, R2, 0x1 ;  /* 0x0000000102067836 */ /* 0x000fe20000000000 */
        /* <DEDUP_REMOVED lines=23> */
[----:B------:R-:W-:Y:S02]  /*1b020*/  IADD3 R35, PT, PT, R35, R12, R7 ;  /* 0x0000000c23237210 */ /* 0x000fe40007ffe007 */
[----:B------:R-:W-:-:S05]  /*1b030*/  IADD3 R13, P1, PT, R5, R16, RZ ;  /* 0x00000010050d7210 */ /* 0x000fca0007f3e0ff */
[----:B------:R-:W-:Y:S01]  /*1b040*/  IMAD.X R16, RZ, RZ, RZ, P1 ;  /* 0x000000ffff107224 */ /* 0x000fe200008e06ff */
[----:B------:R-:W-:Y:S02]  /*1b050*/  ISETP.GT.U32.AND P1, PT, R13, R14, PT ;  /* 0x0000000e0d00720c */ /* 0x000fe40003f24070 */
[----:B------:R-:W-:Y:S02]  /*1b060*/  @!P4 IADD3 R34, PT, PT, R5, RZ, RZ ;  /* 0x000000ff0522c210 */ /* 0x000fe40007ffe0ff */
[----:B------:R-:W-:-:S03]  /*1b070*/  ISETP.GT.U32.AND.EX P1, PT, R16, RZ, PT, P1 ;  /* 0x000000ff1000720c */ /* 0x000fc60003f24110 */
[----:B------:R-:W-:-:S10]  /*1b080*/  IMAD.IADD R34, R14, 0x1, -R34 ;  /* 0x000000010e227824 */ /* 0x000fd400078e0a22 */
[----:B------:R-:W-:-:S04]  /*1b090*/  @!P1 IMAD.MOV R6, RZ, RZ, R2 ;  /* 0x000000ffff069224 */ /* 0x000fc800078e0202 */
[----:B------:R-:W-:-:S07]  /*1b0a0*/  IMAD.IADD R35, R35, 0x1, -R6 ;  /* 0x0000000123237824 */ /* 0x000fce00078e0a06 */
.L_x_170:
[----:B------:R-:W-:Y:S05]  /*1b0b0*/  BSYNC.RECONVERGENT B1 ;  /* 0x0000000000017941 */ /* 0x000fea0003800200 */
.L_x_166:
[----:B------:R-:W-:Y:S01]  /*1b0c0*/  ISETP.GT.U32.AND P0, PT, R35, R12, PT ;  /* 0x0000000c2300720c */ /* 0x000fe20003f04070 */
[----:B------:R-:W-:Y:S04]  /*1b0d0*/  BSSY.RECONVERGENT B1, `(.L_x_171) ;  /* 0x00000c6000017945 */ /* 0x000fe80003800200 */
[----:B------:R-:W-:Y:S01]  /*1b0e0*/  BSSY.RELIABLE B2, `(.L_x_172) ;  /* 0x0000029000027945 */ /* 0x000fe20003800100 */
[----:B------:R-:W-:-:S07]  /*1b0f0*/  IADD3 R36, PT, PT, -R3, R36, RZ ;  /* 0x0000002403247210 */ /* 0x000fce0007ffe1ff */
        /* <DEDUP_REMOVED lines=39> */
.L_x_173:
[----:B------:R-:W-:Y:S05]  /*1b370*/  BSYNC.RELIABLE B2 ;  /* 0x0000000000027941 */ /* 0x000fea0003800100 */
.L_x_172:
[----:B------:R-:W0:Y:S01]  /*1b380*/  LDC R13, c[0x0][0x3cc] ;  /* 0x0000f300ff0d7b82 */ /* 0x000e220000000800 */
[----:B------:R-:W-:Y:S01]  /*1b390*/  IADD3 R24, PT, PT, R12, 0x1, RZ ;  /* 0x000000010c187810 */ /* 0x000fe20007ffe0ff */
[----:B------:R-:W-:Y:S06]  /*1b3a0*/  BSSY.RELIABLE B2, `(.L_x_175) ;  /* 0x0000063000027945 */ /* 0x000fec0003800100 */
        /* <DEDUP_REMOVED lines=35> */
[----:B------:R-:W-:Y:S01]  /*1b5e0*/  ISETP.GT.U32.AND.EX P4, PT, R14, RZ, PT, P4 ;  /* 0x000000ff0e00720c */ /* 0x000fe20003f84140 */
[----:B------:R-:W-:Y:S01]  /*1b5f0*/  IMAD.MOV.U32 R14, RZ, RZ, R18 ;  /* 0x000000ffff0e7224 */ /* 0x000fe200078e0012 */
[----:B------:R-:W-:Y:S02]  /*1b600*/  @P5 IADD3 R14, PT, PT, R2, RZ, RZ ;  /* 0x000000ff020e5210 */ /* 0x000fe40007ffe0ff */
[----:B------:R-:W-:-:S03]  /*1b610*/  SEL R16, RZ, 0x1, !P4 ;  /* 0x00000001ff107807 */ /* 0x000fc60006000000 */
[----:B------:R-:W-:Y:S01]  /*1b620*/  IMAD.IADD R37, R37, 0x1, -R14 ;  /* 0x0000000125257824 */ /* 0x000fe200078e0a0e */
[----:B------:R-:W-:Y:S01]  /*1b630*/  IADD3 R15, P6, PT, R16, R7, RZ ;  /* 0x00000007100f7210 */ /* 0x000fe20007fde0ff */
[----:B------:R-:W-:Y:S02]  /*1b640*/  IMAD.MOV.U32 R16, RZ, RZ, R20 ;  /* 0x000000ffff107224 */ /* 0x000fe400078e0014 */
[----:B------:R-:W-:Y:S01]  /*1b650*/  @!P1 IMAD.MOV R16, RZ, RZ, R4 ;  /* 0x000000ffff109224 */ /* 0x000fe200078e0204 */
[----:B------:R-:W-:Y:S01]  /*1b660*/  ISETP.GT.U32.AND P5, PT, R15, R34, PT ;  /* 0x000000220f00720c */ /* 0x000fe20003fa4070 */
[----:B------:R-:W-:Y:S02]  /*1b670*/  IMAD.X R17, RZ, RZ, RZ, P6 ;  /* 0x000000ffff117224 */ /* 0x000fe400030e06ff */
[----:B------:R-:W-:Y:S02]  /*1b680*/  IMAD.MOV.U32 R15, RZ, RZ, R19 ;  /* 0x000000ffff0f7224 */ /* 0x000fe400078e0013 */
[----:B------:R-:W-:Y:S01]  /*1b690*/  @!P0 IMAD.MOV R15, RZ, RZ, R3 ;  /* 0x000000ffff0f8224 */ /* 0x000fe200078e0203 */
[----:B------:R-:W-:Y:S01]  /*1b6a0*/  ISETP.GT.U32.AND.EX P0, PT, R17, RZ, PT, P5 ;  /* 0x000000ff1100720c */ /* 0x000fe20003f04150 */
[----:B------:R-:W-:-:S02]  /*1b6b0*/  IMAD.IADD R39, R39, 0x1, -R16 ;  /* 0x0000000127277824 */ /* 0x000fc400078e0a10 */
[----:B------:R-:W-:Y:S02]  /*1b6c0*/  IMAD.MOV.U32 R16, RZ, RZ, R24 ;  /* 0x000000ffff107224 */ /* 0x000fe400078e0018 */
[----:B------:R-:W-:Y:S02]  /*1b6d0*/  IMAD.IADD R38, R38, 0x1, -R15 ;  /* 0x0000000126267824 */ /* 0x000fe400078e0a0f */
[----:B------:R-:W-:Y:S01]  /*1b6e0*/  IMAD.MOV.U32 R17, RZ, RZ, R23 ;  /* 0x000000ffff117224 */ /* 0x000fe200078e0017 */
[----:B------:R-:W-:Y:S01]  /*1b6f0*/  @!P4 IADD3 R17, PT, PT, R7, RZ, RZ ;  /* 0x000000ff0711c210 */ /* 0x000fe20007ffe0ff */
[----:B------:R-:W-:Y:S02]  /*1b700*/  IMAD.MOV.U32 R15, RZ, RZ, R21 ;  /* 0x000000ffff0f7224 */ /* 0x000fe400078e0015 */
[----:B------:R-:W-:Y:S02]  /*1b710*/  IMAD.MOV.U32 R14, RZ, RZ, R22 ;  /* 0x000000ffff0e7224 */ /* 0x000fe400078e0016 */
[----:B------:R-:W-:-:S02]  /*1b720*/  @!P0 IMAD.MOV R16, RZ, RZ, R12 ;  /* 0x000000ffff108224 */ /* 0x000fc400078e020c */
[----:B------:R-:W-:Y:S02]  /*1b730*/  @!P2 IMAD.MOV R15, RZ, RZ, R5 ;  /* 0x000000ffff0fa224 */ /* 0x000fe400078e0205 */
[----:B------:R-:W-:Y:S02]  /*1b740*/  IMAD.IADD R35, R35, 0x1, -R16 ;  /* 0x0000000123237824 */ /* 0x000fe400078e0a10 */
[----:B------:R-:W-:Y:S02]  /*1b750*/  @!P3 IMAD.MOV R14, RZ, RZ, R6 ;  /* 0x000000ffff0eb224 */ /* 0x000fe400078e0206 */
[----:B------:R-:W-:Y:S01]  /*1b760*/  IMAD.IADD R32, R32, 0x1, -R15 ;  /* 0x0000000120207824 */ /* 0x000fe200078e0a0f */
[----:B------:R-:W-:Y:S01]  /*1b770*/  ISETP.GT.U32.AND P0, PT, R35, R12, PT ;  /* 0x0000000c2300720c */ /* 0x000fe20003f04070 */
[----:B------:R-:W-:Y:S02]  /*1b780*/  IMAD.IADD R33, R33, 0x1, -R14 ;  /* 0x0000000121217824 */ /* 0x000fe400078e0a0e */
[----:B------:R-:W-:-:S10]  /*1b790*/  IMAD.IADD R34, R34, 0x1, -R17 ;  /* 0x0000000122227824 */ /* 0x000fd400078e0a11 */
        /* <DEDUP_REMOVED lines=35> */
.L_x_176:
[----:B------:R-:W-:Y:S05]  /*1b9d0*/  BSYNC.RELIABLE B2 ;  /* 0x0000000000027941 */ /* 0x000fea0003800100 */
.L_x_175:
[C---:B------:R-:W-:Y:S01]  /*1b9e0*/  ISETP.GE.U32.AND P5, PT, R36.reuse, R13, PT ;  /* 0x0000000d2400720c */ /* 0x040fe20003fa6070 */
[----:B------:R-:W-:-:S03]  /*1b9f0*/  IMAD.IADD R36, R36, 0x1, -R13 ;  /* 0x0000000124247824 */ /* 0x000fc600078e0a0d */
        /* <DEDUP_REMOVED lines=22> */
[----:B------:R-:W-:Y:S02]  /*1bb60*/  IMAD.MOV.U32 R15, RZ, RZ, R19 ;  /* 0x000000ffff0f7224 */ /* 0x000fe400078e0013 */
[----:B------:R-:W-:Y:S01]  /*1bb70*/  @!P1 IMAD.MOV R15, RZ, RZ, R3 ;  /* 0x000000ffff0f9224 */ /* 0x000fe200078e0203 */
[----:B------:R-:W-:Y:S02]  /*1bb80*/  ISETP.GT.U32.AND P4, PT, R14, R33, PT ;  /* 0x000000210e00720c */ /* 0x000fe40003f84070 */
[----:B------:R-:W-:Y:S01]  /*1bb90*/  IADD3.X R14, PT, PT, RZ, RZ, RZ, P6, !PT ;  /* 0x000000ffff0e7210 */ /* 0x000fe200037fe4ff */
[----:B------:R-:W-:Y:S01]  /*1bba0*/  IMAD.IADD R38, R38, 0x1, -R15 ;  /* 0x0000000126267824 */ /* 0x000fe200078e0a0f */
[----:B------:R-:W-:Y:S01]  /*1bbb0*/  MOV R3, R21 ;  /* 0x0000001500037202 */ /* 0x000fe20000000f00 */
        /* <DEDUP_REMOVED lines=8> */
[----:B------:R-:W-:Y:S02]  /*1bc40*/  IMAD.MOV.U32 R4, RZ, RZ, R24 ;  /* 0x000000ffff047224 */ /* 0x000fe400078e0018 */
[----:B------:R-:W-:Y:S01]  /*1bc50*/  IMAD.IADD R39, R39, 0x1, -R2 ;  /* 0x0000000127277824 */ /* 0x000fe200078e0a02 */
[----:B------:R-:W-:Y:S01]  /*1bc60*/  ISETP.GT.U32.AND P5, PT, R17, R34, PT ;  /* 0x000000221100720c */ /* 0x000fe20003fa4070 */
[----:B------:R-:W-:-:S02]  /*1bc70*/  IMAD.X R16, RZ, RZ, RZ, P6 ;  /* 0x000000ffff107224 */ /* 0x000fc400030e06ff */
[----:B------:R-:W-:Y:S02]  /*1bc80*/  IMAD.MOV.U32 R2, RZ, RZ, R22 ;  /* 0x000000ffff027224 */ /* 0x000fe400078e0016 */
[----:B------:R-:W-:Y:S01]  /*1bc90*/  @!P3 IMAD.MOV R2, RZ, RZ, R6 ;  /* 0x000000ffff02b224 */ /* 0x000fe200078e0206 */
[----:B------:R-:W-:Y:S01]  /*1bca0*/  ISETP.GT.U32.AND.EX P1, PT, R16, RZ, PT, P5 ;  /* 0x000000ff1000720c */ /* 0x000fe20003f24150 */
[----:B------:R-:W-:Y:S02]  /*1bcb0*/  @!P2 IMAD.MOV R3, RZ, RZ, R5 ;  /* 0x000000ffff03a224 */ /* 0x000fe400078e0205 */
[----:B------:R-:W-:Y:S01]  /*1bcc0*/  @!P4 IMAD.MOV R15, RZ, RZ, R7 ;  /* 0x000000ffff0fc224 */ /* 0x000fe200078e0207 */
[----:B------:R-:W-:Y:S01]  /*1bcd0*/  IADD3 R33, PT, PT, R33, -R2, RZ ;  /* 0x8000000221217210 */ /* 0x000fe20007ffe0ff */
[----:B------:R-:W-:Y:S02]  /*1bce0*/  IMAD.IADD R37, R37, 0x1, -R14 ;  /* 0x0000000125257824 */ /* 0x000fe400078e0a0e */
[----:B------:R-:W-:-:S02]  /*1bcf0*/  IMAD.IADD R32, R32, 0x1, -R3 ;  /* 0x0000000120207824 */ /* 0x000fc400078e0a03 */
[----:B------:R-:W-:-:S04]  /*1bd00*/  IMAD.IADD R34, R34, 0x1, -R15 ;  /* 0x0000000122227824 */ /* 0x000fc800078e0a0f */
[----:B------:R-:W-:-:S04]  /*1bd10*/  @!P1 IMAD.MOV R4, RZ, RZ, R12 ;  /* 0x000000ffff049224 */ /* 0x000fc800078e020c */
[----:B------:R-:W-:-:S07]  /*1bd20*/  IMAD.IADD R35, R35, 0x1, -R4 ;  /* 0x0000000123237824 */ /* 0x000fce00078e0a04 */
.L_x_174:
[----:B------:R-:W-:Y:S05]  /*1bd30*/  BSYNC.RECONVERGENT B1 ;  /* 0x0000000000017941 */ /* 0x000fea0003800200 */
.L_x_171:
        /* <DEDUP_REMOVED lines=35> */
.L_x_178:
[----:B------:R-:W-:Y:S01]  /*1bf70*/  ISETP.GT.U32.AND P6, PT, R36, R79, PT ;  /* 0x0000004f2400720c */ /* 0x000fe20003fc4070 */
[----:B------:R-:W-:Y:S01]  /*1bf80*/  VIADD R53, R35, 0x1 ;  /* 0x0000000123357836 */ /* 0x000fe20000000000 */
[----:B------:R-:W-:Y:S01]  /*1bf90*/  IADD3 R31, PT, PT, R37, 0x1, RZ ;  /* 0x00000001251f7810 */ /* 0x000fe20007ffe0ff */
[----:B------:R-:W-:Y:S01]  /*1bfa0*/  VIADD R30, R38, 0x1 ;  /* 0x00000001261e7836 */ /* 0x000fe20000000000 */
[----:B------:R-:W-:Y:S01]  /*1bfb0*/  SEL R2, RZ, 0x1, !P6 ;  /* 0x00000001ff027807 */ /* 0x000fe20007000000 */
[----:B------:R-:W-:Y:S01]  /*1bfc0*/  VIADD R49, R39, 0x1 ;  /* 0x0000000127317836 */ /* 0x000fe20000000000 */
[----:B------:R-:W-:Y:S01]  /*1bfd0*/  IADD3 R51, PT, PT, R33, 0x1, RZ ;  /* 0x0000000121337810 */ /* 0x000fe20007ffe0ff */
[----:B------:R-:W-:Y:S01]  /*1bfe0*/  VIADD R46, R32, 0x1 ;  /* 0x00000001202e7836 */ /* 0x000fe20000000000 */
[----:B------:R-:W-:Y:S01]  /*1bff0*/  IADD3 R3, P1, PT, R37, R2, RZ ;  /* 0x0000000225037210 */ /* 0x000fe20007f3e0ff */
[----:B------:R-:W-:-:S03]  /*1c000*/  VIADD R48, R34, 0x1 ;  /* 0x0000000122307836 */ /* 0x000fc60000000000 */
        /* <DEDUP_REMOVED lines=37> */
[----:B------:R-:W-:-:S03]  /*1c260*/  @!P4 IMAD.MOV R48, RZ, RZ, R34 ;  /* 0x000000ffff30c224 */ /* 0x000fc600078e0222 */
[----:B------:R-:W-:Y:S01]  /*1c270*/  ISETP.GT.U32.AND.EX P5, PT, R3, RZ, PT, P5 ;  /* 0x000000ff0300720c */ /* 0x000fe20003fa4150 */
[----:B------:R-:W-:-:S12]  /*1c280*/  IMAD.IADD R48, R73, 0x1, -R48 ;  /* 0x0000000149307824 */ /* 0x000fd800078e0a30 */
[----:B------:R-:W-:-:S05]  /*1c290*/  @!P5 IMAD.MOV R53, RZ, RZ, R35 ;  /* 0x000000ffff35d224 */ /* 0x000fca00078e0223 */
[----:B------:R-:W-:Y:S01]  /*1c2a0*/  IADD3 R53, PT, PT, R72, -R53, RZ ;  /* 0x8000003548357210 */ /* 0x000fe20007ffe0ff */
[----:B------:R-:W-:Y:S06]  /*1c2b0*/  BRA `(.L_x_181) ;  /* 0x0000000400247947 */ /* 0x000fec0003800000 */
.L_x_180:
[----:B------:R-:W-:Y:S05]  /*1c2c0*/  BSYNC.RELIABLE B2 ;  /* 0x0000000000027941 */ /* 0x000fea0003800100 */
.L_x_179:
[----:B------:R-:W0:Y:S01]  /*1c2d0*/  LDCU UR4, c[0x0][0x3cc] ;  /* 0x00007980ff0477ac */ /* 0x000e220008000800 */
[----:B------:R-:W-:Y:S02]  /*1c2e0*/  VIADD R30, R38, 0x1 ;  /* 0x00000001261e7836 */ /* 0x000fe40000000000 */
[----:B------:R-:W-:Y:S01]  /*1c2f0*/  VIADD R31, R37, 0x1 ;  /* 0x00000001251f7836 */ /* 0x000fe20000000000 */
[----:B------:R-:W1:Y:S01]  /*1c300*/  LDCU.128 UR8, c[0x0][0x3d0] ;  /* 0x00007a00ff0877ac */ /* 0x000e620008000c00 */
[----:B------:R-:W-:Y:S02]  /*1c310*/  VIADD R49, R39, 0x1 ;  /* 0x0000000127317836 */ /* 0x000fe40000000000 */
[----:B------:R-:W-:Y:S02]  /*1c320*/  VIADD R46, R32, 0x1 ;  /* 0x00000001202e7836 */ /* 0x000fe40000000000 */
[----:B------:R-:W-:Y:S02]  /*1c330*/  VIADD R51, R33, 0x1 ;  /* 0x0000000121337836 */ /* 0x000fe40000000000 */
[----:B------:R-:W-:-:S02]  /*1c340*/  VIADD R48, R34, 0x1 ;  /* 0x0000000122307836 */ /* 0x000fc40000000000 */
[----:B0-----:R-:W-:Y:S01]  /*1c350*/  VIADD R15, R79, UR4 ;  /* 0x000000044f0f7c36 */ /* 0x001fe20008000000 */
[----:B------:R-:W0:Y:S04]  /*1c360*/  LDCU.64 UR4, c[0x0][0x3e0] ;  /* 0x00007c00ff0477ac */ /* 0x000e280008000a00 */
[----:B------:R-:W-:Y:S01]  /*1c370*/  ISETP.GE.U32.AND P0, PT, R15, R79, PT ;  /* 0x0000004f0f00720c */ /* 0x000fe20003f06070 */
[----:B------:R-:W-:Y:S01]  /*1c380*/  IMAD.MOV.U32 R79, RZ, RZ, R15 ;  /* 0x000000ffff4f7224 */ /* 0x000fe200078e000f */
[----:B------:R-:W-:Y:S02]  /*1c390*/  ISETP.GT.U32.AND P5, PT, R36, R15, PT ;  /* 0x0000000f2400720c */ /* 0x000fe40003fa4070 */
[----:B------:R-:W-:Y:S02]  /*1c3a0*/  SEL R3, RZ, 0x1, P0 ;  /* 0x00000001ff037807 */ /* 0x000fe40000000000 */
[----:B------:R-:W-:-:S02]  /*1c3b0*/  SEL R2, RZ, 0x1, !P5 ;  /* 0x00000001ff027807 */ /* 0x000fc40006800000 */
[----:B-1----:R-:W-:Y:S02]  /*1c3c0*/  IADD3 R14, P0, P2, R3, UR8, R78 ;  /* 0x00000008030e7c10 */ /* 0x002fe4000fa1e04e */
        /* <DEDUP_REMOVED lines=13> */
[----:B------:R-:W-:Y:S02]  /*1c4a0*/  IADD3 R7, P4, P3, R7, UR10, R76 ;  /* 0x0000000a07077c10 */ /* 0x000fe4000fb9e04c */
        /* <DEDUP_REMOVED lines=9> */
[----:B------:R-:W-:-:S03]  /*1c540*/  @!P0 IMAD.MOV R49, RZ, RZ, R39 ;  /* 0x000000ffff318224 */ /* 0x000fc600078e0227 */
[----:B------:R-:W-:Y:S01]  /*1c550*/  ISETP.GT.U32.AND.EX P2, PT, R2, RZ, PT, P2 ;  /* 0x000000ff0200720c */ /* 0x000fe20003f44120 */
[----:B------:R-:W-:-:S03]  /*1c560*/  IMAD.IADD R49, R7, 0x1, -R49 ;  /* 0x0000000107317824 */ /* 0x000fc600078e0a31 */
[----:B------:R-:W-:-:S04]  /*1c570*/  SEL R3, RZ, 0x1, !P2 ;  /* 0x00000001ff037807 */ /* 0x000fc80005000000 */
[----:B------:R-:W-:Y:S02]  /*1c580*/  IADD3 R2, P3, PT, R32, R3, RZ ;  /* 0x0000000320027210 */ /* 0x000fe40007f7e0ff */
[----:B------:R-:W-:-:S03]  /*1c590*/  IADD3.X R3, PT, PT, RZ, RZ, RZ, P4, P6 ;  /* 0x000000ffff037210 */ /* 0x000fc600027ec4ff */
[----:B------:R-:W-:Y:S01]  /*1c5a0*/  IMAD.X R4, RZ, RZ, RZ, P3 ;  /* 0x000000ffff047224 */ /* 0x000fe200018e06ff */
[----:B------:R-:W-:Y:S01]  /*1c5b0*/  ISETP.GT.U32.AND P3, PT, R2, R5, PT ;  /* 0x000000050200720c */ /* 0x000fe20003f64070 */
[----:B------:R-:W-:-:S03]  /*1c5c0*/  @!P2 IMAD.MOV R46, RZ, RZ, R32 ;  /* 0x000000ffff2ea224 */ /* 0x000fc600078e0220 */
[----:B------:R-:W-:Y:S01]  /*1c5d0*/  ISETP.GT.U32.AND.EX P3, PT, R4, RZ, PT, P3 ;  /* 0x000000ff0400720c */ /* 0x000fe20003f64130 */
[----:B------:R-:W-:Y:S01]  /*1c5e0*/  IMAD.IADD R46, R5, 0x1, -R46 ;  /* 0x00000001052e7824 */ /* 0x000fe200078e0a2e */
[----:B0-----:R-:W-:Y:S02]  /*1c5f0*/  IADD3 R4, P4, P6, R3, UR4, R74 ;  /* 0x0000000403047c10 */ /* 0x001fe4000fe9e04a */
[----:B------:R-:W-:Y:S02]  /*1c600*/  SEL R2, RZ, 0x1, !P3 ;  /* 0x00000001ff027807 */ /* 0x000fe40005800000 */
[----:B------:R-:W-:Y:S02]  /*1c610*/  IADD3.X R6, PT, PT, RZ, RZ, RZ, P4, P6 ;  /* 0x000000ffff067210 */ /* 0x000fe400027ec4ff */
        /* <DEDUP_REMOVED lines=8> */
[----:B------:R-:W-:-:S03]  /*1c6a0*/  IADD3 R3, P5, P6, R6, UR5, R73 ;  /* 0x0000000506037c10 */ /* 0x000fc6000febe049 */
[----:B------:R-:W-:Y:S01]  /*1c6b0*/  IMAD.X R6, RZ, RZ, RZ, P1 ;  /* 0x000000ffff067224 */ /* 0x000fe200008e06ff */
[----:B------:R-:W-:Y:S01]  /*1c6c0*/  ISETP.GT.U32.AND P1, PT, R2, R3, PT ;  /* 0x000000030200720c */ /* 0x000fe20003f24070 */
[----:B------:R-:W-:Y:S01]  /*1c6d0*/  @!P4 IMAD.MOV R48, RZ, RZ, R34 ;  /* 0x000000ffff30c224 */ /* 0x000fe200078e0222 */
[----:B------:R-:W-:Y:S02]  /*1c6e0*/  IADD3.X R53, PT, PT, RZ, RZ, RZ, P5, P6 ;  /* 0x000000ffff357210 */ /* 0x000fe40002fec4ff */
[----:B------:R-:W-:Y:S01]  /*1c6f0*/  ISETP.GT.U32.AND.EX P1, PT, R6, RZ, PT, P1 ;  /* 0x000000ff0600720c */ /* 0x000fe20003f24110 */
[----:B------:R-:W-:Y:S01]  /*1c700*/  IMAD.IADD R48, R3, 0x1, -R48 ;  /* 0x0000000103307824 */ /* 0x000fe200078e0a30 */
[----:B------:R-:W-:Y:S02]  /*1c710*/  IADD3 R53, PT, PT, R72, R12, R53 ;  /* 0x0000000c48357210 */ /* 0x000fe40007ffe035 */
[----:B------:R-:W-:-:S09]  /*1c720*/  IADD3 R2, PT, PT, R35, 0x1, RZ ;  /* 0x0000000123027810 */ /* 0x000fd20007ffe0ff */
[----:B------:R-:W-:-:S04]  /*1c730*/  @!P1 IMAD.MOV R2, RZ, RZ, R35 ;  /* 0x000000ffff029224 */ /* 0x000fc800078e0223 */
[----:B------:R-:W-:-:S07]  /*1c740*/  IMAD.IADD R53, R53, 0x1, -R2 ;  /* 0x0000000135357824 */ /* 0x000fce00078e0a02 */
.L_x_181:
[----:B------:R-:W-:Y:S05]  /*1c750*/  BSYNC.RECONVERGENT B1 ;  /* 0x0000000000017941 */ /* 0x000fea0003800200 */
.L_x_177:
        /* <DEDUP_REMOVED lines=43> */
.L_x_184:
[----:B------:R-:W-:Y:S05]  /*1ca10*/  BSYNC.RELIABLE B2 ;  /* 0x0000000000027941 */ /* 0x000fea0003800100 */
.L_x_183:
        /* <DEDUP_REMOVED lines=37> */
[----:B------:R-:W-:Y:S02]  /*1cc70*/  IMAD.X R13, RZ, RZ, RZ, P6 ;  /* 0x000000ffff0d7224 */ /* 0x000fe400030e06ff */
[----:B------:R-:W-:Y:S01]  /*1cc80*/  IMAD.MOV.U32 R16, RZ, RZ, R17 ;  /* 0x000000ffff107224 */ /* 0x000fe200078e0011 */
[----:B------:R-:W-:Y:S02]  /*1cc90*/  @P5 IADD3 R16, PT, PT, R2, RZ, RZ ;  /* 0x000000ff02105210 */ /* 0x000fe40007ffe0ff */
[----:B------:R-:W-:-:S03]  /*1cca0*/  ISETP.GT.U32.AND.EX P4, PT, R13, RZ, PT, P4 ;  /* 0x000000ff0d00720c */ /* 0x000fc60003f84140 */
[----:B------:R-:W-:Y:S01]  /*1ccb0*/  IMAD.IADD R31, R31, 0x1, -R16 ;  /* 0x000000011f1f7824 */ /* 0x000fe200078e0a10 */
[----:B------:R-:W-:Y:S01]  /*1ccc0*/  SEL R18, RZ, 0x1, !P4 ;  /* 0x00000001ff127807 */ /* 0x000fe20006000000 */
[----:B------:R-:W-:Y:S02]  /*1ccd0*/  IMAD.MOV.U32 R16, RZ, RZ, R22 ;  /* 0x000000ffff107224 */ /* 0x000fe400078e0016 */
[----:B------:R-:W-:Y:S01]  /*1cce0*/  @!P3 IMAD.MOV R16, RZ, RZ, R6 ;  /* 0x000000ffff10b224 */ /* 0x000fe200078e0206 */
[----:B------:R-:W-:Y:S01]  /*1ccf0*/  IADD3 R13, P6, PT, R18, R7, RZ ;  /* 0x00000007120d7210 */ /* 0x000fe20007fde0ff */
[----:B------:R-:W-:Y:S02]  /*1cd00*/  IMAD.MOV.U32 R18, RZ, RZ, R20 ;  /* 0x000000ffff127224 */ /* 0x000fe400078e0014 */
[----:B------:R-:W-:Y:S01]  /*1cd10*/  @!P1 IMAD.MOV R18, RZ, RZ, R4 ;  /* 0x000000ffff129224 */ /* 0x000fe200078e0204 */
[----:B------:R-:W-:Y:S01]  /*1cd20*/  ISETP.GT.U32.AND P5, PT, R13, R48, PT ;  /* 0x000000300d00720c */ /* 0x000fe20003fa4070 */
[----:B------:R-:W-:-:S02]  /*1cd30*/  IMAD.X R15, RZ, RZ, RZ, P6 ;  /* 0x000000ffff0f7224 */ /* 0x000fc400030e06ff */
[----:B------:R-:W-:Y:S02]  /*1cd40*/  IMAD.MOV.U32 R13, RZ, RZ, R19 ;  /* 0x000000ffff0d7224 */ /* 0x000fe400078e0013 */
[----:B------:R-:W-:Y:S01]  /*1cd50*/  @!P0 IMAD.MOV R13, RZ, RZ, R3 ;  /* 0x000000ffff0d8224 */ /* 0x000fe200078e0203 */
[----:B------:R-:W-:Y:S01]  /*1cd60*/  ISETP.GT.U32.AND.EX P0, PT, R15, RZ, PT, P5 ;  /* 0x000000ff0f00720c */ /* 0x000fe20003f04150 */
[----:B------:R-:W-:Y:S02]  /*1cd70*/  IMAD.IADD R49, R49, 0x1, -R18 ;  /* 0x0000000131317824 */ /* 0x000fe400078e0a12 */
[----:B------:R-:W-:Y:S02]  /*1cd80*/  IMAD.MOV.U32 R18, RZ, RZ, R24 ;  /* 0x000000ffff127224 */ /* 0x000fe400078e0018 */
[----:B------:R-:W-:Y:S02]  /*1cd90*/  IMAD.IADD R30, R30, 0x1, -R13 ;  /* 0x000000011e1e7824 */ /* 0x000fe400078e0a0d */
[----:B------:R-:W-:Y:S01]  /*1cda0*/  IMAD.MOV.U32 R15, RZ, RZ, R23 ;  /* 0x000000ffff0f7224 */ /* 0x000fe200078e0017 */
[----:B------:R-:W-:Y:S01]  /*1cdb0*/  @!P4 IADD3 R15, PT, PT, R7, RZ, RZ ;  /* 0x000000ff070fc210 */ /* 0x000fe20007ffe0ff */
[----:B------:R-:W-:-:S02]  /*1cdc0*/  IMAD.MOV.U32 R13, RZ, RZ, R21 ;  /* 0x000000ffff0d7224 */ /* 0x000fc400078e0015 */
[----:B------:R-:W-:Y:S02]  /*1cdd0*/  @!P2 IMAD.MOV R13, RZ, RZ, R5 ;  /* 0x000000ffff0da224 */ /* 0x000fe400078e0205 */
[----:B------:R-:W-:Y:S02]  /*1cde0*/  @!P0 IMAD.MOV R18, RZ, RZ, R12 ;  /* 0x000000ffff128224 */ /* 0x000fe400078e020c */
[----:B------:R-:W-:Y:S02]  /*1cdf0*/  IMAD.IADD R46, R46, 0x1, -R13 ;  /* 0x000000012e2e7824 */ /* 0x000fe400078e0a0d */
[----:B------:R-:W-:Y:S02]  /*1ce00*/  IMAD.IADD R53, R53, 0x1, -R18 ;  /* 0x0000000135357824 */ /* 0x000fe400078e0a12 */
        /* <DEDUP_REMOVED lines=38> */
.L_x_187:
[----:B------:R-:W-:Y:S05]  /*1d070*/  BSYNC.RELIABLE B2 ;  /* 0x0000000000027941 */ /* 0x000fea0003800100 */
.L_x_186:
        /* <DEDUP_REMOVED lines=25> */
[----:B------:R-:W-:Y:S01]  /*1d210*/  IMAD.MOV.U32 R16, RZ, RZ, R17 ;  /* 0x000000ffff107224 */ /* 0x000fe200078e0011 */
[----:B------:R-:W-:Y:S01]  /*1d220*/  IADD3.X R13, PT, PT, RZ, RZ, RZ, P6, !PT ;  /* 0x000000ffff0d7210 */ /* 0x000fe200037fe4ff */
[----:B------:R-:W-:Y:S02]  /*1d230*/  @P5 IMAD.MOV R16, RZ, RZ, R2 ;  /* 0x000000ffff105224 */ /* 0x000fe400078e0202 */
[----:B------:R-:W-:Y:S01]  /*1d240*/  IMAD.MOV.U32 R2, RZ, RZ, R20 ;  /* 0x000000ffff027224 */ /* 0x000fe200078e0014 */
[----:B------:R-:W-:Y:S01]  /*1d250*/  ISETP.GT.U32.AND.EX P4, PT, R13, RZ, PT, P4 ;  /* 0x000000ff0d00720c */ /* 0x000fe20003f84140 */
[----:B------:R-:W-:Y:S02]  /*1d260*/  IMAD.MOV.U32 R13, RZ, RZ, R19 ;  /* 0x000000ffff0d7224 */ /* 0x000fe400078e0013 */
[----:B------:R-:W-:Y:S01]  /*1d270*/  @!P1 IMAD.MOV R13, RZ, RZ, R3 ;  /* 0x000000ffff0d9224 */ /* 0x000fe200078e0203 */
[----:B------:R-:W-:Y:S01]  /*1d280*/  SEL R18, RZ, 0x1, !P4 ;  /* 0x00000001ff127807 */ /* 0x000fe20006000000 */
[----:B------:R-:W-:-:S02]  /*1d290*/  @!P0 IMAD.MOV R2, RZ, RZ, R4 ;  /* 0x000000ffff028224 */ /* 0x000fc400078e0204 */
[----:B------:R-:W-:Y:S01]  /*1d2a0*/  IMAD.MOV.U32 R3, RZ, RZ, R21 ;  /* 0x000000ffff037224 */ /* 0x000fe200078e0015 */
[----:B------:R-:W-:Y:S01]  /*1d2b0*/  IADD3 R15, P6, PT, R18, R7, RZ ;  /* 0x00000007120f7210 */ /* 0x000fe20007fde0ff */
[----:B------:R-:W-:Y:S01]  /*1d2c0*/  IMAD.IADD R49, R49, 0x1, -R2 ;  /* 0x0000000131317824 */ /* 0x000fe200078e0a02 */
[----:B------:R-:W-:Y:S01]  /*1d2d0*/  IADD3 R30, PT, PT, R30, -R13, RZ ;  /* 0x8000000d1e1e7210 */ /* 0x000fe20007ffe0ff */
[----:B------:R-:W-:Y:S01]  /*1d2e0*/  IMAD.MOV.U32 R2, RZ, RZ, R22 ;  /* 0x000000ffff027224 */ /* 0x000fe200078e0016 */
[----:B------:R-:W-:Y:S01]  /*1d2f0*/  ISETP.GT.U32.AND P5, PT, R15, R48, PT ;  /* 0x000000300f00720c */ /* 0x000fe20003fa4070 */
[----:B------:R-:W-:Y:S02]  /*1d300*/  IMAD.X R15, RZ, RZ, RZ, P6 ;  /* 0x000000ffff0f7224 */ /* 0x000fe400030e06ff */
[----:B------:R-:W-:Y:S02]  /*1d310*/  IMAD.MOV.U32 R13, RZ, RZ, R23 ;  /* 0x000000ffff0d7224 */ /* 0x000fe400078e0017 */
[----:B------:R-:W-:Y:S01]  /*1d320*/  IMAD.MOV.U32 R4, RZ, RZ, R24 ;  /* 0x000000ffff047224 */ /* 0x000fe200078e0018 */
[----:B------:R-:W-:Y:S01]  /*1d330*/  ISETP.GT.U32.AND.EX P1, PT, R15, RZ, PT, P5 ;  /* 0x000000ff0f00720c */ /* 0x000fe20003f24150 */
[----:B------:R-:W-:-:S02]  /*1d340*/  @!P2 IMAD.MOV R3, RZ, RZ, R5 ;  /* 0x000000ffff03a224 */ /* 0x000fc400078e0205 */
[----:B------:R-:W-:Y:S02]  /*1d350*/  @!P3 IMAD.MOV R2, RZ, RZ, R6 ;  /* 0x000000ffff02b224 */ /* 0x000fe400078e0206 */
[----:B------:R-:W-:Y:S01]  /*1d360*/  @!P4 IMAD.MOV R13, RZ, RZ, R7 ;  /* 0x000000ffff0dc224 */ /* 0x000fe200078e0207 */
[----:B------:R-:W-:Y:S01]  /*1d370*/  IADD3 R46, PT, PT, R46, -R3, RZ ;  /* 0x800000032e2e7210 */ /* 0x000fe20007ffe0ff */
[----:B------:R-:W-:Y:S02]  /*1d380*/  IMAD.IADD R31, R31, 0x1, -R16 ;  /* 0x000000011f1f7824 */ /* 0x000fe400078e0a10 */
[----:B------:R-:W-:Y:S02]  /*1d390*/  IMAD.IADD R51, R51, 0x1, -R2 ;  /* 0x0000000133337824 */ /* 0x000fe400078e0a02 */
[----:B------:R-:W-:Y:S02]  /*1d3a0*/  IMAD.IADD R48, R48, 0x1, -R13 ;  /* 0x0000000130307824 */ /* 0x000fe400078e0a0d */
[----:B------:R-:W-:-:S04]  /*1d3b0*/  @!P1 IMAD.MOV R4, RZ, RZ, R12 ;  /* 0x000000ffff049224 */ /* 0x000fc800078e020c */
[----:B------:R-:W-:-:S07]  /*1d3c0*/  IMAD.IADD R53, R53, 0x1, -R4 ;  /* 0x0000000135357824 */ /* 0x000fce00078e0a04 */
.L_x_185:
[----:B------:R-:W-:Y:S05]  /*1d3d0*/  BSYNC.RECONVERGENT B1 ;  /* 0x0000000000017941 */ /* 0x000fea0003800200 */
.L_x_182:
        /* <DEDUP_REMOVED lines=140> */
[----:B------:R-:W-:-:S03]  /*1dca0*/  IADD3.X R27, PT, PT, RZ, RZ, RZ, P1, !PT ;  /* 0x000000ffff1b7210 */ /* 0x000fc60000ffe4ff */
        /* <DEDUP_REMOVED lines=33> */
[----:B------:R-:W-:Y:S02]  /*1dec0*/  ISETP.GE.U32.AND P0, PT, R5, R6, PT ;  /* 0x000000060500720c */ /* 0x000fe40003f06070 */
[----:B------:R-:W-:Y:S01]  /*1ded0*/  IADD3.X R31, PT, PT, RZ, RZ, RZ, P1, !PT ;  /* 0x000000ffff1f7210 */ /* 0x000fe20000ffe4ff */
        /* <DEDUP_REMOVED lines=15> */
[----:B------:R-:W-:Y:S02]  /*1dfd0*/  IMAD.X R3, RZ, RZ, RZ, P4 ;  /* 0x000000ffff037224 */ /* 0x000fe400020e06ff */
[----:B------:R-:W-:-:S03]  /*1dfe0*/  IMAD.WIDE.U32 R40, R53, R0, R40 ;  /* 0x0000000035287225 */ /* 0x000fc600078e0028 */
[----:B------:R-:W-:Y:S01]  /*1dff0*/  IADD3 R20, P4, P5, R20, R3, R12 ;  /* 0x0000000314147210 */ /* 0x000fe20007d9e00c */
[----:B------:R-:W-:Y:S01]  /*1e000*/  IMAD.WIDE.U32 R30, R51, R43, R30 ;  /* 0x0000002b331e7225 */ /* 0x000fe200078e001e */
[----:B------:R-:W-:-:S03]  /*1e010*/  IADD3.X R3, PT, PT, RZ, RZ, RZ, P2, P3 ;  /* 0x000000ffff037210 */ /* 0x000fc600017e64ff */
[----:B------:R-:W-:Y:S01]  /*1e020*/  VIADD R6, R7, UR4 ;  /* 0x0000000407067c36 */ /* 0x000fe20008000000 */
[----:B------:R-:W-:Y:S01]  /*1e030*/  IADD3 R12, P0, PT, R40, R31, RZ ;  /* 0x0000001f280c7210 */ /* 0x000fe20007f1e0ff */
[----:B------:R-:W-:Y:S02]  /*1e040*/  IMAD.MOV.U32 R7, RZ, RZ, RZ ;  /* 0x000000ffff077224 */ /* 0x000fe400078e00ff */
[----:B------:R-:W-:-:S04]  /*1e050*/  IMAD.WIDE.U32 R6, R44, 0x3d1, R6 ;  /* 0x000003d12c067825 */ /* 0x000fc800078e0006 */
[----:B------:R-:W-:Y:S01]  /*1e060*/  IMAD.X R13, RZ, RZ, RZ, P0 ;  /* 0x000000ffff0d7224 */ /* 0x000fe200000e06ff */
[----:B------:R-:W-:Y:S02]  /*1e070*/  IADD3 R2, PT, PT, R7, UR4, RZ ;  /* 0x0000000407027c10 */ /* 0x000fe4000fffe0ff */
[----:B------:R-:W-:Y:S01]  /*1e080*/  IADD3 R4, P0, P1, R6, R3, R4 ;  /* 0x0000000306047210 */ /* 0x000fe2000791e004 */
[----:B------:R-:W-:Y:S01]  /*1e090*/  IMAD.MOV.U32 R3, RZ, RZ, RZ ;  /* 0x000000ffff037224 */ /* 0x000fe200078e00ff */
[----:B------:R-:W-:Y:S01]  /*1e0a0*/  IADD3.X R7, PT, PT, RZ, RZ, RZ, P4, P5 ;  /* 0x000000ffff077210 */ /* 0x000fe200027ea4ff */
[----:B------:R-:W-:Y:S01]  /*1e0b0*/  IMAD.WIDE.U32 R12, R48, R43, R12 ;  /* 0x0000002b300c7225 */ /* 0x000fe200078e000c */
[----:B------:R-:W-:Y:S02]  /*1e0c0*/  IADD3.X R15, PT, PT, RZ, RZ, RZ, P0, P1 ;  /* 0x000000ffff0f7210 */ /* 0x000fe400007e24ff */
[----:B------:R-:W-:Y:S01]  /*1e0d0*/  IADD3 R26, P3, P4, R26, R7, R4 ;  /* 0x000000071a1a7210 */ /* 0x000fe20007c7e004 */
[----:B------:R-:W-:Y:S01]  /*1e0e0*/  IMAD.WIDE.U32 R2, R30, 0x3d1, R2 ;  /* 0x000003d11e027825 */ /* 0x000fe200078e0002 */
[----:B------:R-:W-:-:S02]  /*1e0f0*/  IADD3 R40, P0, PT, R41, R13, RZ ;  /* 0x0000000d29287210 */ /* 0x000fc40007f1e0ff */
[----:B------:R-:W-:Y:S01]  /*1e100*/  IADD3.X R45, PT, PT, RZ, RZ, RZ, P3, P4 ;  /* 0x000000ffff2d7210 */ /* 0x000fe20001fe84ff */
        /* <DEDUP_REMOVED lines=15> */
[----:B------:R-:W-:Y:S01]  /*1e200*/  IADD3.X R13, PT, PT, RZ, RZ, RZ, P2, P3 ;  /* 0x000000ffff0d7210 */ /* 0x000fe200017e64ff */
[----:B------:R-:W-:Y:S01]  /*1e210*/  VIADD R2, R7, UR4 ;  /* 0x0000000407027c36 */ /* 0x000fe20008000000 */
[----:B------:R-:W-:Y:S01]  /*1e220*/  IADD3 R18, P0, P1, R6, R3, R18 ;  /* 0x0000000306127210 */ /* 0x000fe2000791e012 */
[----:B------:R-:W-:-:S03]  /*1e230*/  IMAD.MOV.U32 R3, RZ, RZ, RZ ;  /* 0x000000ffff037224 */ /* 0x000fc600078e00ff */
[----:B------:R-:W-:Y:S01]  /*1e240*/  IADD3 R13, P2, P3, R12, R13, R18 ;  /* 0x0000000d0c0d7210 */ /* 0x000fe20007b5e012 */
[----:B------:R-:W-:Y:S01]  /*1e250*/  IMAD.WIDE.U32 R2, R41, 0x3d1, R2 ;  /* 0x000003d129027825 */ /* 0x000fe200078e0002 */
[----:B------:R-:W-:Y:S02]  /*1e260*/  IADD3.X R15, PT, PT, RZ, RZ, RZ, P0, P1 ;  /* 0x000000ffff0f7210 */ /* 0x000fe400007e24ff */
[----:B------:R-:W-:Y:S02]  /*1e270*/  IADD3.X R7, PT, PT, RZ, RZ, RZ, P2, P3 ;  /* 0x000000ffff077210 */ /* 0x000fe400017e64ff */
[----:B------:R-:W-:Y:S02]  /*1e280*/  IADD3 R24, P0, P1, R2, R15, R24 ;  /* 0x0000000f02187210 */ /* 0x000fe4000791e018 */
[----:B------:R-:W-:Y:S02]  /*1e290*/  IADD3 R2, PT, PT, R3, UR4, RZ ;  /* 0x0000000403027c10 */ /* 0x000fe4000fffe0ff */
[----:B------:R-:W-:-:S02]  /*1e2a0*/  IADD3 R7, P2, P3, R40, R7, R24 ;  /* 0x0000000728077210 */ /* 0x000fc40007b5e018 */
        /* <DEDUP_REMOVED lines=30> */
.L_x_189:
[----:B------:R-:W-:Y:S05]  /*1e490*/  BSYNC.RECONVERGENT B1 ;  /* 0x0000000000017941 */ /* 0x000fea0003800200 */
.L_x_188:
[----:B------:R-:W-:Y:S01]  /*1e4a0*/  BSSY.RECONVERGENT B1, `(.L_x_190) ;  /* 0x0000070000017945 */ /* 0x000fe20003800200 */
[----:B------:R-:W-:Y:S01]  /*1e4b0*/  MOV R3, R13 ;  /* 0x0000000d00037202 */ /* 0x000fe20000000f00 */
[----:B------:R-:W-:Y:S02]  /*1e4c0*/  IMAD.MOV.U32 R0, RZ, RZ, R31 ;  /* 0x000000ffff007224 */ /* 0x000fe400078e001f */
[----:B------:R-:W-:-:S07]  /*1e4d0*/  IMAD.MOV.U32 R13, RZ, RZ, R45 ;  /* 0x000000ffff0d7224 */ /* 0x000fce00078e002d */
.L_x_194:
        /* <DEDUP_REMOVED lines=43> */
.L_x_192:
[----:B------:R-:W-:Y:S05]  /*1e790*/  BSYNC.RELIABLE B2 ;  /* 0x0000000000027941 */ /* 0x000fea0003800100 */
.L_x_191:
[----:B------:R-:W0:Y:S01]  /*1e7a0*/  LDCU UR4, c[0x0][0x3cc] ;  /* 0x00007980ff0477ac */ /* 0x000e220008000800 */
[----:B------:R-:W-:Y:S01]  /*1e7b0*/  VIADD R6, R16, 0x1 ;  /* 0x0000000110067836 */ /* 0x000fe20000000000 */
        /* <DEDUP_REMOVED lines=11> */
[----:B------:R-:W-:-:S02]  /*1e870*/  IMAD.U32 R15, RZ, RZ, UR12 ;  /* 0x0000000cff0f7e24 */ /* 0x000fc4000f8e00ff */
[----:B------:R-:W-:Y:S01]  /*1e880*/  IMAD.U32 R17, RZ, RZ, UR13 ;  /* 0x0000000dff117e24 */ /* 0x000fe2000f8e00ff */
        /* <DEDUP_REMOVED lines=24> */
[----:B------:R-:W-:Y:S01]  /*1ea10*/  IMAD.X R2, RZ, RZ, RZ, P5 ;  /* 0x000000ffff027224 */ /* 0x000fe200028e06ff */
[----:B------:R-:W-:Y:S01]  /*1ea20*/  MOV R5, UR5 ;  /* 0x0000000500057c02 */ /* 0x000fe20008000f00 */
[----:B------:R-:W-:Y:S01]  /*1ea30*/  UIADD3 UR5, UPT, UPT, UR16, 0x1, URZ ;  /* 0x0000000110057890 */ /* 0x000fe2000fffe0ff */
[----:B------:R-:W-:Y:S01]  /*1ea40*/  @P6 IMAD R5, RZ, RZ, UR8 ;  /* 0x00000008ff056e24 */ /* 0x000fe2000f8e02ff */
[----:B------:R-:W-:Y:S01]  /*1ea50*/  UIADD3 UR8, UPT, UPT, UR17, 0x1, URZ ;  /* 0x0000000111087890 */ /* 0x000fe2000fffe0ff */
[----:B------:R-:W-:Y:S02]  /*1ea60*/  ISETP.GT.U32.AND.EX P4, PT, R2, RZ, PT, P4 ;  /* 0x000000ff0200720c */ /* 0x000fe40003f84140 */
[----:B------:R-:W-:Y:S01]  /*1ea70*/  IMAD.IADD R22, R22, 0x1, -R5 ;  /* 0x0000000116167824 */ /* 0x000fe200078e0a05 */
[----:B------:R-:W-:Y:S01]  /*1ea80*/  MOV R5, UR5 ;  /* 0x0000000500057c02 */ /* 0x000fe20008000f00 */
[----:B------:R-:W-:Y:S01]  /*1ea90*/  @!P3 IMAD R5, RZ, RZ, UR16 ;  /* 0x00000010ff05be24 */ /* 0x000fe2000f8e02ff */
[----:B------:R-:W-:-:S03]  /*1eaa0*/  SEL R2, RZ, 0x1, !P4 ;  /* 0x00000001ff027807 */ /* 0x000fc60006000000 */
[----:B------:R-:W-:Y:S01]  /*1eab0*/  IMAD.IADD R0, R0, 0x1, -R5 ;  /* 0x0000000100007824 */ /* 0x000fe200078e0a05 */
[----:B------:R-:W-:Y:S01]  /*1eac0*/  IADD3 R2, P5, PT, R2, UR17, RZ ;  /* 0x0000001102027c10 */ /* 0x000fe2000ffbe0ff */
[----:B------:R-:W-:-:S04]  /*1ead0*/  VIADD R5, R44, -UR4 ;  /* 0x800000042c057c36 */ /* 0x000fc80008000000 */
[----:B------:R-:W-:Y:S01]  /*1eae0*/  IMAD.X R4, RZ, RZ, RZ, P5 ;  /* 0x000000ffff047224 */ /* 0x000fe200028e06ff */
[----:B------:R-:W-:Y:S01]  /*1eaf0*/  ISETP.GT.U32.AND P5, PT, R2, R3, PT ;  /* 0x000000030200720c */ /* 0x000fe20003fa4070 */
[----:B------:R-:W-:Y:S02]  /*1eb00*/  IMAD.U32 R2, RZ, RZ, UR14 ;  /* 0x0000000eff027e24 */ /* 0x000fe4000f8e00ff */
[----:B------:R-:W-:Y:S01]  /*1eb10*/  @!P2 IMAD R2, RZ, RZ, UR11 ;  /* 0x0000000bff02ae24 */ /* 0x000fe2000f8e02ff */
[----:B------:R-:W-:Y:S01]  /*1eb20*/  ISETP.GT.U32.AND.EX P5, PT, R4, RZ, PT, P5 ;  /* 0x000000ff0400720c */ /* 0x000fe20003fa4150 */
[----:B------:R-:W-:Y:S02]  /*1eb30*/  IMAD.U32 R4, RZ, RZ, UR8 ;  /* 0x00000008ff047e24 */ /* 0x000fe4000f8e00ff */
[----:B------:R-:W-:Y:S02]  /*1eb40*/  @!P4 IMAD R4, RZ, RZ, UR17 ;  /* 0x00000011ff04ce24 */ /* 0x000fe4000f8e02ff */
[----:B------:R-:W-:-:S02]  /*1eb50*/  IMAD.IADD R13, R13, 0x1, -R2 ;  /* 0x000000010d0d7824 */ /* 0x000fc400078e0a02 */
[----:B------:R-:W-:-:S06]  /*1eb60*/  IMAD.IADD R3, R3, 0x1, -R4 ;  /* 0x0000000103037824 */ /* 0x000fcc00078e0a04 */
[----:B------:R-:W-:-:S05]  /*1eb70*/  @!P5 IMAD.MOV R6, RZ, RZ, R16 ;  /* 0x000000ffff06d224 */ /* 0x000fca00078e0210 */
[----:B------:R-:W-:Y:S01]  /*1eb80*/  IADD3 R7, PT, PT, R7, -R6, RZ ;  /* 0x8000000607077210 */ /* 0x000fe20007ffe0ff */
[----:B------:R-:W-:Y:S06]  /*1eb90*/  BRA `(.L_x_194) ;  /* 0xfffffff800507947 */ /* 0x000fec000383ffff */
.L_x_193:
[----:B------:R-:W-:Y:S05]  /*1eba0*/  BSYNC.RECONVERGENT B1 ;  /* 0x0000000000017941 */ /* 0x000fea0003800200 */
.L_x_190:
        /* <DEDUP_REMOVED lines=35> */
.L_x_196:
[----:B------:R-:W-:Y:S01]  /*1ede0*/  ISETP.GT.U32.AND P6, PT, R89, R44, PT ;  /* 0x0000002c5900720c */ /* 0x000fe20003fc4070 */
[----:B------:R-:W-:Y:S01]  /*1edf0*/  VIADD R6, R80, 0x1 ;  /* 0x0000000150067836 */ /* 0x000fe20000000000 */
[----:B------:R-:W-:Y:S01]  /*1ee00*/  IADD3 R47, PT, PT, R85, 0x1, RZ ;  /* 0x00000001552f7810 */ /* 0x000fe20007ffe0ff */
[----:B------:R-:W-:Y:S01]  /*1ee10*/  VIADD R45, R87, 0x1 ;  /* 0x00000001572d7836 */ /* 0x000fe20000000000 */
[----:B------:R-:W-:Y:S01]  /*1ee20*/  SEL R2, RZ, 0x1, !P6 ;  /* 0x00000001ff027807 */ /* 0x000fe20007000000 */
[----:B------:R-:W-:-:S03]  /*1ee30*/  VIADD R15, R83, 0x1 ;  /* 0x00000001530f7836 */ /* 0x000fc60000000000 */
        /* <DEDUP_REMOVED lines=28> */
[----:B------:R-:W-:-:S04]  /*1f000*/  ISETP.GT.U32.AND.EX P4, PT, R2, RZ, PT, P4 ;  /* 0x000000ff0200720c */ /* 0x000fc80003f84140 */
[----:B------:R-:W-:-:S04]  /*1f010*/  SEL R5, RZ, 0x1, !P4 ;  /* 0x00000001ff057807 */ /* 0x000fc80006000000 */
[----:B------:R-:W-:Y:S01]  /*1f020*/  IADD3 R2, P5, PT, R80, R5, RZ ;  /* 0x0000000550027210 */ /* 0x000fe20007fbe0ff */
[----:B------:R-:W-:Y:S02]  /*1f030*/  VIADD R5, R84, 0x1 ;  /* 0x0000000154057836 */ /* 0x000fe40000000000 */
[----:B------:R-:W-:Y:S02]  /*1f040*/  @!P0 IMAD.MOV R5, RZ, RZ, R84 ;  /* 0x000000ffff058224 */ /* 0x000fe400078e0254 */
[----:B------:R-:W-:Y:S01]  /*1f050*/  IMAD.X R4, RZ, RZ, RZ, P5 ;  /* 0x000000ffff047224 */ /* 0x000fe200028e06ff */
[----:B------:R-:W-:Y:S01]  /*1f060*/  ISETP.GT.U32.AND P5, PT, R2, R3, PT ;  /* 0x000000030200720c */ /* 0x000fe20003fa4070 */
[----:B------:R-:W-:Y:S01]  /*1f070*/  VIADD R2, R81, 0x1 ;  /* 0x0000000151027836 */ /* 0x000fe20000000000 */
[----:B------:R-:W-:Y:S01]  /*1f080*/  @!P4 IADD3 R6, PT, PT, R80, RZ, RZ ;  /* 0x000000ff5006c210 */ /* 0x000fe20007ffe0ff */
[----:B------:R-:W-:Y:S01]  /*1f090*/  IMAD.IADD R46, R20, 0x1, -R5 ;  /* 0x00000001142e7824 */ /* 0x000fe200078e0a05 */
[----:B------:R-:W-:Y:S01]  /*1f0a0*/  ISETP.GT.U32.AND.EX P5, PT, R4, RZ, PT, P5 ;  /* 0x000000ff0400720c */ /* 0x000fe20003fa4150 */
[----:B------:R-:W-:-:S02]  /*1f0b0*/  VIADD R4, R82, 0x1 ;  /* 0x0000000152047836 */ /* 0x000fc40000000000 */
[----:B------:R-:W-:Y:S02]  /*1f0c0*/  @!P2 IMAD.MOV R4, RZ, RZ, R82 ;  /* 0x000000ffff04a224 */ /* 0x000fe400078e0252 */
[----:B------:R-:W-:Y:S02]  /*1f0d0*/  IMAD.IADD R5, R0, 0x1, -R15 ;  /* 0x0000000100057824 */ /* 0x000fe400078e0a0f */
[----:B------:R-:W-:Y:S02]  /*1f0e0*/  IMAD.IADD R4, R13, 0x1, -R4 ;  /* 0x000000010d047824 */ /* 0x000fe400078e0a04 */
[----:B------:R-:W-:-:S04]  /*1f0f0*/  IMAD.IADD R6, R3, 0x1, -R6 ;  /* 0x0000000103067824 */ /* 0x000fc800078e0a06 */
[----:B------:R-:W-:-:S04]  /*1f100*/  @!P5 IMAD.MOV R2, RZ, RZ, R81 ;  /* 0x000000ffff02d224 */ /* 0x000fc800078e0251 */
[----:B------:R-:W-:Y:S01]  /*1f110*/  IMAD.IADD R7, R7, 0x1, -R2 ;  /* 0x0000000107077824 */ /* 0x000fe200078e0a02 */
[----:B------:R-:W-:Y:S06]  /*1f120*/  BRA `(.L_x_199) ;  /* 0x0000000400247947 */ /* 0x000fec0003800000 */
.L_x_198:
[----:B------:R-:W-:Y:S05]  /*1f130*/  BSYNC.RELIABLE B2 ;  /* 0x0000000000027941 */ /* 0x000fea0003800100 */
.L_x_197:
[----:B------:R-:W0:Y:S01]  /*1f140*/  LDCU UR4, c[0x0][0x3cc] ;  /* 0x00007980ff0477ac */ /* 0x000e220008000800 */
[----:B------:R-:W-:Y:S01]  /*1f150*/  VIADD R46, R84, 0x1 ;  /* 0x00000001542e7836 */ /* 0x000fe20000000000 */
[----:B------:R-:W-:Y:S01]  /*1f160*/  IADD3 R47, PT, PT, R85, 0x1, RZ ;  /* 0x00000001552f7810 */ /* 0x000fe20007ffe0ff */
[----:B------:R-:W-:Y:S01]  /*1f170*/  VIADD R45, R87, 0x1 ;  /* 0x00000001572d7836 */ /* 0x000fe20000000000 */
[----:B------:R-:W1:Y:S01]  /*1f180*/  LDCU.128 UR8, c[0x0][0x3d0] ;  /* 0x00007a00ff0877ac */ /* 0x000e620008000c00 */
[----:B0-----:R-:W-:Y:S01]  /*1f190*/  VIADD R2, R44, UR4 ;  /* 0x000000042c027c36 */ /* 0x001fe20008000000 */
[----:B------:R-:W0:Y:S04]  /*1f1a0*/  LDCU.64 UR4, c[0x0][0x3e0] ;  /* 0x00007c00ff0477ac */ /* 0x000e280008000a00 */
[----:B------:R-:W-:Y:S01]  /*1f1b0*/  ISETP.GE.U32.AND P0, PT, R2, R44, PT ;  /* 0x0000002c0200720c */ /* 0x000fe20003f06070 */
[----:B------:R-:W-:Y:S01]  /*1f1c0*/  IMAD.MOV.U32 R44, RZ, RZ, R2 ;  /* 0x000000ffff2c7224 */ /* 0x000fe200078e0002 */
[----:B------:R-:W-:-:S02]  /*1f1d0*/  ISETP.GT.U32.AND P5, PT, R89, R2, PT ;  /* 0x000000025900720c */ /* 0x000fc40003fa4070 */
[----:B------:R-:W-:Y:S02]  /*1f1e0*/  SEL R5, RZ, 0x1, P0 ;  /* 0x00000001ff057807 */ /* 0x000fe40000000000 */
[----:B------:R-:W-:Y:S02]  /*1f1f0*/  SEL R4, RZ, 0x1, !P5 ;  /* 0x00000001ff047807 */ /* 0x000fe40006800000 */
[----:B-1----:R-:W-:Y:S02]  /*1f200*/  IADD3 R22, P0, P2, R5, UR8, R22 ;  /* 0x0000000805167c10 */ /* 0x002fe4000fa1e016 */
[----:B------:R-:W-:Y:S02]  /*1f210*/  IADD3 R4, P3, PT, R87, R4, RZ ;  /* 0x0000000457047210 */ /* 0x000fe40007f7e0ff */
[----:B------:R-:W-:Y:S02]  /*1f220*/  IADD3.X R17, PT, PT, RZ, RZ, RZ, P0, P2 ;  /* 0x000000ffff117210 */ /* 0x000fe400007e44ff */
[----:B------:R-:W-:Y:S01]  /*1f230*/  ISETP.GT.U32.AND P1, PT, R4, R22, PT ;  /* 0x000000160400720c */ /* 0x000fe20003f24070 */
[----:B------:R-:W-:Y:S01]  /*1f240*/  @!P5 IMAD.MOV R45, RZ, RZ, R87 ;  /* 0x000000ffff2dd224 */ /* 0x000fe200078e0257 */
[----:B------:R-:W-:-:S02]  /*1f250*/  IADD3.X R4, PT, PT, RZ, RZ, RZ, P3, !PT ;  /* 0x000000ffff047210 */ /* 0x000fc40001ffe4ff */
[----:B------:R-:W-:Y:S02]  /*1f260*/  IADD3 R17, P2, P3, R17, UR9, R20 ;  /* 0x0000000911117c10 */ /* 0x000fe4000fb5e014 */
[----:B------:R-:W-:Y:S02]  /*1f270*/  ISETP.GT.U32.AND.EX P1, PT, R4, RZ, PT, P1 ;  /* 0x000000ff0400720c */ /* 0x000fe40003f24110 */
[----:B------:R-:W-:Y:S02]  /*1f280*/  IADD3 R45, PT, PT, R22, -R45, RZ ;  /* 0x8000002d162d7210 */ /* 0x000fe40007ffe0ff */
[----:B------:R-:W-:-:S04]  /*1f290*/  SEL R5, RZ, 0x1, !P1 ;  /* 0x00000001ff057807 */ /* 0x000fc80004800000 */
        /* <DEDUP_REMOVED lines=20> */
[----:B0-----:R-:W-:Y:S02]  /*1f3e0*/  IADD3 R13, P4, P6, R13, UR4, R0 ;  /* 0x000000040d0d7c10 */ /* 0x001fe4000fe9e000 */
[----:B------:R-:W-:-:S05]  /*1f3f0*/  IADD3 R4, P3, PT, R82, R5, RZ ;  /* 0x0000000552047210 */ /* 0x000fca0007f7e0ff */
[----:B------:R-:W-:Y:S01]  /*1f400*/  IMAD.X R5, RZ, RZ, RZ, P3 ;  /* 0x000000ffff057224 */ /* 0x000fe200018e06ff */
[----:B------:R-:W-:Y:S02]  /*1f410*/  ISETP.GT.U32.AND P3, PT, R4, R15, PT ;  /* 0x0000000f0400720c */ /* 0x000fe40003f64070 */
[----:B------:R-:W-:Y:S02]  /*1f420*/  IADD3.X R4, PT, PT, RZ, RZ, RZ, P4, P6 ;  /* 0x000000ffff047210 */ /* 0x000fe400027ec4ff */
[----:B------:R-:W-:-:S04]  /*1f430*/  ISETP.GT.U32.AND.EX P3, PT, R5, RZ, PT, P3 ;  /* 0x000000ff0500720c */ /* 0x000fc80003f64130 */
[----:B------:R-:W-:-:S04]  /*1f440*/  SEL R0, RZ, 0x1, !P3 ;  /* 0x00000001ff007807 */ /* 0x000fc80005800000 */
[----:B------:R-:W-:-:S04]  /*1f450*/  IADD3 R0, P6, PT, R83, R0, RZ ;  /* 0x0000000053007210 */ /* 0x000fc80007fde0ff */
[----:B------:R-:W-:Y:S01]  /*1f460*/  ISETP.GT.U32.AND P4, PT, R0, R13, PT ;  /* 0x0000000d0000720c */ /* 0x000fe20003f84070 */
[----:B------:R-:W-:Y:S01]  /*1f470*/  IMAD.X R0, RZ, RZ, RZ, P6 ;  /* 0x000000ffff007224 */ /* 0x000fe200030e06ff */
[----:B------:R-:W-:-:S04]  /*1f480*/  IADD3 R3, P5, P6, R4, UR5, R3 ;  /* 0x0000000504037c10 */ /* 0x000fc8000febe003 */
[----:B------:R-:W-:Y:S02]  /*1f490*/  ISETP.GT.U32.AND.EX P4, PT, R0, RZ, PT, P4 ;  /* 0x000000ff0000720c */ /* 0x000fe40003f84140 */
[----:B------:R-:W-:Y:S02]  /*1f4a0*/  IADD3.X R12, PT, PT, RZ, RZ, RZ, P5, P6 ;  /* 0x000000ffff0c7210 */ /* 0x000fe40002fec4ff */
[----:B------:R-:W-:Y:S02]  /*1f4b0*/  SEL R5, RZ, 0x1, !P4 ;  /* 0x00000001ff057807 */ /* 0x000fe40006000000 */
[----:B------:R-:W-:Y:S02]  /*1f4c0*/  IADD3 R7, PT, PT, R7, R16, R12 ;  /* 0x0000001007077210 */ /* 0x000fe40007ffe00c */
[----:B------:R-:W-:Y:S01]  /*1f4d0*/  IADD3 R0, P1, PT, R80, R5, RZ ;  /* 0x0000000550007210 */ /* 0x000fe20007f3e0ff */
[----:B------:R-:W-:Y:S02]  /*1f4e0*/  VIADD R5, R83, 0x1 ;  /* 0x0000000153057836 */ /* 0x000fe40000000000 */
[----:B------:R-:W-:-:S02]  /*1f4f0*/  @!P3 IMAD.MOV R5, RZ, RZ, R83 ;  /* 0x000000ffff05b224 */ /* 0x000fc400078e0253 */
[----:B------:R-:W-:Y:S01]  /*1f500*/  IMAD.X R4, RZ, RZ, RZ, P1 ;  /* 0x000000ffff047224 */ /* 0x000fe200008e06ff */
[----:B------:R-:W-:Y:S01]  /*1f510*/  ISETP.GT.U32.AND P1, PT, R0, R3, PT ;  /* 0x000000030000720c */ /* 0x000fe20003f24070 */
[----:B------:R-:W-:Y:S02]  /*1f520*/  VIADD R0, R81, 0x1 ;  /* 0x0000000151007836 */ /* 0x000fe40000000000 */
[----:B------:R-:W-:Y:S01]  /*1f530*/  @!P4 IMAD.MOV R6, RZ, RZ, R80 ;  /* 0x000000ffff06c224 */ /* 0x000fe200078e0250 */
[----:B------:R-:W-:Y:S01]  /*1f540*/  ISETP.GT.U32.AND.EX P1, PT, R4, RZ, PT, P1 ;  /* 0x000000ff0400720c */ /* 0x000fe20003f24110 */
[----:B------:R-:W-:Y:S02]  /*1f550*/  VIADD R4, R82, 0x1 ;  /* 0x0000000152047836 */ /* 0x000fe40000000000 */
[----:B------:R-:W-:Y:S02]  /*1f560*/  @!P2 IMAD.MOV R4, RZ, RZ, R82 ;  /* 0x000000ffff04a224 */ /* 0x000fe400078e0252 */
[----:B------:R-:W-:-:S02]  /*1f570*/  IMAD.IADD R5, R13, 0x1, -R5 ;  /* 0x000000010d057824 */ /* 0x000fc400078e0a05 */
[----:B------:R-:W-:Y:S02]  /*1f580*/  IMAD.IADD R4, R15, 0x1, -R4 ;  /* 0x000000010f047824 */ /* 0x000fe400078e0a04 */
[----:B------:R-:W-:-:S04]  /*1f590*/  IMAD.IADD R6, R3, 0x1, -R6 ;  /* 0x0000000103067824 */ /* 0x000fc800078e0a06 */
[----:B------:R-:W-:-:S04]  /*1f5a0*/  @!P1 IMAD.MOV R0, RZ, RZ, R81 ;  /* 0x000000ffff009224 */ /* 0x000fc800078e0251 */
[----:B------:R-:W-:-:S07]  /*1f5b0*/  IMAD.IADD R7, R7, 0x1, -R0 ;  /* 0x0000000107077824 */ /* 0x000fce00078e0a00 */
.L_x_199:
[----:B------:R-:W-:Y:S05]  /*1f5c0*/  BSYNC.RECONVERGENT B1 ;  /* 0x0000000000017941 */ /* 0x000fea0003800200 */
.L_x_195:
[----:B------:R-:W-:Y:S01]  /*1f5d0*/  ISETP.GT.U32.AND P0, PT, R7, R16, PT ;  /* 0x000000100700720c */ /* 0x000fe20003f04070 */
[----:B------:R-:W-:Y:S01]  /*1f5e0*/  BSSY.RELIABLE B1, `(.L_x_200) ;  /* 0x000009d000017945 */ /* 0x000fe20003800100 */
[----:B------:R-:W-:-:S11]  /*1f5f0*/  IMAD.IADD R44, R44, 0x1, -R89 ;  /* 0x000000012c2c7824 */ /* 0x000fd600078e0a59 */
[----:B------:R-:W-:Y:S05]  /*1f600*/  @P0 BRA `(.L_x_201) ;  /* 0x0000000800680947 */ /* 0x000fea0003800000 */
[----:B------:R-:W-:Y:S01]  /*1f610*/  ISETP.GE.U32.AND P0, PT, R7, R16, PT ;  /* 0x000000100700720c */ /* 0x000fe20003f06070 */
[----:B------:R-:W-:Y:S01]  /*1f620*/  IMAD.MOV.U32 R27, RZ, RZ, R7 ;  /* 0x000000ffff1b7224 */ /* 0x000fe200078e0007 */
[----:B------:R-:W-:Y:S01]  /*1f630*/  PRMT R0, RZ, 0x7610, R0 ;  /* 0x00007610ff007816 */ /* 0x000fe20000000000 */
[----:B------:R-:W-:Y:S01]  /*1f640*/  IMAD.MOV.U32 R30, RZ, RZ, R5 ;  /* 0x000000ffff1e7224 */ /* 0x000fe200078e0005 */
[----:B------:R-:W-:Y:S01]  /*1f650*/  MOV R29, R6 ;  /* 0x00000006001d7202 */ /* 0x000fe20000000f00 */
[----:B------:R-:W-:Y:S01]  /*1f660*/  IMAD.MOV.U32 R31, RZ, RZ, R4 ;  /* 0x000000ffff1f7224 */ /* 0x000fe200078e0004 */
[----:B------:R-:W-:Y:S01]  /*1f670*/  MOV R51, R32 ;  /* 0x0000002000337202 */ /* 0x000fe20000000f00 */
[----:B------:R-:W-:Y:S02]  /*1f680*/  IMAD.MOV.U32 R40, RZ, RZ, R47 ;  /* 0x000000ffff287224 */ /* 0x000fe400078e002f */
[----:B------:R-:W-:Y:S02]  /*1f690*/  IMAD.MOV.U32 R41, RZ, RZ, R46 ;  /* 0x000000ffff297224 */ /* 0x000fe400078e002e */
[----:B------:R-:W-:-:S02]  /*1f6a0*/  IMAD.MOV.U32 R42, RZ, RZ, R45 ;  /* 0x000000ffff2a7224 */ /* 0x000fc400078e002d */
[----:B------:R-:W-:Y:S05]  /*1f6b0*/  @!P0 BREAK.RELIABLE B1 ;  /* 0x0000000000018942 */ /* 0x000fea0003800100 */
        /* <DEDUP_REMOVED lines=8> */
[----:B------:R-:W-:Y:S06]  /*1f740*/  @!P0 BRA `(.L_x_107) ;  /* 0x0000022400f88947 */ /* 0x000fec0003800000 */
[----:B------:R-:W0:Y:S02]  /*1f750*/  LDC R3, c[0x0][0x3e4] ;  /* 0x0000f900ff037b82 */ /* 0x000e240000000800 */
[----:B0-----:R-:W-:-:S13]  /*1f760*/  ISETP.GT.U32.AND P0, PT, R6, R3, PT ;  /* 0x000000030600720c */ /* 0x001fda0003f04070 */
[----:B------:R-:W-:Y:S05]  /*1f770*/  @P0 BRA `(.L_x_201) ;  /* 0x00000008000c0947 */ /* 0x000fea0003800000 */
[----:B------:R-:W-:Y:S01]  /*1f780*/  ISETP.GE.U32.AND P0, PT, R6, R3, PT ;  /* 0x000000030600720c */ /* 0x000fe20003f06070 */
[----:B------:R-:W-:Y:S01]  /*1f790*/  IMAD.MOV.U32 R27, RZ, RZ, R7 ;  /* 0x000000ffff1b7224 */ /* 0x000fe200078e0007 */
[----:B------:R-:W-:Y:S01]  /*1f7a0*/  MOV R41, R46 ;  /* 0x0000002e00297202 */ /* 0x000fe20000000f00 */
[----:B------:R-:W-:Y:S01]  /*1f7b0*/  IMAD.MOV.U32 R29, RZ, RZ, R6 ;  /* 0x000000ffff1d7224 */ /* 0x000fe200078e0006 */
[----:B------:R-:W-:Y:S01]  /*1f7c0*/  MOV R55, R36 ;  /* 0x0000002400377202 */ /* 0x000fe20000000f00 */
[----:B------:R-:W-:Y:S02]  /*1f7d0*/  IMAD.MOV.U32 R30, RZ, RZ, R5 ;  /* 0x000000ffff1e7224 */ /* 0x000fe400078e0005 */
        /* <DEDUP_REMOVED lines=19> */
[----:B------:R-:W-:Y:S02]  /*1f910*/  IMAD.MOV.U32 R29, RZ, RZ, R6 ;  /* 0x000000ffff1d7224 */ /* 0x000fe400078e0006 */
        /* <DEDUP_REMOVED lines=84> */
[----:B------:R-:W0:Y:S01]  /*1fe60*/  LDCU UR4, c[0x0][0x3cc] ;  /* 0x00007980ff0477ac */ /* 0x000e220008000800 */
        /* <DEDUP_REMOVED lines=10> */
[----:B------:R-:W-:Y:S01]  /*1ff10*/  IMAD.MOV.U32 R49, RZ, RZ, R34 ;  /* 0x000000ffff317224 */ /* 0x000fe200078e0022 */
[----:B0-----:R-:W-:Y:S01]  /*1ff20*/  ISETP.GE.U32.AND P0, PT, R44, UR4, PT ;  /* 0x000000042c007c0c */ /* 0x001fe2000bf06070 */
[----:B------:R-:W-:Y:S02]  /*1ff30*/  IMAD.MOV.U32 R50, RZ, RZ, R33 ;  /* 0x000000ffff327224 */ /* 0x000fe400078e0021 */
[----:B------:R-:W-:Y:S01]  /*1ff40*/  IMAD.MOV.U32 R51, RZ, RZ, R32 ;  /* 0x000000ffff337224 */ /* 0x000fe200078e0020 */
[----:B------:R-:W-:Y:S01]  /*1ff50*/  ISETP.LT.U32.OR P0, PT, R45, R2, !P0 ;  /* 0x000000022d00720c */ /* 0x000fe20004701470 */
[----:B------:R-:W-:-:S02]  /*1ff60*/  IMAD.MOV.U32 R52, RZ, RZ, R39 ;  /* 0x000000ffff347224 */ /* 0x000fc400078e0027 */
[----:B------:R-:W-:Y:S02]  /*1ff70*/  IMAD.MOV.U32 R53, RZ, RZ, R38 ;  /* 0x000000ffff357224 */ /* 0x000fe400078e0026 */
[----:B------:R-:W-:-:S08]  /*1ff80*/  IMAD.MOV.U32 R54, RZ, RZ, R37 ;  /* 0x000000ffff367224 */ /* 0x000fd000078e0025 */
[----:B------:R-:W-:Y:S05]  /*1ff90*/  @P0 BREAK.RELIABLE B1 ;  /* 0x0000000000010942 */ /* 0x000fea0003800100 */
[----:B------:R-:W-:Y:S05]  /*1ffa0*/  @P0 BRA `(.L_x_107) ;  /* 0x0000021c00e00947 */ /* 0x000fea0003800000 */
.L_x_201:
[----:B------:R-:W-:Y:S05]  /*1ffb0*/  BSYNC.RELIABLE B1 ;  /* 0x0000000000017941 */ /* 0x000fea0003800100 */
.L_x_200:
        /* <DEDUP_REMOVED lines=8> */
[----:B------:R-:W-:Y:S01]  /*20040*/  VIADD R21, R2, 0x1 ;  /* 0x0000000102157836 */ /* 0x000fe20000000000 */
[----:B------:R-:W0:Y:S01]  /*20050*/  LDC.64 R12, c[0x0][0x3d8] ;  /* 0x0000f600ff0c7b82 */ /* 0x000e220000000a00 */
[----:B------:R-:W-:Y:S01]  /*20060*/  VIADD R22, R3, 0x1 ;  /* 0x0000000103167836 */ /* 0x000fe20000000000 */
[----:B------:R-:W-:Y:S01]  /*20070*/  ISETP.GT.U32.AND P0, PT, R0, R45, PT ;  /* 0x0000002d0000720c */ /* 0x000fe20003f04070 */
[----:B------:R-:W-:-:S05]  /*20080*/  IMAD.X R0, RZ, RZ, RZ, P1 ;  /* 0x000000ffff007224 */ /* 0x000fca00008e06ff */
[----:B------:R-:W-:-:S04]  /*20090*/  ISETP.GT.U32.AND.EX P0, PT, R0, RZ, PT, P0 ;  /* 0x000000ff0000720c */ /* 0x000fc80003f04100 */
[----:B------:R-:W-:-:S04]  /*200a0*/  SEL R0, RZ, 0x1, !P0 ;  /* 0x00000001ff007807 */ /* 0x000fc80004000000 */
[----:B------:R-:W-:-:S04]  /*200b0*/  IADD3 R15, P2, PT, R0, R3, RZ ;  /* 0x00000003000f7210 */ /* 0x000fc80007f5e0ff */
[----:B------:R-:W-:Y:S01]  /*200c0*/  ISETP.GT.U32.AND P1, PT, R15, R46, PT ;  /* 0x0000002e0f00720c */ /* 0x000fe20003f24070 */
[----:B------:R-:W-:Y:S02]  /*200d0*/  IMAD.X R0, RZ, RZ, RZ, P2 ;  /* 0x000000ffff007224 */ /* 0x000fe400010e06ff */
[----:B0-----:R-:W-:-:S03]  /*200e0*/  VIADD R23, R12, 0x1 ;  /* 0x000000010c177836 */ /* 0x001fc60000000000 */
[----:B------:R-:W-:Y:S01]  /*200f0*/  ISETP.GT.U32.AND.EX P1, PT, R0, RZ, PT, P1 ;  /* 0x000000ff0000720c */ /* 0x000fe20003f24110 */
[----:B------:R-:W-:-:S03]  /*20100*/  VIADD R24, R13, 0x1 ;  /* 0x000000010d187836 */ /* 0x000fc60000000000 */
[----:B------:R-:W-:-:S04]  /*20110*/  SEL R15, RZ, 0x1, !P1 ;  /* 0x00000001ff0f7807 */ /* 0x000fc80004800000 */
[----:B------:R-:W-:Y:S02]  /*20120*/  IADD3 R0, P3, PT, R15, R12, RZ ;  /* 0x0000000c0f007210 */ /* 0x000fe40007f7e0ff */
[----:B------:R-:W0:Y:S02]  /*20130*/  LDC.64 R14, c[0x0][0x3e0] ;  /* 0x0000f800ff0e7b82 */ /* 0x000e240000000a00 */
        /* <DEDUP_REMOVED lines=11> */
[----:B------:R-:W-:-:S04]  /*201f0*/  IADD3 R0, P6, PT, R17, R14, RZ ;  /* 0x0000000e11007210 */ /* 0x000fc80007fde0ff */
        /* <DEDUP_REMOVED lines=51> */
[----:B------:R-:W-:-:S13]  /*20530*/  ISETP.GT.U32.AND P0, PT, R6, R15, PT ;  /* 0x0000000f0600720c */ /* 0x000fda0003f04070 */
        /* <DEDUP_REMOVED lines=110> */
[----:B------:R-:W-:Y:S01]  /*20c20*/  ISETP.LT.U32.OR P0, PT, R45, R2, !P0 ;  /* 0x000000022d00720c */ /* 0x000fe20004701470 */
[----:B------:R-:W-:Y:S02]  /*20c30*/  IMAD.MOV.U32 R30, RZ, RZ, R5 ;  /* 0x000000ffff1e7224 */ /* 0x000fe400078e0005 */
[----:B------:R-:W-:Y:S02]  /*20c40*/  IMAD.MOV.U32 R31, RZ, RZ, R4 ;  /* 0x000000ffff1f7224 */ /* 0x000fe400078e0004 */
[----:B------:R-:W-:Y:S02]  /*20c50*/  IMAD.MOV.U32 R40, RZ, RZ, R47 ;  /* 0x000000ffff287224 */ /* 0x000fe400078e002f */
[----:B------:R-:W-:-:S02]  /*20c60*/  IMAD.MOV.U32 R41, RZ, RZ, R46 ;  /* 0x000000ffff297224 */ /* 0x000fc400078e002e */
[----:B------:R-:W-:Y:S02]  /*20c70*/  IMAD.MOV.U32 R42, RZ, RZ, R45 ;  /* 0x000000ffff2a7224 */ /* 0x000fe400078e002d */
[----:B------:R-:W-:Y:S02]  /*20c80*/  IMAD.MOV.U32 R48, RZ, RZ, R35 ;  /* 0x000000ffff307224 */ /* 0x000fe400078e0023 */
[----:B------:R-:W-:Y:S05]  /*20c90*/  @P0 BREAK.RELIABLE B1 ;  /* 0x0000000000010942 */ /* 0x000fea0003800100 */
[----:B------:R-:W-:Y:S02]  /*20ca0*/  IMAD.MOV.U32 R50, RZ, RZ, R33 ;  /* 0x000000ffff327224 */ /* 0x000fe400078e0021 */
[----:B------:R-:W-:-:S02]  /*20cb0*/  IMAD.MOV.U32 R51, RZ, RZ, R32 ;  /* 0x000000ffff337224 */ /* 0x000fc400078e0020 */
[----:B------:R-:W-:Y:S02]  /*20cc0*/  IMAD.MOV.U32 R52, RZ, RZ, R39 ;  /* 0x000000ffff347224 */ /* 0x000fe400078e0027 */
[----:B------:R-:W-:Y:S02]  /*20cd0*/  IMAD.MOV.U32 R53, RZ, RZ, R38 ;  /* 0x000000ffff357224 */ /* 0x000fe400078e0026 */
[----:B------:R-:W-:Y:S02]  /*20ce0*/  IMAD.MOV.U32 R54, RZ, RZ, R37 ;  /* 0x000000ffff367224 */ /* 0x000fe400078e0025 */
[----:B------:R-:W-:Y:S02]  /*20cf0*/  IMAD.MOV.U32 R55, RZ, RZ, R36 ;  /* 0x000000ffff377224 */ /* 0x000fe400078e0024 */
[----:B------:R-:W-:Y:S01]  /*20d00*/  IMAD.MOV.U32 R44, RZ, RZ, R43 ;  /* 0x000000ffff2c7224 */ /* 0x000fe200078e002b */
[----:B------:R-:W-:Y:S06]  /*20d10*/  @P0 BRA `(.L_x_107) ;  /* 0x0000021000840947 */ /* 0x000fec0003800000 */
.L_x_203:
[----:B------:R-:W-:Y:S05]  /*20d20*/  BSYNC.RELIABLE B1 ;  /* 0x0000000000017941 */ /* 0x000fea0003800100 */
.L_x_202:
[----:B------:R-:W-:Y:S01]  /*20d30*/  ISETP.GE.U32.AND P5, PT, R43, R18, PT ;  /* 0x000000122b00720c */ /* 0x000fe20003fa6070 */
[----:B------:R-:W-:Y:S01]  /*20d40*/  IMAD.MOV.U32 R42, RZ, RZ, R21 ;  /* 0x000000ffff2a7224 */ /* 0x000fe200078e0015 */
[----:B------:R-:W-:Y:S01]  /*20d50*/  MOV R52, R39 ;  /* 0x0000002700347202 */ /* 0x000fe20000000f00 */
[----:B------:R-:W-:Y:S01]  /*20d60*/  IMAD.MOV.U32 R41, RZ, RZ, R22 ;  /* 0x000000ffff297224 */ /* 0x000fe200078e0016 */
[----:B------:R-:W-:Y:S01]  /*20d70*/  SEL R17, RZ, 0x1, P5 ;  /* 0x00000001ff117807 */ /* 0x000fe20002800000 */
[----:B------:R-:W-:Y:S02]  /*20d80*/  IMAD.MOV.U32 R31, RZ, RZ, R24 ;  /* 0x000000ffff1f7224 */ /* 0x000fe400078e0018 */
[----:B------:R-:W-:Y:S01]  /*20d90*/  IMAD.MOV.U32 R29, RZ, RZ, R26 ;  /* 0x000000ffff1d7224 */ /* 0x000fe200078e001a */
[----:B------:R-:W-:Y:S01]  /*20da0*/  IADD3 R0, P0, PT, R17, R2, RZ ;  /* 0x0000000211007210 */ /* 0x000fe20007f1e0ff */
[----:B------:R-:W-:Y:S02]  /*20db0*/  IMAD.MOV.U32 R40, RZ, RZ, R23 ;  /* 0x000000ffff287224 */ /* 0x000fe400078e0017 */
[----:B------:R-:W-:Y:S01]  /*20dc0*/  IMAD.MOV.U32 R30, RZ, RZ, R25 ;  /* 0x000000ffff1e7224 */ /* 0x000fe200078e0019 */
[----:B------:R-:W-:Y:S01]  /*20dd0*/  ISETP.GT.U32.AND P1, PT, R0, R45, PT ;  /* 0x0000002d0000720c */ /* 0x000fe20003f24070 */
[----:B------:R-:W-:-:S02]  /*20de0*/  IMAD.X R0, RZ, RZ, RZ, P0 ;  /* 0x000000ffff007224 */ /* 0x000fc400000e06ff */
[----:B------:R-:W-:Y:S02]  /*20df0*/  @P5 IMAD.MOV R42, RZ, RZ, R2 ;  /* 0x000000ffff2a5224 */ /* 0x000fe400078e0202 */
[----:B------:R-:W-:Y:S01]  /*20e00*/  IMAD.IADD R44, R43, 0x1, -R18 ;  /* 0x000000012b2c7824 */ /* 0x000fe200078e0a12 */
[----:B------:R-:W-:Y:S01]  /*20e10*/  ISETP.GT.U32.AND.EX P1, PT, R0, RZ, PT, P1 ;  /* 0x000000ff0000720c */ /* 0x000fe20003f24110 */
[----:B------:R-:W-:Y:S01]  /*20e20*/  IMAD.MOV.U32 R48, RZ, RZ, R35 ;  /* 0x000000ffff307224 */ /* 0x000fe200078e0023 */
[----:B------:R-:W-:Y:S01]  /*20e30*/  IADD3 R42, PT, PT, R45, -R42, RZ ;  /* 0x8000002a2d2a7210 */ /* 0x000fe20007ffe0ff */
[----:B------:R-:W-:Y:S01]  /*20e40*/  IMAD.MOV.U32 R49, RZ, RZ, R34 ;  /* 0x000000ffff317224 */ /* 0x000fe200078e0022 */
[----:B------:R-:W-:Y:S01]  /*20e50*/  SEL R0, RZ, 0x1, !P1 ;  /* 0x00000001ff007807 */ /* 0x000fe20004800000 */
[----:B------:R-:W-:Y:S02]  /*20e60*/  IMAD.MOV.U32 R50, RZ, RZ, R33 ;  /* 0x000000ffff327224 */ /* 0x000fe400078e0021 */
[----:B------:R-:W-:Y:S01]  /*20e70*/  IMAD.MOV.U32 R51, RZ, RZ, R32 ;  /* 0x000000ffff337224 */ /* 0x000fe200078e0020 */
[----:B------:R-:W-:Y:S01]  /*20e80*/  IADD3 R17, P2, PT, R0, R3, RZ ;  /* 0x0000000300117210 */ /* 0x000fe20007f5e0ff */
[----:B------:R-:W-:-:S02]  /*20e90*/  IMAD.MOV.U32 R53, RZ, RZ, R38 ;  /* 0x000000ffff357224 */ /* 0x000fc400078e0026 */
[----:B------:R-:W-:Y:S01]  /*20ea0*/  IMAD.MOV.U32 R54, RZ, RZ, R37 ;  /* 0x000000ffff367224 */ /* 0x000fe200078e0025 */
[----:B------:R-:W-:Y:S01]  /*20eb0*/  ISETP.GT.U32.AND P0, PT, R17, R46, PT ;  /* 0x0000002e1100720c */ /* 0x000fe20003f04070 */
[----:B------:R-:W-:Y:S02]  /*20ec0*/  IMAD.X R0, RZ, RZ, RZ, P2 ;  /* 0x000000ffff007224 */ /* 0x000fe400010e06ff */
[----:B------:R-:W-:Y:S02]  /*20ed0*/  @!P1 IMAD.MOV R41, RZ, RZ, R3 ;  /* 0x000000ffff299224 */ /* 0x000fe400078e0203 */
[----:B------:R-:W-:Y:S01]  /*20ee0*/  IMAD.MOV.U32 R55, RZ, RZ, R36 ;  /* 0x000000ffff377224 */ /* 0x000fe200078e0024 */
[----:B------:R-:W-:Y:S01]  /*20ef0*/  ISETP.GT.U32.AND.EX P0, PT, R0, RZ, PT, P0 ;  /* 0x000000ff0000720c */ /* 0x000fe20003f04100 */
[----:B------:R-:W-:Y:S02]  /*20f00*/  IMAD.IADD R41, R46, 0x1, -R41 ;  /* 0x000000012e297824 */ /* 0x000fe400078e0a29 */
[----:B------:R-:W-:Y:S01]  /*20f10*/  IMAD.MOV.U32 R43, RZ, RZ, R44 ;  /* 0x000000ffff2b7224 */ /* 0x000fe200078e002c */
[----:B------:R-:W-:Y:S01]  /*20f20*/  SEL R17, RZ, 0x1, !P0 ;  /* 0x00000001ff117807 */ /* 0x000fe20004000000 */
[----:B------:R-:W-:-:S02]  /*20f30*/  IMAD.MOV.U32 R45, RZ, RZ, R42 ;  /* 0x000000ffff2d7224 */ /* 0x000fc400078e002a */
[----:B------:R-:W-:Y:S01]  /*20f40*/  IMAD.MOV.U32 R46, RZ, RZ, R41 ;  /* 0x000000ffff2e7224 */ /* 0x000fe200078e0029 */
[----:B------:R-:W-:-:S04]  /*20f50*/  IADD3 R0, P3, PT, R17, R12, RZ ;  /* 0x0000000c11007210 */ /* 0x000fc80007f7e0ff */
[----:B------:R-:W-:Y:S01]  /*20f60*/  ISETP.GT.U32.AND P2, PT, R0, R47, PT ;  /* 0x0000002f0000720c */ /* 0x000fe20003f44070 */
[----:B------:R-:W-:Y:S01]  /*20f70*/  @!P0 IMAD.MOV R40, RZ, RZ, R12 ;  /* 0x000000ffff288224 */ /* 0x000fe200078e020c */
[----:B------:R-:W-:-:S03]  /*20f80*/  IADD3.X R0, PT, PT, RZ, RZ, RZ, P3, !PT ;  /* 0x000000ffff007210 */ /* 0x000fc60001ffe4ff */
[----:B------:R-:W-:Y:S01]  /*20f90*/  IMAD.IADD R40, R47, 0x1, -R40 ;  /* 0x000000012f287824 */ /* 0x000fe200078e0a28 */
[----:B------:R-:W-:-:S03]  /*20fa0*/  ISETP.GT.U32.AND.EX P2, PT, R0, RZ, PT, P2 ;  /* 0x000000ff0000720c */ /* 0x000fc60003f44120 */
[----:B------:R-:W-:Y:S01]  /*20fb0*/  IMAD.MOV.U32 R47, RZ, RZ, R40 ;  /* 0x000000ffff2f7224 */ /* 0x000fe200078e0028 */
[----:B------:R-:W-:-:S04]  /*20fc0*/  SEL R0, RZ, 0x1, !P2 ;  /* 0x00000001ff007807 */ /* 0x000fc80005000000 */
[----:B------:R-:W-:-:S04]  /*20fd0*/  IADD3 R17, P4, PT, R0, R13, RZ ;  /* 0x0000000d00117210 */ /* 0x000fc80007f9e0ff */
[----:B------:R-:W-:Y:S01]  /*20fe0*/  ISETP.GT.U32.AND P3, PT, R17, R4, PT ;  /* 0x000000041100720c */ /* 0x000fe20003f64070 */
[----:B------:R-:W-:Y:S02]  /*20ff0*/  IMAD.X R0, RZ, RZ, RZ, P4 ;  /* 0x000000ffff007224 */ /* 0x000fe400020e06ff */
[----:B------:R-:W-:-:S03]  /*21000*/  @!P2 IMAD.MOV R31, RZ, RZ, R13 ;  /* 0x000000ffff1fa224 */ /* 0x000fc600078e020d */
[----:B------:R-:W-:Y:S02]  /*21010*/  ISETP.GT.U32.AND.EX P3, PT, R0, RZ, PT, P3 ;  /* 0x000000ff0000720c */ /* 0x000fe40003f64130 */
[----:B------:R-:W-:Y:S02]  /*21020*/  IADD3 R31, PT, PT, R4, -R31, RZ ;  /* 0x8000001f041f7210 */ /* 0x000fe40007ffe0ff */
[----:B------:R-:W-:-:S03]  /*21030*/  SEL R17, RZ, 0x1, !P3 ;  /* 0x00000001ff117807 */ /* 0x000fc60005800000 */
[----:B------:R-:W-:Y:S01]  /*21040*/  IMAD.MOV.U32 R4, RZ, RZ, R31 ;  /* 0x000000ffff047224 */ /* 0x000fe200078e001f */
[----:B------:R-:W-:-:S04]  /*21050*/  IADD3 R0, P6, PT, R17, R14, RZ ;  /* 0x0000000e11007210 */ /* 0x000fc80007fde0ff */
[----:B------:R-:W-:Y:S01]  /*21060*/  ISETP.GT.U32.AND P4, PT, R0, R5, PT ;  /* 0x000000050000720c */ /* 0x000fe20003f84070 */
[----:B------:R-:W-:Y:S02]  /*21070*/  IMAD.X R0, RZ, RZ, RZ, P6 ;  /* 0x000000ffff007224 */ /* 0x000fe400030e06ff */
[----:B------:R-:W-:-:S03]  /*21080*/  @!P3 IMAD.MOV R30, RZ, RZ, R14 ;  /* 0x000000ffff1eb224 */ /* 0x000fc600078e020e */
[----:B------:R-:W-:Y:S01]  /*21090*/  ISETP.GT.U32.AND.EX P4, PT, R0, RZ, PT, P4 ;  /* 0x000000ff0000720c */ /* 0x000fe20003f84140 */
[----:B------:R-:W-:-:S03]  /*210a0*/  IMAD.IADD R30, R5, 0x1, -R30 ;  /* 0x00000001051e7824 */ /* 0x000fc600078e0a1e */
[----:B------:R-:W-:Y:S01]  /*210b0*/  SEL R0, RZ, 0x1, !P4 ;  /* 0x00000001ff007807 */ /* 0x000fe20006000000 */
[----:B------:R-:W-:-:S03]  /*210c0*/  IMAD.MOV.U32 R5, RZ, RZ, R30 ;  /* 0x000000ffff057224 */ /* 0x000fc600078e001e */
[----:B------:R-:W-:-:S04]  /*210d0*/  IADD3 R17, P6, PT, R0, R15, RZ ;  /* 0x0000000f00117210 */ /* 0x000fc80007fde0ff */
[----:B------:R-:W-:Y:S01]  /*210e0*/  ISETP.GT.U32.AND P5, PT, R17, R6, PT ;  /* 0x000000061100720c */ /* 0x000fe20003fa4070 */
[----:B------:R-:W-:Y:S02]  /*210f0*/  IMAD.X R0, RZ, RZ, RZ, P6 ;  /* 0x000000ffff007224 */ /* 0x000fe400030e06ff */
[----:B------:R-:W-:-:S03]  /*21100*/  @!P4 IMAD.MOV R29, RZ, RZ, R15 ;  /* 0x000000ffff1dc224 */ /* 0x000fc600078e020f */
[----:B------:R-:W-:Y:S01]  /*21110*/  ISETP.GT.U32.AND.EX P1, PT, R0, RZ, PT, P5 ;  /* 0x000000ff0000720c */ /* 0x000fe20003f24150 */
[----:B------:R-:W-:Y:S02]  /*21120*/  IMAD.MOV.U32 R0, RZ, RZ, R28 ;  /* 0x000000ffff007224 */ /* 0x000fe400078e001c */
[----:B------:R-:W-:-:S05]  /*21130*/  IMAD.IADD R29, R6, 0x1, -R29 ;  /* 0x00000001061d7824 */ /* 0x000fca00078e0a1d */
[----:B------:R-:W-:-:S05]  /*21140*/  MOV R6, R29 ;  /* 0x0000001d00067202 */ /* 0x000fca0000000f00 */
[----:B------:R-:W-:-:S04]  /*21150*/  @!P1 IMAD.MOV R0, RZ, RZ, R16 ;  /* 0x000000ffff009224 */ /* 0x000fc800078e0210 */
[--C-:B------:R-:W-:Y:S01]  /*21160*/  IMAD.IADD R7, R7, 0x1, -R0.reuse ;  /* 0x0000000107077824 */ /* 0x100fe200078e0a00 */
[----:B------:R-:W-:-:S03]  /*21170*/  PRMT R0, RZ, 0x7610, R0 ;  /* 0x00007610ff007816 */ /* 0x000fc60000000000 */
[----:B------:R-:W-:Y:S01]  /*21180*/  IMAD.MOV.U32 R27, RZ, RZ, R7 ;  /* 0x000000ffff1b7224 */ /* 0x000fe200078e0007 */
[----:B------:R-:W-:Y:S06]  /*21190*/  BRA `(.L_x_107) ;  /* 0x0000020c00647947 */ /* 0x000fec0003800000 */
.L_x_3:
[----:B------:R-:W-:Y:S01]  /*211a0*/  LOP3.LUT P0, R86, R86, 0xff, RZ, 0xc0, !PT ;  /* 0x000000ff56567812 */ /* 0x000fe2000780c0ff */
[----:B------:R-:W-:Y:S01]  /*211b0*/  BSSY.RECONVERGENT B1, `(.L_x_204) ;  /* 0x000102c000017945 */ /* 0x000fe20003800200 */
[----:B------:R-:W-:Y:S02]  /*211c0*/  IMAD.MOV.U32 R44, RZ, RZ, R89 ;  /* 0x000000ffff2c7224 */ /* 0x000fe400078e0059 */
[----:B------:R-:W-:-:S09]  /*211d0*/  IMAD.MOV.U32 R36, RZ, RZ, R79 ;  /* 0x000000ffff247224 */ /* 0x000fd200078e004f */
[----:B------:R-:W-:Y:S05]  /*211e0*/  @P0 BRA `(.L_x_205) ;  /* 0x0000010000a00947 */ /* 0x000fea0003800000 */
[----:B------:R-:W-:Y:S01]  /*211f0*/  LOP3.LUT P0, RZ, R0, 0xff, RZ, 0xc0, !PT ;  /* 0x000000ff00ff7812 */ /* 0x000fe2000780c0ff */
[----:B------:R-:W-:Y:S01]  /*21200*/  IMAD.MOV.U32 R7, RZ, RZ, R12 ;  /* 0x000000ffff077224 */ /* 0x000fe200078e000c */
[----:B------:R-:W-:Y:S01]  /*21210*/  MOV R45, R18 ;  /* 0x00000012002d7202 */ /* 0x000fe20000000f00 */
[----:B------:R-:W-:Y:S01]  /*21220*/  IMAD.MOV.U32 R6, RZ, RZ, R15 ;  /* 0x000000ffff067224 */ /* 0x000fe200078e000f */
[----:B------:R-:W-:Y:S01]  /*21230*/  PRMT R0, RZ, 0x7610, R0 ;  /* 0x00007610ff007816 */ /* 0x000fe20000000000 */
        /* <DEDUP_REMOVED lines=49> */
.L_x_207:
        /* <DEDUP_REMOVED lines=51> */
[----:B------:R-:W-:Y:S01]  /*21880*/  IMAD.IADD R92, R81, 0x1, -R92 ;  /* 0x00000001515c7824 */ /* 0x000fe200078e0a5c */
[----:B------:R-:W-:Y:S06]  /*21890*/  BRA `(.L_x_210) ;  /* 0x0000000400287947 */ /* 0x000fec0003800000 */
.L_x_209:
[----:B------:R-:W-:Y:S05]  /*218a0*/  BSYNC.RELIABLE B3 ;  /* 0x0000000000037941 */ /* 0x000fea0003800100 */
.L_x_208:
[----:B------:R-:W0:Y:S01]  /*218b0*/  LDCU UR4, c[0x0][0x3cc] ;  /* 0x00007980ff0477ac */ /* 0x000e220008000800 */
[----:B------:R-:W-:Y:S02]  /*218c0*/  VIADD R92, R12, 0x1 ;  /* 0x000000010c5c7836 */ /* 0x000fe40000000000 */
[----:B------:R-:W-:Y:S01]  /*218d0*/  VIADD R88, R17, 0x1 ;  /* 0x0000000111587836 */ /* 0x000fe20000000000 */
[----:B------:R-:W1:Y:S01]  /*218e0*/  LDCU.128 UR8, c[0x0][0x3d0] ;  /* 0x00007a00ff0877ac */ /* 0x000e620008000c00 */
[----:B------:R-:W-:Y:S02]  /*218f0*/  VIADD R91, R14, 0x1 ;  /* 0x000000010e5b7836 */ /* 0x000fe40000000000 */
[----:B------:R-:W-:Y:S02]  /*21900*/  VIADD R90, R15, 0x1 ;  /* 0x000000010f5a7836 */ /* 0x000fe40000000000 */
[----:B0-----:R-:W-:Y:S01]  /*21910*/  VIADD R8, R89, UR4 ;  /* 0x0000000459087c36 */ /* 0x001fe20008000000 */
[----:B------:R-:W0:Y:S04]  /*21920*/  LDCU.64 UR4, c[0x0][0x3e0] ;  /* 0x00007c00ff0477ac */ /* 0x000e280008000a00 */
[----:B------:R-:W-:-:S02]  /*21930*/  ISETP.GT.U32.AND P5, PT, R20, R8, PT ;  /* 0x000000081400720c */ /* 0x000fc40003fa4070 */
[----:B------:R-:W-:Y:S01]  /*21940*/  ISETP.GE.U32.AND P0, PT, R8, R89, PT ;  /* 0x000000590800720c */ /* 0x000fe20003f06070 */
[----:B------:R-:W-:Y:S01]  /*21950*/  IMAD.MOV.U32 R89, RZ, RZ, R8 ;  /* 0x000000ffff597224 */ /* 0x000fe200078e0008 */
[----:B------:R-:W-:Y:S02]  /*21960*/  SEL R3, RZ, 0x1, !P5 ;  /* 0x00000001ff037807 */ /* 0x000fe40006800000 */
[----:B------:R-:W-:Y:S02]  /*21970*/  SEL R6, RZ, 0x1, P0 ;  /* 0x00000001ff067807 */ /* 0x000fe40000000000 */
[----:B------:R-:W-:Y:S02]  /*21980*/  IADD3 R3, P3, PT, R18, R3, RZ ;  /* 0x0000000312037210 */ /* 0x000fe40007f7e0ff */
[----:B-1----:R-:W-:Y:S01]  /*21990*/  IADD3 R6, P0, P2, R6, UR8, R87 ;  /* 0x0000000806067c10 */ /* 0x002fe2000fa1e057 */
[----:B------:R-:W-:Y:S02]  /*219a0*/  VIADD R87, R18, 0x1 ;  /* 0x0000000112577836 */ /* 0x000fe40000000000 */
[----:B------:R-:W-:Y:S01]  /*219b0*/  IMAD.X R2, RZ, RZ, RZ, P3 ;  /* 0x000000ffff027224 */ /* 0x000fe200018e06ff */
[----:B------:R-:W-:Y:S01]  /*219c0*/  ISETP.GT.U32.AND P1, PT, R3, R6, PT ;  /* 0x000000060300720c */ /* 0x000fe20003f24070 */
[----:B------:R-:W-:Y:S01]  /*219d0*/  @!P5 IMAD.MOV R87, RZ, RZ, R18 ;  /* 0x000000ffff57d224 */ /* 0x000fe200078e0212 */
[----:B------:R-:W-:-:S02]  /*219e0*/  IADD3.X R9, PT, PT, RZ, RZ, RZ, P0, P2 ;  /* 0x000000ffff097210 */ /* 0x000fc400007e44ff */
[----:B------:R-:W-:Y:S02]  /*219f0*/  ISETP.GT.U32.AND.EX P1, PT, R2, RZ, PT, P1 ;  /* 0x000000ff0200720c */ /* 0x000fe40003f24110 */
[----:B------:R-:W-:Y:S01]  /*21a00*/  IADD3 R9, P2, P3, R9, UR9, R84 ;  /* 0x0000000909097c10 */ /* 0x000fe2000fb5e054 */
[C---:B------:R-:W-:Y:S01]  /*21a10*/  VIADD R84, R19.reuse, 0x1 ;  /* 0x0000000113547836 */ /* 0x040fe20000000000 */
[----:B------:R-:W-:Y:S02]  /*21a20*/  SEL R2, RZ, 0x1, !P1 ;  /* 0x00000001ff027807 */ /* 0x000fe40004800000 */
[----:B------:R-:W-:Y:S02]  /*21a30*/  IADD3.X R4, PT, PT, RZ, RZ, RZ, P2, P3 ;  /* 0x000000ffff047210 */ /* 0x000fe400017e64ff */
[----:B------:R-:W-:Y:S02]  /*21a40*/  IADD3 R2, P4, PT, R19, R2, RZ ;  /* 0x0000000213027210 */ /* 0x000fe40007f9e0ff */
[----:B------:R-:W-:-:S02]  /*21a50*/  IADD3 R87, PT, PT, R6, -R87, RZ ;  /* 0x8000005706577210 */ /* 0x000fc40007ffe0ff */
        /* <DEDUP_REMOVED lines=15> */
[----:B------:R-:W-:-:S04]  /*21b50*/  ISETP.GT.U32.AND.EX P2, PT, R2, RZ, PT, P2 ;  /* 0x000000ff0200720c */ /* 0x000fc80003f44120 */
        /* <DEDUP_REMOVED lines=8> */
[----:B0-----:R-:W-:Y:S01]  /*21be0*/  IADD3 R83, P4, P6, R2, UR4, R83 ;  /* 0x0000000402537c10 */ /* 0x001fe2000fe9e053 */
[----:B------:R-:W0:Y:S01]  /*21bf0*/  LDCU UR4, c[0x0][0x3e8] ;  /* 0x00007d00ff0477ac */ /* 0x000e220008000800 */
        /* <DEDUP_REMOVED lines=17> */
[----:B0-----:R-:W-:-:S11]  /*21d10*/  IADD3 R81, PT, PT, R81, UR4, R2 ;  /* 0x0000000451517c10 */ /* 0x001fd6000fffe002 */
[----:B------:R-:W-:-:S05]  /*21d20*/  @!P1 IADD3 R92, PT, PT, R12, RZ, RZ ;  /* 0x000000ff0c5c9210 */ /* 0x000fca0007ffe0ff */
[----:B------:R-:W-:-:S07]  /*21d30*/  IMAD.IADD R92, R81, 0x1, -R92 ;  /* 0x00000001515c7824 */ /* 0x000fce00078e0a5c */
.L_x_210:
[----:B------:R-:W-:Y:S05]  /*21d40*/  BSYNC.RECONVERGENT B2 ;  /* 0x0000000000027941 */ /* 0x000fea0003800200 */
.L_x_206:
        /* <DEDUP_REMOVED lines=44> */
.L_x_213:
[----:B------:R-:W-:Y:S05]  /*22010*/  BSYNC.RELIABLE B3 ;  /* 0x0000000000037941 */ /* 0x000fea0003800100 */
.L_x_212:
[----:B------:R-:W0:Y:S01]  /*22020*/  LDC R8, c[0x0][0x3cc] ;  /* 0x0000f300ff087b82 */ /* 0x000e220000000800 */
[----:B------:R-:W-:Y:S01]  /*22030*/  VIADD R47, R37, 0x1 ;  /* 0x00000001252f7836 */ /* 0x000fe20000000000 */
[----:B------:R-:W-:Y:S04]  /*22040*/  BSSY.RELIABLE B3, `(.L_x_215) ;  /* 0x0000063000037945 */ /* 0x000fe80003800100 */
[----:B------:R-:W-:Y:S02]  /*22050*/  MOV R35, R47 ;  /* 0x0000002f00237202 */ /* 0x000fe40000000f00 */
        /* <DEDUP_REMOVED lines=34> */
[----:B------:R-:W-:Y:S02]  /*22280*/  IMAD.X R9, RZ, RZ, RZ, P6 ;  /* 0x000000ffff097224 */ /* 0x000fe400030e06ff */
[----:B------:R-:W-:Y:S02]  /*22290*/  IMAD.MOV.U32 R32, RZ, RZ, R36 ;  /* 0x000000ffff207224 */ /* 0x000fe400078e0024 */
[----:B------:R-:W-:Y:S01]  /*222a0*/  @P5 IMAD.MOV R32, RZ, RZ, R2 ;  /* 0x000000ffff205224 */ /* 0x000fe200078e0202 */
        /* <DEDUP_REMOVED lines=10> */
[----:B------:R-:W-:Y:S01]  /*22350*/  IMAD.MOV.U32 R9, RZ, RZ, R38 ;  /* 0x000000ffff097224 */ /* 0x000fe200078e0026 */
[----:B------:R-:W-:Y:S01]  /*22360*/  @!P0 IADD3 R9, PT, PT, R3, RZ, RZ ;  /* 0x000000ff03098210 */ /* 0x000fe20007ffe0ff */
[----:B------:R-:W-:Y:S01]  /*22370*/  IMAD.IADD R85, R85, 0x1, -R34 ;  /* 0x0000000155557824 */ /* 0x000fe200078e0a22 */
[----:B------:R-:W-:Y:S01]  /*22380*/  ISETP.GT.U32.AND.EX P0, PT, R33, RZ, PT, P5 ;  /* 0x000000ff2100720c */ /* 0x000fe20003f04150 */
[----:B------:R-:W-:Y:S02]  /*22390*/  IMAD.MOV.U32 R33, RZ, RZ, R46 ;  /* 0x000000ffff217224 */ /* 0x000fe400078e002e */
[----:B------:R-:W-:Y:S02]  /*223a0*/  IMAD.IADD R84, R84, 0x1, -R9 ;  /* 0x0000000154547824 */ /* 0x000fe400078e0a09 */
[----:B------:R-:W-:Y:S02]  /*223b0*/  IMAD.MOV.U32 R9, RZ, RZ, R44 ;  /* 0x000000ffff097224 */ /* 0x000fe400078e002c */
[----:B------:R-:W-:-:S02]  /*223c0*/  @!P4 IMAD.MOV R33, RZ, RZ, R7 ;  /* 0x000000ffff21c224 */ /* 0x000fc400078e0207 */
[----:B------:R-:W-:Y:S02]  /*223d0*/  @!P2 IMAD.MOV R9, RZ, RZ, R5 ;  /* 0x000000ffff09a224 */ /* 0x000fe400078e0205 */
[----:B------:R-:W-:Y:S01]  /*223e0*/  IMAD.IADD R91, R91, 0x1, -R32 ;  /* 0x000000015b5b7824 */ /* 0x000fe200078e0a20 */
[----:B------:R-:W-:Y:S01]  /*223f0*/  IADD3 R90, PT, PT, R90, -R33, RZ ;  /* 0x800000215a5a7210 */ /* 0x000fe20007ffe0ff */
[----:B------:R-:W-:Y:S02]  /*22400*/  @!P0 IMAD.MOV R35, RZ, RZ, R37 ;  /* 0x000000ffff238224 */ /* 0x000fe400078e0225 */
[----:B------:R-:W-:Y:S02]  /*22410*/  IMAD.IADD R88, R88, 0x1, -R9 ;  /* 0x0000000158587824 */ /* 0x000fe400078e0a09 */
[----:B------:R-:W-:-:S05]  /*22420*/  IMAD.IADD R92, R92, 0x1, -R35 ;  /* 0x000000015c5c7824 */ /* 0x000fca00078e0a23 */
        /* <DEDUP_REMOVED lines=36> */
.L_x_216:
[----:B------:R-:W-:Y:S05]  /*22670*/  BSYNC.RELIABLE B3 ;  /* 0x0000000000037941 */ /* 0x000fea0003800100 */
.L_x_215:
        /* <DEDUP_REMOVED lines=26> */
[----:B------:R-:W-:Y:S02]  /*22820*/  IMAD.MOV.U32 R32, RZ, RZ, R36 ;  /* 0x000000ffff207224 */ /* 0x000fe400078e0024 */
[----:B------:R-:W-:Y:S01]  /*22830*/  @P5 IMAD.MOV R32, RZ, RZ, R2 ;  /* 0x000000ffff205224 */ /* 0x000fe200078e0202 */
[----:B------:R-:W-:Y:S01]  /*22840*/  ISETP.GT.U32.AND.EX P4, PT, R9, RZ, PT, P4 ;  /* 0x000000ff0900720c */ /* 0x000fe20003f84140 */
[----:B------:R-:W-:Y:S02]  /*22850*/  IMAD.MOV.U32 R9, RZ, RZ, R38 ;  /* 0x000000ffff097224 */ /* 0x000fe400078e0026 */
[----:B------:R-:W-:Y:S01]  /*22860*/  @!P1 IMAD.MOV R9, RZ, RZ, R3 ;  /* 0x000000ffff099224 */ /* 0x000fe200078e0203 */
[----:B------:R-:W-:Y:S01]  /*22870*/  SEL R34, RZ, 0x1, !P4 ;  /* 0x00000001ff227807 */ /* 0x000fe20006000000 */
[----:B------:R-:W-:-:S02]  /*22880*/  IMAD.MOV.U32 R2, RZ, RZ, R39 ;  /* 0x000000ffff027224 */ /* 0x000fc400078e0027 */
[----:B------:R-:W-:Y:S01]  /*22890*/  @!P0 IMAD.MOV R2, RZ, RZ, R4 ;  /* 0x000000ffff028224 */ /* 0x000fe200078e0204 */
[----:B------:R-:W-:Y:S01]  /*228a0*/  IADD3 R33, P6, PT, R34, R7, RZ ;  /* 0x0000000722217210 */ /* 0x000fe20007fde0ff */
[----:B------:R-:W-:Y:S01]  /*228b0*/  IMAD.IADD R84, R84, 0x1, -R9 ;  /* 0x0000000154547824 */ /* 0x000fe200078e0a09 */
[----:B------:R-:W-:Y:S01]  /*228c0*/  MOV R9, R46 ;  /* 0x0000002e00097202 */ /* 0x000fe20000000f00 */
[----:B------:R-:W-:Y:S01]  /*228d0*/  IMAD.IADD R85, R85, 0x1, -R2 ;  /* 0x0000000155557824 */ /* 0x000fe200078e0a02 */
[----:B------:R-:W-:Y:S01]  /*228e0*/  ISETP.GT.U32.AND P5, PT, R33, R90, PT ;  /* 0x0000005a2100720c */ /* 0x000fe20003fa4070 */
[----:B------:R-:W-:Y:S01]  /*228f0*/  IMAD.MOV.U32 R3, RZ, RZ, R44 ;  /* 0x000000ffff037224 */ /* 0x000fe200078e002c */
[----:B------:R-:W-:Y:S01]  /*22900*/  IADD3.X R33, PT, PT, RZ, RZ, RZ, P6, !PT ;  /* 0x000000ffff217210 */ /* 0x000fe200037fe4ff */
[----:B------:R-:W-:Y:S02]  /*22910*/  IMAD.MOV.U32 R2, RZ, RZ, R45 ;  /* 0x000000ffff027224 */ /* 0x000fe400078e002d */
[----:B------:R-:W-:Y:S01]  /*22920*/  @!P2 IMAD.MOV R3, RZ, RZ, R5 ;  /* 0x000000ffff03a224 */ /* 0x000fe200078e0205 */
[----:B------:R-:W-:Y:S01]  /*22930*/  ISETP.GT.U32.AND.EX P1, PT, R33, RZ, PT, P5 ;  /* 0x000000ff2100720c */ /* 0x000fe20003f24150 */
[----:B------:R-:W-:-:S02]  /*22940*/  IMAD.MOV.U32 R33, RZ, RZ, R47 ;  /* 0x000000ffff217224 */ /* 0x000fc400078e002f */
[----:B------:R-:W-:Y:S02]  /*22950*/  @!P3 IMAD.MOV R2, RZ, RZ, R6 ;  /* 0x000000ffff02b224 */ /* 0x000fe400078e0206 */
[----:B------:R-:W-:Y:S02]  /*22960*/  @!P4 IMAD.MOV R9, RZ, RZ, R7 ;  /* 0x000000ffff09c224 */ /* 0x000fe400078e0207 */
[----:B------:R-:W-:Y:S02]  /*22970*/  IMAD.IADD R87, R87, 0x1, -R32 ;  /* 0x0000000157577824 */ /* 0x000fe400078e0a20 */
[----:B------:R-:W-:Y:S02]  /*22980*/  IMAD.IADD R88, R88, 0x1, -R3 ;  /* 0x0000000158587824 */ /* 0x000fe400078e0a03 */
[----:B------:R-:W-:Y:S02]  /*22990*/  IMAD.IADD R91, R91, 0x1, -R2 ;  /* 0x000000015b5b7824 */ /* 0x000fe400078e0a02 */
[----:B------:R-:W-:-:S02]  /*229a0*/  @!P1 IMAD.MOV R33, RZ, RZ, R37 ;  /* 0x000000ffff219224 */ /* 0x000fc400078e0225 */
[----:B------:R-:W-:Y:S02]  /*229b0*/  IMAD.IADD R90, R90, 0x1, -R9 ;  /* 0x000000015a5a7824 */ /* 0x000fe400078e0a09 */
[----:B------:R-:W-:-:S07]  /*229c0*/  IMAD.IADD R92, R92, 0x1, -R33 ;  /* 0x000000015c5c7824 */ /* 0x000fce00078e0a21 */
.L_x_214:
[----:B------:R-:W-:Y:S05]  /*229d0*/  BSYNC.RECONVERGENT B2 ;  /* 0x0000000000027941 */ /* 0x000fea0003800200 */
.L_x_211:
        /* <DEDUP_REMOVED lines=35> */
.L_x_218:
[----:B------:R-:W-:Y:S01]  /*22c10*/  ISETP.GT.U32.AND P6, PT, R13, R79, PT ;  /* 0x0000004f0d00720c */ /* 0x000fe20003fc4070 */
[----:B------:R-:W-:Y:S01]  /*22c20*/  VIADD R96, R23, 0x1 ;  /* 0x0000000117607836 */ /* 0x000fe20000000000 */
[----:B------:R-:W-:Y:S01]  /*22c30*/  IADD3 R99, PT, PT, R24, 0x1, RZ ;  /* 0x0000000118637810 */ /* 0x000fe20007ffe0ff */
[----:B------:R-:W-:Y:S01]  /*22c40*/  VIADD R94, R25, 0x1 ;  /* 0x00000001195e7836 */ /* 0x000fe20000000000 */
[----:B------:R-:W-:Y:S01]  /*22c50*/  SEL R3, RZ, 0x1, !P6 ;  /* 0x00000001ff037807 */ /* 0x000fe20007000000 */
[----:B------:R-:W-:Y:S02]  /*22c60*/  VIADD R5, R26, 0x1 ;  /* 0x000000011a057836 */ /* 0x000fe40000000000 */
[----:B------:R-:W-:Y:S01]  /*22c70*/  VIADD R95, R22, 0x1 ;  /* 0x00000001165f7836 */ /* 0x000fe20000000000 */
[----:B------:R-:W-:-:S04]  /*22c80*/  IADD3 R3, P1, PT, R28, R3, RZ ;  /* 0x000000031c037210 */ /* 0x000fc80007f3e0ff */
[----:B------:R-:W-:Y:S02]  /*22c90*/  ISETP.GT.U32.AND P0, PT, R3, R78, PT ;  /* 0x0000004e0300720c */ /* 0x000fe40003f04070 */
[----:B------:R-:W-:-:S04]  /*22ca0*/  IADD3.X R2, PT, PT, RZ, RZ, RZ, P1, !PT ;  /* 0x000000ffff027210 */ /* 0x000fc80000ffe4ff */
        /* <DEDUP_REMOVED lines=26> */
[----:B------:R-:W-:Y:S02]  /*22e50*/  VIADD R3, R28, 0x1 ;  /* 0x000000011c037836 */ /* 0x000fe40000000000 */
[----:B------:R-:W-:Y:S01]  /*22e60*/  @!P6 IMAD.MOV R3, RZ, RZ, R28 ;  /* 0x000000ffff03e224 */ /* 0x000fe200078e021c */
[----:B------:R-:W-:Y:S01]  /*22e70*/  ISETP.GT.U32.AND.EX P4, PT, R2, RZ, PT, P4 ;  /* 0x000000ff0200720c */ /* 0x000fe20003f84140 */
[----:B------:R-:W-:Y:S02]  /*22e80*/  @!P3 IMAD.MOV R99, RZ, RZ, R24 ;  /* 0x000000ffff63b224 */ /* 0x000fe400078e0218 */
[----:B------:R-:W-:Y:S01]  /*22e90*/  IMAD.IADD R100, R78, 0x1, -R3 ;  /* 0x000000014e647824 */ /* 0x000fe200078e0a03 */
[----:B------:R-:W-:Y:S01]  /*22ea0*/  SEL R2, RZ, 0x1, !P4 ;  /* 0x00000001ff027807 */ /* 0x000fe20006000000 */
[----:B------:R-:W-:-:S03]  /*22eb0*/  IMAD.IADD R99, R74, 0x1, -R99 ;  /* 0x000000014a637824 */ /* 0x000fc600078e0a63 */
[----:B------:R-:W-:-:S05]  /*22ec0*/  IADD3 R2, P5, PT, R21, R2, RZ ;  /* 0x0000000215027210 */ /* 0x000fca0007fbe0ff */
[----:B------:R-:W-:Y:S01]  /*22ed0*/  IMAD.X R4, RZ, RZ, RZ, P5 ;  /* 0x000000ffff047224 */ /* 0x000fe200028e06ff */
[----:B------:R-:W-:Y:S01]  /*22ee0*/  ISETP.GT.U32.AND P5, PT, R2, R73, PT ;  /* 0x000000490200720c */ /* 0x000fe20003fa4070 */
[----:B------:R-:W-:Y:S02]  /*22ef0*/  VIADD R2, R21, 0x1 ;  /* 0x0000000115027836 */ /* 0x000fe40000000000 */
[----:B------:R-:W-:Y:S01]  /*22f00*/  @!P4 IMAD.MOV R2, RZ, RZ, R21 ;  /* 0x000000ffff02c224 */ /* 0x000fe200078e0215 */
[----:B------:R-:W-:Y:S01]  /*22f10*/  ISETP.GT.U32.AND.EX P5, PT, R4, RZ, PT, P5 ;  /* 0x000000ff0400720c */ /* 0x000fe20003fa4150 */
[----:B------:R-:W-:Y:S02]  /*22f20*/  IMAD.MOV.U32 R4, RZ, RZ, R79 ;  /* 0x000000ffff047224 */ /* 0x000fe400078e004f */
[----:B------:R-:W-:-:S10]  /*22f30*/  IMAD.IADD R93, R73, 0x1, -R2 ;  /* 0x00000001495d7824 */ /* 0x000fd400078e0a02 */
[----:B------:R-:W-:-:S04]  /*22f40*/  @!P5 IMAD.MOV R95, RZ, RZ, R22 ;  /* 0x000000ffff5fd224 */ /* 0x000fc800078e0216 */
[----:B------:R-:W-:Y:S01]  /*22f50*/  IMAD.IADD R95, R72, 0x1, -R95 ;  /* 0x00000001485f7824 */ /* 0x000fe200078e0a5f */
[----:B------:R-:W-:Y:S06]  /*22f60*/  BRA `(.L_x_221) ;  /* 0x0000000400207947 */ /* 0x000fec0003800000 */
.L_x_220:
[----:B------:R-:W-:Y:S05]  /*22f70*/  BSYNC.RELIABLE B3 ;  /* 0x0000000000037941 */ /* 0x000fea0003800100 */
.L_x_219:
        /* <DEDUP_REMOVED lines=8> */
[----:B------:R-:W-:Y:S02]  /*23000*/  VIADD R95, R22, 0x1 ;  /* 0x00000001165f7836 */ /* 0x000fe40000000000 */
[----:B0-----:R-:W-:Y:S01]  /*23010*/  VIADD R4, R79, UR4 ;  /* 0x000000044f047c36 */ /* 0x001fe20008000000 */
[----:B------:R-:W0:Y:S04]  /*23020*/  LDCU.64 UR4, c[0x0][0x3e0] ;  /* 0x00007c00ff0477ac */ /* 0x000e280008000a00 */
[----:B------:R-:W-:Y:S02]  /*23030*/  ISETP.GE.U32.AND P0, PT, R4, R79, PT ;  /* 0x0000004f0400720c */ /* 0x000fe40003f06070 */
[----:B------:R-:W-:Y:S02]  /*23040*/  ISETP.GT.U32.AND P5, PT, R13, R4, PT ;  /* 0x000000040d00720c */ /* 0x000fe40003fa4070 */
[----:B------:R-:W-:-:S02]  /*23050*/  SEL R3, RZ, 0x1, P0 ;  /* 0x00000001ff037807 */ /* 0x000fc40000000000 */
[----:B------:R-:W-:Y:S02]  /*23060*/  SEL R7, RZ, 0x1, !P5 ;  /* 0x00000001ff077807 */ /* 0x000fe40006800000 */
[----:B-1----:R-:W-:Y:S02]  /*23070*/  IADD3 R5, P0, P1, R3, UR8, R78 ;  /* 0x0000000803057c10 */ /* 0x002fe4000f91e04e */
        /* <DEDUP_REMOVED lines=16> */
[----:B------:R-:W-:Y:S02]  /*23180*/  ISETP.GT.U32.AND.EX P4, PT, R2, RZ, PT, P4 ;  /* 0x000000ff0200720c */ /* 0x000fe40003f84140 */
        /* <DEDUP_REMOVED lines=11> */
[----:B------:R-:W-:-:S05]  /*23240*/  IADD3 R2, P1, PT, R23, R2, RZ ;  /* 0x0000000217027210 */ /* 0x000fca0007f3e0ff */
        /* <DEDUP_REMOVED lines=20> */
[----:B------:R-:W-:Y:S02]  /*23390*/  ISETP.GT.U32.AND.EX P3, PT, R2, RZ, PT, P4 ;  /* 0x000000ff0200720c */ /* 0x000fe40003f64140 */
[----:B------:R-:W-:Y:S01]  /*233a0*/  IADD3.X R2, PT, PT, RZ, RZ, RZ, P5, P6 ;  /* 0x000000ffff027210 */ /* 0x000fe20002fec4ff */
[----:B------:R-:W-:-:S03]  /*233b0*/  IMAD.IADD R93, R8, 0x1, -R93 ;  /* 0x00000001085d7824 */ /* 0x000fc600078e0a5d */
[----:B------:R-:W-:-:S07]  /*233c0*/  IADD3 R2, PT, PT, R72, R37, R2 ;  /* 0x0000002548027210 */ /* 0x000fce0007ffe002 */
[----:B------:R-:W-:-:S04]  /*233d0*/  @!P3 IMAD.MOV R95, RZ, RZ, R22 ;  /* 0x000000ffff5fb224 */ /* 0x000fc800078e0216 */
[----:B------:R-:W-:-:S07]  /*233e0*/  IMAD.IADD R95, R2, 0x1, -R95 ;  /* 0x00000001025f7824 */ /* 0x000fce00078e0a5f */
.L_x_221:
[----:B------:R-:W-:Y:S05]  /*233f0*/  BSYNC.RECONVERGENT B2 ;  /* 0x0000000000027941 */ /* 0x000fea0003800200 */
.L_x_217:
        /* <DEDUP_REMOVED lines=43> */
.L_x_224:
[----:B------:R-:W-:Y:S05]  /*236b0*/  BSYNC.RELIABLE B3 ;  /* 0x0000000000037941 */ /* 0x000fea0003800100 */
.L_x_223:
        /* <DEDUP_REMOVED lines=10> */
[----:B------:R-:W-:Y:S02]  /*23760*/  IMAD.X R4, RZ, RZ, RZ, P1 ;  /* 0x000000ffff047224 */ /* 0x000fe400008e06ff */
[----:B------:R-:W-:-:S03]  /*23770*/  IMAD.MOV.U32 R33, RZ, RZ, R36 ;  /* 0x000000ffff217224 */ /* 0x000fc600078e0024 */
[----:B------:R-:W-:Y:S02]  /*23780*/  ISETP.GT.U32.AND.EX P0, PT, R4, RZ, PT, P0 ;  /* 0x000000ff0400720c */ /* 0x000fe40003f04100 */
[----:B------:R-:W0:Y:S02]  /*23790*/  LDC.64 R4, c[0x0][0x3d8] ;  /* 0x0000f600ff047b82 */ /* 0x000e240000000a00 */
        /* <DEDUP_REMOVED lines=8> */
[----:B0-----:R-:W-:Y:S01]  /*23820*/  IADD3 R7, P3, PT, R7, R4, RZ ;  /* 0x0000000407077210 */ /* 0x001fe20007f7e0ff */
[----:B------:R-:W-:Y:S02]  /*23830*/  VIADD R35, R4, 0x1 ;  /* 0x0000000104237836 */ /* 0x000fe40000000000 */
[----:B------:R-:W-:Y:S01]  /*23840*/  VIADD R34, R5, 0x1 ;  /* 0x0000000105227836 */ /* 0x000fe20000000000 */
[----:B------:R-:W-:Y:S01]  /*23850*/  ISETP.GT.U32.AND P2, PT, R7, R98, PT ;  /* 0x000000620700720c */ /* 0x000fe20003f44070 */
[----:B------:R-:W-:Y:S02]  /*23860*/  IMAD.X R6, RZ, RZ, RZ, P3 ;  /* 0x000000ffff067224 */ /* 0x000fe400018e06ff */
[----:B------:R-:W-:Y:S02]  /*23870*/  IMAD.MOV.U32 R39, RZ, RZ, R35 ;  /* 0x000000ffff277224 */ /* 0x000fe400078e0023 */
[----:B------:R-:W-:Y:S01]  /*23880*/  @!P1 IMAD.MOV R39, RZ, RZ, R4 ;  /* 0x000000ffff279224 */ /* 0x000fe200078e0204 */
[----:B------:R-:W-:-:S02]  /*23890*/  ISETP.GT.U32.AND.EX P2, PT, R6, RZ, PT, P2 ;  /* 0x000000ff0600720c */ /* 0x000fc40003f44120 */
[----:B------:R-:W0:Y:S01]  /*238a0*/  LDC.64 R6, c[0x0][0x3e0] ;  /* 0x0000f800ff067b82 */ /* 0x000e220000000a00 */
[----:B------:R-:W-:Y:S01]  /*238b0*/  IMAD.IADD R98, R98, 0x1, -R39 ;  /* 0x0000000162627824 */ /* 0x000fe200078e0a27 */
[----:B------:R-:W-:Y:S01]  /*238c0*/  SEL R32, RZ, 0x1, !P2 ;  /* 0x00000001ff207807 */ /* 0x000fe20005000000 */
[----:B------:R-:W-:-:S03]  /*238d0*/  IMAD.MOV.U32 R39, RZ, RZ, R34 ;  /* 0x000000ffff277224 */ /* 0x000fc600078e0022 */
[----:B------:R-:W-:-:S04]  /*238e0*/  IADD3 R9, P4, PT, R32, R5, RZ ;  /* 0x0000000520097210 */ /* 0x000fc80007f9e0ff */
[----:B------:R-:W-:Y:S01]  /*238f0*/  ISETP.GT.U32.AND P3, PT, R9, R96, PT ;  /* 0x000000600900720c */ /* 0x000fe20003f64070 */
[----:B------:R-:W-:Y:S01]  /*23900*/  @!P2 IMAD.MOV R39, RZ, RZ, R5 ;  /* 0x000000ffff27a224 */ /* 0x000fe200078e0205 */
[----:B------:R-:W-:-:S03]  /*23910*/  IADD3.X R9, PT, PT, RZ, RZ, RZ, P4, !PT ;  /* 0x000000ffff097210 */ /* 0x000fc600027fe4ff */
[----:B------:R-:W-:Y:S01]  /*23920*/  IMAD.IADD R96, R96, 0x1, -R39 ;  /* 0x0000000160607824 */ /* 0x000fe200078e0a27 */
[----:B------:R-:W-:-:S04]  /*23930*/  ISETP.GT.U32.AND.EX P3, PT, R9, RZ, PT, P3 ;  /* 0x000000ff0900720c */ /* 0x000fc80003f64130 */
[----:B------:R-:W-:-:S04]  /*23940*/  SEL R9, RZ, 0x1, !P3 ;  /* 0x00000001ff097807 */ /* 0x000fc80005800000 */
[----:B0-----:R-:W-:Y:S01]  /*23950*/  IADD3 R32, P6, PT, R9, R6, RZ ;  /* 0x0000000609207210 */ /* 0x001fe20007fde0ff */
[----:B------:R-:W-:-:S03]  /*23960*/  VIADD R33, R6, 0x1 ;  /* 0x0000000106217836 */ /* 0x000fc60000000000 */
[----:B------:R-:W-:Y:S01]  /*23970*/  ISETP.GT.U32.AND P4, PT, R32, R99, PT ;  /* 0x000000632000720c */ /* 0x000fe20003f84070 */
[----:B------:R-:W-:Y:S02]  /*23980*/  IMAD.X R9, RZ, RZ, RZ, P6 ;  /* 0x000000ffff097224 */ /* 0x000fe400030e06ff */
[----:B------:R-:W-:Y:S02]  /*23990*/  IMAD.MOV.U32 R38, RZ, RZ, R33 ;  /* 0x000000ffff267224 */ /* 0x000fe400078e0021 */
[----:B------:R-:W-:Y:S01]  /*239a0*/  @!P3 IMAD.MOV R38, RZ, RZ, R6 ;  /* 0x000000ffff26b224 */ /* 0x000fe200078e0206 */
[----:B------:R-:W-:Y:S01]  /*239b0*/  ISETP.GT.U32.AND.EX P4, PT, R9, RZ, PT, P4 ;  /* 0x000000ff0900720c */ /* 0x000fe20003f84140 */
[----:B------:R-:W-:Y:S02]  /*239c0*/  IMAD.MOV.U32 R9, RZ, RZ, R45 ;  /* 0x000000ffff097224 */ /* 0x000fe400078e002d */
[----:B------:R-:W-:Y:S01]  /*239d0*/  @P5 IMAD.MOV R9, RZ, RZ, R2 ;  /* 0x000000ffff095224 */ /* 0x000fe200078e0202 */
[----:B------:R-:W-:Y:S01]  /*239e0*/  SEL R32, RZ, 0x1, !P4 ;  /* 0x00000001ff207807 */ /* 0x000fe20006000000 */
[----:B------:R-:W-:-:S02]  /*239f0*/  IMAD.IADD R99, R99, 0x1, -R38 ;  /* 0x0000000163637824 */ /* 0x000fc400078e0a26 */
[----:B------:R-:W-:Y:S01]  /*23a00*/  IMAD.IADD R100, R100, 0x1, -R9 ;  /* 0x0000000164647824 */ /* 0x000fe200078e0a09 */
[----:B------:R-:W-:Y:S01]  /*23a10*/  IADD3 R32, P6, PT, R32, R7, RZ ;  /* 0x0000000720207210 */ /* 0x000fe20007fde0ff */
[----:B------:R-:W-:-:S03]  /*23a20*/  VIADD R9, R37, 0x1 ;  /* 0x0000000125097836 */ /* 0x000fc60000000000 */
[----:B------:R-:W-:Y:S01]  /*23a30*/  ISETP.GT.U32.AND P5, PT, R32, R93, PT ;  /* 0x0000005d2000720c */ /* 0x000fe20003fa4070 */
[----:B------:R-:W-:Y:S01]  /*23a40*/  IMAD.X R32, RZ, RZ, RZ, P6 ;  /* 0x000000ffff207224 */ /* 0x000fe200030e06ff */
[----:B------:R-:W-:-:S04]  /*23a50*/  MOV R46, R9 ;  /* 0x00000009002e7202 */ /* 0x000fc80000000f00 */
[----:B------:R-:W-:Y:S01]  /*23a60*/  ISETP.GT.U32.AND.EX P0, PT, R32, RZ, PT, P5 ;  /* 0x000000ff2000720c */ /* 0x000fe20003f04150 */
[----:B------:R-:W-:-:S04]  /*23a70*/  VIADD R32, R7, 0x1 ;  /* 0x0000000107207836 */ /* 0x000fc80000000000 */
[----:B------:R-:W-:Y:S02]  /*23a80*/  IMAD.MOV.U32 R44, RZ, RZ, R32 ;  /* 0x000000ffff2c7224 */ /* 0x000fe400078e0020 */
[----:B------:R-:W-:-:S05]  /*23a90*/  @!P4 IMAD.MOV R44, RZ, RZ, R7 ;  /* 0x000000ffff2cc224 */ /* 0x000fca00078e0207 */
[----:B------:R-:W-:Y:S01]  /*23aa0*/  IADD3 R93, PT, PT, R93, -R44, RZ ;  /* 0x8000002c5d5d7210 */ /* 0x000fe20007ffe0ff */
[----:B------:R-:W-:-:S04]  /*23ab0*/  @!P0 IMAD.MOV R46, RZ, RZ, R37 ;  /* 0x000000ffff2e8224 */ /* 0x000fc800078e0225 */
        /* <DEDUP_REMOVED lines=37> */
.L_x_227:
[----:B------:R-:W-:Y:S05]  /*23d10*/  BSYNC.RELIABLE B3 ;  /* 0x0000000000037941 */ /* 0x000fea0003800100 */
.L_x_226:
        /* <DEDUP_REMOVED lines=29> */
[----:B------:R-:W-:Y:S01]  /*23ef0*/  IADD3 R38, P6, PT, R39, R6, RZ ;  /* 0x0000000627267210 */ /* 0x000fe20007fde0ff */
[----:B------:R-:W-:Y:S02]  /*23f00*/  IMAD.MOV.U32 R39, RZ, RZ, R45 ;  /* 0x000000ffff277224 */ /* 0x000fe400078e002d */
[----:B------:R-:W-:Y:S01]  /*23f10*/  @P5 IMAD.MOV R39, RZ, RZ, R2 ;  /* 0x000000ffff275224 */ /* 0x000fe200078e0202 */
[----:B------:R-:W-:Y:S01]  /*23f20*/  ISETP.GT.U32.AND P4, PT, R38, R99, PT ;  /* 0x000000632600720c */ /* 0x000fe20003f84070 */
[----:B------:R-:W-:Y:S02]  /*23f30*/  IMAD.X R38, RZ, RZ, RZ, P6 ;  /* 0x000000ffff267224 */ /* 0x000fe400030e06ff */
[----:B------:R-:W-:Y:S02]  /*23f40*/  @!P3 IMAD.MOV R33, RZ, RZ, R6 ;  /* 0x000000ffff21b224 */ /* 0x000fe400078e0206 */
[----:B------:R-:W-:Y:S01]  /*23f50*/  IMAD.IADD R100, R100, 0x1, -R39 ;  /* 0x0000000164647824 */ /* 0x000fe200078e0a27 */
        /* <DEDUP_REMOVED lines=11> */
.L_x_225:
[----:B------:R-:W-:Y:S05]  /*24010*/  BSYNC.RECONVERGENT B2 ;  /* 0x0000000000027941 */ /* 0x000fea0003800200 */
.L_x_222:
[----:B------:R-:W0:Y:S01]  /*24020*/  LDC R2, c[0x0][0x3cc] ;  /* 0x0000f300ff027b82 */ /* 0x000e220000000800 */
[----:B------:R-:W-:Y:S02]  /*24030*/  HFMA2 R102, -RZ, RZ, 0, 5.9604644775390625e-08 ;  /* 0x00000001ff667431 */ /* 0x000fe400000001ff */
[----:B------:R-:W-:Y:S01]  /*24040*/  IMAD.MOV.U32 R101, RZ, RZ, RZ ;  /* 0x000000ffff657224 */ /* 0x000fe200078e00ff */
[----:B------:R-:W-:Y:S01]  /*24050*/  CS2R R104, SRZ ;  /* 0x0000000000687805 */ /* 0x000fe2000001ff00 */
[----:B------:R-:W-:Y:S01]  /*24060*/  IMAD.MOV.U32 R103, RZ, RZ, RZ ;  /* 0x000000ffff677224 */ /* 0x000fe200078e00ff */
[----:B------:R-:W-:Y:S02]  /*24070*/  CS2R R106, SRZ ;  /* 0x00000000006a7805 */ /* 0x000fe4000001ff00 */
[----:B------:R-:W-:Y:S01]  /*24080*/  CS2R R108, SRZ ;  /* 0x00000000006c7805 */ /* 0x000fe2000001ff00 */
        /* <DEDUP_REMOVED lines=9> */
[----:B------:R-:W-:Y:S01]  /*24120*/  @P0 IMAD.MOV R3, RZ, RZ, R8 ;  /* 0x000000ffff030224 */ /* 0x000fe200078e0208 */
        /* <DEDUP_REMOVED lines=8> */
[----:B------:R-:W-:Y:S01]  /*241b0*/  VIADD R7, R32, 0xffffffff ;  /* 0xffffffff20077836 */ /* 0x000fe20000000000 */
[----:B------:R-:W-:Y:S01]  /*241c0*/  @!P2 IADD3 R5, PT, PT, R34, RZ, RZ ;  /* 0x000000ff2205a210 */ /* 0x000fe20007ffe0ff */
[C---:B------:R-:W-:Y:S01]  /*241d0*/  VIADD R8, R33.reuse, 0xffffffff ;  /* 0xffffffff21087836 */ /* 0x040fe20000000000 */
[----:B------:R-:W-:Y:S01]  /*241e0*/  ISETP.EQ.AND P6, PT, R33, RZ, P5 ;  /* 0x000000ff2100720c */ /* 0x000fe20002fc2270 */
[----:B------:R-:W-:-:S02]  /*241f0*/  @!P3 IMAD.MOV R6, RZ, RZ, R35 ;  /* 0x000000ffff06b224 */ /* 0x000fc400078e0223 */
[----:B------:R0:W-:Y:S02]  /*24200*/  STL.64 [R1+0x8], R4 ;  /* 0x0000080401007387 */ /* 0x0001e40000100a00 */
[----:B------:R-:W-:-:S04]  /*24210*/  @!P4 IMAD.MOV R7, RZ, RZ, R32 ;  /* 0x000000ffff07c224 */ /* 0x000fc800078e0220 */
[----:B------:R-:W-:Y:S01]  /*24220*/  @!P5 IMAD.MOV R8, RZ, RZ, R33 ;  /* 0x000000ffff08d224 */ /* 0x000fe200078e0221 */
[----:B------:R0:W-:Y:S03]  /*24230*/  STL.64 [R1+0x10], R6 ;  /* 0x0000100601007387 */ /* 0x0001e60000100a00 */
[----:B------:R-:W-:-:S05]  /*24240*/  @!P6 IMAD.MOV R9, RZ, RZ, R37 ;  /* 0x000000ffff09e224 */ /* 0x000fca00078e0225 */
[----:B------:R0:W-:Y:S02]  /*24250*/  STL.64 [R1+0x18], R8 ;  /* 0x0000180801007387 */ /* 0x0001e40000100a00 */
.L_x_243:
[----:B0-----:R-:W-:-:S05]  /*24260*/  SHF.R.U32.HI R2, RZ, 0x5, R109 ;  /* 0x00000005ff027819 */ /* 0x001fca000001166d */
[----:B------:R-:W-:-:S06]  /*24270*/  IMAD R2, R2, 0x4, R1 ;  /* 0x0000000402027824 */ /* 0x000fcc00078e0201 */
        /* <DEDUP_REMOVED lines=158> */
[----:B------:R-:W-:Y:S02]  /*24c60*/  HFMA2 R45, -RZ, RZ, 0, 0 ;  /* 0x00000000ff2d7431 */ /* 0x000fe400000001ff */
        /* <DEDUP_REMOVED lines=13> */
[----:B------:R-:W-:Y:S02]  /*24d40*/  VIADD R44, R47, UR4 ;  /* 0x000000042f2c7c36 */ /* 0x000fe40008000000 */
        /* <DEDUP_REMOVED lines=10> */
[----:B------:R-:W-:Y:S01]  /*24df0*/  IMAD.WIDE.U32 R44, R104, 0x3d1, R44 ;  /* 0x000003d1682c7825 */ /* 0x000fe200078e002c */
[----:B------:R-:W-:-:S03]  /*24e00*/  IADD3 R82, P0, PT, R82, R81, RZ ;  /* 0x0000005152527210 */ /* 0x000fc60007f1e0ff */
[----:B------:R-:W-:Y:S01]  /*24e10*/  IMAD.X R9, RZ, RZ, RZ, P1 ;  /* 0x000000ffff097224 */ /* 0x000fe200008e06ff */
[----:B------:R-:W-:Y:S01]  /*24e20*/  IADD3 R7, P2, P3, R44, R6, R7 ;  /* 0x000000062c077210 */ /* 0x000fe20007b5e007 */
[----:B------:R-:W-:Y:S02]  /*24e30*/  IMAD.X R83, RZ, RZ, RZ, P0 ;  /* 0x000000ffff537224 */ /* 0x000fe400000e06ff */
[----:B------:R-:W-:Y:S01]  /*24e40*/  IMAD.WIDE.U32 R8, R107, R93, R8 ;  /* 0x0000005d6b087225 */ /* 0x000fe200078e0008 */
[----:B------:R-:W-:Y:S02]  /*24e50*/  IADD3.X R3, PT, PT, RZ, RZ, RZ, P2, P3 ;  /* 0x000000ffff037210 */ /* 0x000fe400017e64ff */
[----:B------:R-:W-:Y:S01]  /*24e60*/  IADD3 R101, P0, PT, R110, R7, RZ ;  /* 0x000000076e657210 */ /* 0x000fe20007f1e0ff */
[----:B------:R-:W-:Y:S01]  /*24e70*/  VIADD R44, R45, UR4 ;  /* 0x000000042d2c7c36 */ /* 0x000fe20008000000 */
[----:B------:R-:W-:Y:S01]  /*24e80*/  IADD3 R102, P1, PT, R103, R9, RZ ;  /* 0x0000000967667210 */ /* 0x000fe20007f3e0ff */
[----:B------:R-:W-:-:S04]  /*24e90*/  IMAD.WIDE.U32 R82, R108, R96, R82 ;  /* 0x000000606c527225 */ /* 0x000fc800078e0052 */
[----:B------:R-:W-:Y:S01]  /*24ea0*/  IMAD.MOV.U32 R45, RZ, RZ, RZ ;  /* 0x000000ffff2d7224 */ /* 0x000fe200078e00ff */
[----:B------:R-:W-:Y:S01]  /*24eb0*/  IADD3 R8, P2, PT, R8, R83, RZ ;  /* 0x0000005308087210 */ /* 0x000fe20007f5e0ff */
        /* <DEDUP_REMOVED lines=46> */
[----:B------:R-:W-:-:S02]  /*251a0*/  IADD3 R38, P0, P1, R2, R7, R38 ;  /* 0x0000000702267210 */ /* 0x000fc4000791e026 */
[----:B------:R-:W-:Y:S02]  /*251b0*/  IADD3 R4, PT, PT, R3, UR4, RZ ;  /* 0x0000000403047c10 */ /* 0x000fe4000fffe0ff */
        /* <DEDUP_REMOVED lines=31> */
.L_x_231:
[----:B------:R-:W-:Y:S05]  /*253b0*/  BSYNC.RECONVERGENT B3 ;  /* 0x0000000000037941 */ /* 0x000fea0003800200 */
.L_x_230:
[----:B------:R-:W-:Y:S01]  /*253c0*/  BSSY.RECONVERGENT B3, `(.L_x_229) ;  /* 0x000006e000037945 */ /* 0x000fe20003800200 */
[----:B------:R-:W-:-:S07]  /*253d0*/  MOV R103, R33 ;  /* 0x0000002100677202 */ /* 0x000fce0000000f00 */
.L_x_235:
        /* <DEDUP_REMOVED lines=43> */
.L_x_233:
[----:B------:R-:W-:Y:S05]  /*25690*/  BSYNC.RELIABLE B4 ;  /* 0x0000000000047941 */ /* 0x000fea0003800100 */
.L_x_232:
        /* <DEDUP_REMOVED lines=30> */
[----:B------:R-:W-:-:S04]  /*25880*/  ISETP.GT.U32.AND P4, PT, R3, R106, PT ;  /* 0x0000006a0300720c */ /* 0x000fc80003f84070 */
[----:B------:R-:W-:Y:S01]  /*25890*/  ISETP.GT.U32.AND.EX P4, PT, R2, RZ, PT, P4 ;  /* 0x000000ff0200720c */ /* 0x000fe20003f84140 */
[----:B------:R-:W-:Y:S01]  /*258a0*/  IMAD.U32 R2, RZ, RZ, UR5 ;  /* 0x00000005ff027e24 */ /* 0x000fe2000f8e00ff */
[----:B------:R-:W-:Y:S01]  /*258b0*/  UIADD3 UR5, UPT, UPT, UR9, 0x1, URZ ;  /* 0x0000000109057890 */ /* 0x000fe2000fffe0ff */
[----:B------:R-:W-:Y:S01]  /*258c0*/  @P6 IMAD R2, RZ, RZ, UR8 ;  /* 0x00000008ff026e24 */ /* 0x000fe2000f8e02ff */
[----:B------:R-:W-:Y:S01]  /*258d0*/  SEL R4, RZ, 0x1, !P4 ;  /* 0x00000001ff047807 */ /* 0x000fe20006000000 */
[----:B------:R-:W-:Y:S02]  /*258e0*/  UIADD3 UR8, UPT, UPT, UR10, 0x1, URZ ;  /* 0x000000010a087890 */ /* 0x000fe4000fffe0ff */
[----:B------:R-:W-:Y:S01]  /*258f0*/  IMAD.IADD R101, R101, 0x1, -R2 ;  /* 0x0000000165657824 */ /* 0x000fe200078e0a02 */
[----:B------:R-:W-:Y:S01]  /*25900*/  IADD3 R4, P6, PT, R4, UR15, RZ ;  /* 0x0000000f04047c10 */ /* 0x000fe2000ffde0ff */
[----:B------:R-:W-:Y:S02]  /*25910*/  IMAD.U32 R2, RZ, RZ, UR12 ;  /* 0x0000000cff027e24 */ /* 0x000fe4000f8e00ff */
[----:B------:R-:W-:Y:S01]  /*25920*/  IMAD.U32 R3, RZ, RZ, UR8 ;  /* 0x00000008ff037e24 */ /* 0x000fe2000f8e00ff */
[----:B------:R-:W-:Y:S01]  /*25930*/  UIADD3 UR8, UPT, UPT, UR15, 0x1, URZ ;  /* 0x000000010f087890 */ /* 0x000fe2000fffe0ff */
[----:B------:R-:W-:Y:S01]  /*25940*/  IMAD.X R5, RZ, RZ, RZ, P6 ;  /* 0x000000ffff057224 */ /* 0x000fe200030e06ff */
[----:B------:R-:W-:Y:S01]  /*25950*/  ISETP.GT.U32.AND P6, PT, R4, R107, PT ;  /* 0x0000006b0400720c */ /* 0x000fe20003fc4070 */
[----:B------:R-:W-:Y:S01]  /*25960*/  @!P1 IMAD R3, RZ, RZ, UR10 ;  /* 0x0000000aff039e24 */ /* 0x000fe2000f8e02ff */
[----:B------:R-:W-:Y:S01]  /*25970*/  MOV R4, UR5 ;  /* 0x0000000500047c02 */ /* 0x000fe20008000f00 */
[----:B------:R-:W-:Y:S01]  /*25980*/  UIADD3 UR5, UPT, UPT, UR14, 0x1, URZ ;  /* 0x000000010e057890 */ /* 0x000fe2000fffe0ff */
[----:B------:R-:W-:Y:S01]  /*25990*/  ISETP.GT.U32.AND.EX P6, PT, R5, RZ, PT, P6 ;  /* 0x000000ff0500720c */ /* 0x000fe20003fc4160 */
[----:B------:R-:W-:Y:S01]  /*259a0*/  @!P0 IMAD R4, RZ, RZ, UR9 ;  /* 0x00000009ff048e24 */ /* 0x000fe2000f8e02ff */
[----:B------:R-:W-:Y:S01]  /*259b0*/  IADD3 R5, PT, PT, R7, 0x1, RZ ;  /* 0x0000000107057810 */ /* 0x000fe20007ffe0ff */
[----:B------:R-:W-:Y:S01]  /*259c0*/  IMAD.IADD R104, R104, 0x1, -R3 ;  /* 0x0000000168687824 */ /* 0x000fe200078e0a03 */
[----:B------:R-:W-:Y:S01]  /*259d0*/  PLOP3.LUT P0, PT, PT, PT, PT, 0x8, 0x80 ;  /* 0x000000000080781c */ /* 0x000fe20003f0e170 */
[----:B------:R-:W-:-:S02]  /*259e0*/  IMAD.IADD R103, R103, 0x1, -R4 ;  /* 0x0000000167677824 */ /* 0x000fc400078e0a04 */
[----:B------:R-:W-:Y:S02]  /*259f0*/  IMAD.U32 R3, RZ, RZ, UR5 ;  /* 0x00000005ff037e24 */ /* 0x000fe4000f8e00ff */
[----:B------:R-:W-:Y:S02]  /*25a00*/  IMAD.U32 R4, RZ, RZ, UR8 ;  /* 0x00000008ff047e24 */ /* 0x000fe4000f8e00ff */
[----:B------:R-:W-:Y:S02]  /*25a10*/  @!P2 IMAD R2, RZ, RZ, UR11 ;  /* 0x0000000bff02ae24 */ /* 0x000fe4000f8e02ff */
[----:B------:R-:W-:Y:S02]  /*25a20*/  @!P3 IMAD R3, RZ, RZ, UR14 ;  /* 0x0000000eff03be24 */ /* 0x000fe4000f8e02ff */
[----:B------:R-:W-:Y:S02]  /*25a30*/  @!P4 IMAD R4, RZ, RZ, UR15 ;  /* 0x0000000fff04ce24 */ /* 0x000fe4000f8e02ff */
[----:B------:R-:W-:-:S02]  /*25a40*/  @!P6 IMAD.MOV R5, RZ, RZ, R7 ;  /* 0x000000ffff05e224 */ /* 0x000fc400078e0207 */
[----:B------:R-:W-:Y:S02]  /*25a50*/  IMAD.IADD R105, R105, 0x1, -R2 ;  /* 0x0000000169697824 */ /* 0x000fe400078e0a02 */
[----:B------:R-:W-:Y:S02]  /*25a60*/  IMAD.IADD R106, R106, 0x1, -R3 ;  /* 0x000000016a6a7824 */ /* 0x000fe400078e0a03 */
[----:B------:R-:W-:Y:S02]  /*25a70*/  IMAD.IADD R107, R107, 0x1, -R4 ;  /* 0x000000016b6b7824 */ /* 0x000fe400078e0a04 */
[----:B------:R-:W-:Y:S01]  /*25a80*/  IMAD.IADD R108, R108, 0x1, -R5 ;  /* 0x000000016c6c7824 */ /* 0x000fe200078e0a05 */
[----:B------:R-:W-:Y:S06]  /*25a90*/  BRA `(.L_x_235) ;  /* 0xfffffff800507947 */ /* 0x000fec000383ffff */
.L_x_234:
[----:B------:R-:W-:Y:S05]  /*25aa0*/  BSYNC.RECONVERGENT B3 ;  /* 0x0000000000037941 */ /* 0x000fea0003800200 */
.L_x_229:
[----:B------:R-:W-:Y:S05]  /*25ab0*/  BSYNC.RECONVERGENT B2 ;  /* 0x0000000000027941 */ /* 0x000fea0003800200 */
.L_x_228:
[C---:B------:R-:W-:Y:S01]  /*25ac0*/  IMAD.WIDE.U32 R82, R97.reuse, R97, RZ ;  /* 0x0000006161527225 */ /* 0x040fe200078e00ff */
[----:B------:R-:W-:Y:S01]  /*25ad0*/  UMOV UR4, URZ ;  /* 0x000000ff00047c82 */ /* 0x000fe20008000000 */
[----:B------:R-:W-:Y:S02]  /*25ae0*/  BSSY.RECONVERGENT B2, `(.L_x_236) ;  /* 0x0000109000027945 */ /* 0x000fe40003800200 */
[----:B------:R-:W-:Y:S01]  /*25af0*/  IMAD.MOV.U32 R81, RZ, RZ, RZ ;  /* 0x000000ffff517224 */ /* 0x000fe200078e00ff */
[----:B------:R-:W-:Y:S01]  /*25b00*/  MOV R80, R83 ;  /* 0x0000005300507202 */ /* 0x000fe20000000f00 */
[----:B------:R-:W-:Y:S02]  /*25b10*/  IMAD.MOV.U32 R39, RZ, RZ, RZ ;  /* 0x000000ffff277224 */ /* 0x000fe400078e00ff */
[----:B------:R-:W-:Y:S02]  /*25b20*/  HFMA2 R83, -RZ, RZ, 0, 0 ;  /* 0x00000000ff537431 */ /* 0x000fe400000001ff */
        /* <DEDUP_REMOVED lines=108> */
[-C--:B------:R-:W-:Y:S01]  /*261f0*/  IMAD.WIDE.U32 R6, R93, R98.reuse, R6 ;  /* 0x000000625d067225 */ /* 0x080fe200078e0006 */
        /* <DEDUP_REMOVED lines=43> */
[----:B------:R-:W-:-:S03]  /*264b0*/  IADD3 R112, P2, PT, R8, R7, RZ ;  /* 0x0000000708707210 */ /* 0x000fc60007f5e0ff */
[----:B------:R-:W-:Y:S01]  /*264c0*/  IMAD.MOV.U32 R5, RZ, RZ, RZ ;  /* 0x000000ffff057224 */ /* 0x000fe200078e00ff */
[----:B------:R-:W-:Y:S01]  /*264d0*/  IADD3 R110, P1, PT, R110, R9, RZ ;  /* 0x000000096e6e7210 */ /* 0x000fe20007f3e0ff */
[----:B------:R-:W-:Y:S01]  /*264e0*/  IMAD.X R113, RZ, RZ, RZ, P2 ;  /* 0x000000ffff717224 */ /* 0x000fe200010e06ff */
[----:B------:R-:W-:Y:S01]  /*264f0*/  IADD3 R114, P0, PT, R39, R111, RZ ;  /* 0x0000006f27727210 */ /* 0x000fe20007f1e0ff */
[----:B------:R-:W-:-:S04]  /*26500*/  IMAD.WIDE.U32 R38, R4, 0x3d1, RZ ;  /* 0x000003d104267825 */ /* 0x000fc800078e00ff */
        /* <DEDUP_REMOVED lines=23> */
[----:B------:R-:W-:Y:S01]  /*26680*/  IADD3 R100, P4, PT, R4, R9, RZ ;  /* 0x0000000904647210 */ /* 0x000fe20007f9e0ff */
[----:B------:R-:W-:Y:S01]  /*26690*/  IMAD.X R9, RZ, RZ, RZ, P1 ;  /* 0x000000ffff097224 */ /* 0x000fe200008e06ff */
[----:B------:R-:W-:Y:S01]  /*266a0*/  IADD3 R46, P2, P3, R82, R3, R46 ;  /* 0x00000003522e7210 */ /* 0x000fe20007b5e02e */
[----:B------:R-:W-:Y:S02]  /*266b0*/  IMAD.X R39, RZ, RZ, RZ, P0 ;  /* 0x000000ffff277224 */ /* 0x000fe400000e06ff */
[----:B------:R-:W-:-:S02]  /*266c0*/  IMAD.X R3, RZ, RZ, RZ, P4 ;  /* 0x000000ffff037224 */ /* 0x000fc400020e06ff */
[----:B------:R-:W-:Y:S02]  /*266d0*/  VIADD R82, R83, UR4 ;  /* 0x0000000453527c36 */ /* 0x000fe40008000000 */
[C---:B------:R-:W-:Y:S01]  /*266e0*/  IMAD.WIDE.U32 R8, R95.reuse, R99, R8 ;  /* 0x000000635f087225 */ /* 0x040fe200078e0008 */
[----:B------:R-:W-:Y:S02]  /*266f0*/  IADD3 R94, P1, P0, R6, R3, R46 ;  /* 0x00000003065e7210 */ /* 0x000fe4000783e02e */
[----:B------:R-:W-:Y:S01]  /*26700*/  IADD3.X R3, PT, PT, RZ, RZ, RZ, P2, P3 ;  /* 0x000000ffff037210 */ /* 0x000fe200017e64ff */
[----:B------:R-:W-:-:S04]  /*26710*/  IMAD.WIDE.U32 R38, R95, R93, R38 ;  /* 0x0000005d5f267225 */ /* 0x000fc800078e0026 */
[----:B------:R-:W-:Y:S01]  /*26720*/  IMAD.MOV.U32 R83, RZ, RZ, RZ ;  /* 0x000000ffff537224 */ /* 0x000fe200078e00ff */
[----:B------:R-:W-:Y:S01]  /*26730*/  IADD3 R6, P4, PT, R38, R9, RZ ;  /* 0x0000000926067210 */ /* 0x000fe20007f9e0ff */
        /* <DEDUP_REMOVED lines=12> */
[----:B------:R-:W-:-:S02]  /*26800*/  IADD3 R4, P0, PT, R39, R7, RZ ;  /* 0x0000000727047210 */ /* 0x000fc40007f1e0ff */
[----:B------:R-:W-:Y:S02]  /*26810*/  MOV R39, RZ ;  /* 0x000000ff00277202 */ /* 0x000fe40000000f00 */
[----:B------:R-:W-:Y:S01]  /*26820*/  IADD3.X R7, PT, PT, RZ, RZ, RZ, P1, P2 ;  /* 0x000000ffff077210 */ /* 0x000fe20000fe44ff */
[----:B------:R-:W-:Y:S01]  /*26830*/  IMAD.X R5, RZ, RZ, RZ, P0 ;  /* 0x000000ffff057224 */ /* 0x000fe200000e06ff */
[----:B------:R-:W-:Y:S01]  /*26840*/  IADD3 R96, P2, P3, R110, R3, R36 ;  /* 0x000000036e607210 */ /* 0x000fe20007b5e024 */
[----:B------:R-:W-:-:S03]  /*26850*/  IMAD.WIDE.U32 R38, R6, 0x3d1, R38 ;  /* 0x000003d106267825 */ /* 0x000fc600078e0026 */
[----:B------:R-:W-:Y:S01]  /*26860*/  IADD3.X R99, PT, PT, RZ, RZ, RZ, P2, P3 ;  /* 0x000000ffff637210 */ /* 0x000fe200017e64ff */
[----:B------:R-:W-:Y:S01]  /*26870*/  IMAD.WIDE.U32 R4, R95, R95, R4 ;  /* 0x0000005f5f047225 */ /* 0x000fe200078e0004 */
[----:B------:R-:W-:-:S03]  /*26880*/  IADD3 R34, P0, P1, R38, R7, R34 ;  /* 0x0000000726227210 */ /* 0x000fc6000791e022 */
        /* <DEDUP_REMOVED lines=46> */
.L_x_237:
[----:B------:R-:W-:Y:S05]  /*26b70*/  BSYNC.RECONVERGENT B2 ;  /* 0x0000000000027941 */ /* 0x000fea0003800200 */
.L_x_236:
[----:B------:R-:W-:Y:S01]  /*26b80*/  BSSY.RECONVERGENT B2, `(.L_x_238) ;  /* 0x000006c000027945 */ /* 0x000fe20003800200 */
.L_x_242:
        /* <DEDUP_REMOVED lines=42> */
.L_x_240:
[----:B------:R-:W-:Y:S05]  /*26e30*/  BSYNC.RELIABLE B3 ;  /* 0x0000000000037941 */ /* 0x000fea0003800100 */
.L_x_239:
        /* <DEDUP_REMOVED lines=30> */
[----:B------:R-:W-:Y:S02]  /*27020*/  IADD3.X R3, PT, PT, RZ, RZ, RZ, P4, !PT ;  /* 0x000000ffff037210 */ /* 0x000fe400027fe4ff */
        /* <DEDUP_REMOVED lines=9> */
[----:B------:R-:W-:Y:S01]  /*270c0*/  IMAD.U32 R5, RZ, RZ, UR5 ;  /* 0x00000005ff057e24 */ /* 0x000fe2000f8e00ff */
[----:B------:R-:W-:Y:S01]  /*270d0*/  UIADD3 UR5, UPT, UPT, UR14, 0x1, URZ ;  /* 0x000000010e057890 */ /* 0x000fe2000fffe0ff */
[----:B------:R-:W-:Y:S01]  /*270e0*/  IMAD.U32 R7, RZ, RZ, UR8 ;  /* 0x00000008ff077e24 */ /* 0x000fe2000f8e00ff */
[----:B------:R-:W-:Y:S01]  /*270f0*/  UIADD3 UR8, UPT, UPT, UR15, 0x1, URZ ;  /* 0x000000010f087890 */ /* 0x000fe2000fffe0ff */
[----:B------:R-:W-:Y:S01]  /*27100*/  IMAD.X R4, RZ, RZ, RZ, P6 ;  /* 0x000000ffff047224 */ /* 0x000fe200030e06ff */
[----:B------:R-:W-:Y:S01]  /*27110*/  ISETP.GT.U32.AND P6, PT, R2, R93, PT ;  /* 0x0000005d0200720c */ /* 0x000fe20003fc4070 */
[----:B------:R-:W-:-:S02]  /*27120*/  @!P1 IMAD R7, RZ, RZ, UR10 ;  /* 0x0000000aff079e24 */ /* 0x000fc4000f8e02ff */
[----:B------:R-:W-:Y:S01]  /*27130*/  IMAD.U32 R2, RZ, RZ, UR5 ;  /* 0x00000005ff027e24 */ /* 0x000fe2000f8e00ff */
[----:B------:R-:W-:Y:S01]  /*27140*/  ISETP.GT.U32.AND.EX P6, PT, R4, RZ, PT, P6 ;  /* 0x000000ff0400720c */ /* 0x000fe20003fc4160 */
[----:B------:R-:W-:Y:S01]  /*27150*/  IMAD.U32 R3, RZ, RZ, UR12 ;  /* 0x0000000cff037e24 */ /* 0x000fe2000f8e00ff */
[----:B------:R-:W-:Y:S01]  /*27160*/  IADD3 R98, PT, PT, R98, -R7, RZ ;  /* 0x8000000762627210 */ /* 0x000fe20007ffe0ff */
[----:B------:R-:W-:Y:S02]  /*27170*/  IMAD.U32 R4, RZ, RZ, UR8 ;  /* 0x00000008ff047e24 */ /* 0x000fe4000f8e00ff */
[----:B------:R-:W-:Y:S02]  /*27180*/  @!P3 IMAD R2, RZ, RZ, UR14 ;  /* 0x0000000eff02be24 */ /* 0x000fe4000f8e02ff */
[----:B------:R-:W-:Y:S01]  /*27190*/  @!P0 IMAD R5, RZ, RZ, UR9 ;  /* 0x00000009ff058e24 */ /* 0x000fe2000f8e02ff */
[----:B------:R-:W-:Y:S01]  /*271a0*/  PLOP3.LUT P0, PT, PT, PT, PT, 0x8, 0x80 ;  /* 0x000000000080781c */ /* 0x000fe20003f0e170 */
[----:B------:R-:W-:Y:S01]  /*271b0*/  @!P2 IMAD R3, RZ, RZ, UR11 ;  /* 0x0000000bff03ae24 */ /* 0x000fe2000f8e02ff */
[----:B------:R-:W-:Y:S01]  /*271c0*/  IADD3 R99, PT, PT, R99, -R2, RZ ;  /* 0x8000000263637210 */ /* 0x000fe20007ffe0ff */
[----:B------:R-:W-:-:S02]  /*271d0*/  @!P4 IMAD R4, RZ, RZ, UR15 ;  /* 0x0000000fff04ce24 */ /* 0x000fc4000f8e02ff */
[----:B------:R-:W-:Y:S02]  /*271e0*/  @!P6 IMAD.MOV R6, RZ, RZ, R8 ;  /* 0x000000ffff06e224 */ /* 0x000fe400078e0208 */
[----:B------:R-:W-:Y:S02]  /*271f0*/  IMAD.IADD R94, R94, 0x1, -R5 ;  /* 0x000000015e5e7824 */ /* 0x000fe400078e0a05 */
[----:B------:R-:W-:Y:S02]  /*27200*/  IMAD.IADD R96, R96, 0x1, -R3 ;  /* 0x0000000160607824 */ /* 0x000fe400078e0a03 */
[----:B------:R-:W-:Y:S02]  /*27210*/  IMAD.IADD R93, R93, 0x1, -R4 ;  /* 0x000000015d5d7824 */ /* 0x000fe400078e0a04 */
[----:B------:R-:W-:Y:S01]  /*27220*/  IMAD.IADD R95, R95, 0x1, -R6 ;  /* 0x000000015f5f7824 */ /* 0x000fe200078e0a06 */
[----:B------:R-:W-:Y:S06]  /*27230*/  BRA `(.L_x_242) ;  /* 0xfffffff800547947 */ /* 0x000fec000383ffff */
.L_x_241:
[----:B------:R-:W-:Y:S05]  /*27240*/  BSYNC.RECONVERGENT B2 ;  /* 0x0000000000027941 */ /* 0x000fea0003800200 */
.L_x_238:
        /* <DEDUP_REMOVED lines=195> */
[----:B------:R-:W-:-:S04]  /*27e80*/  IMAD.WIDE.U32 R94, R106, R92, R94 ;  /* 0x0000005c6a5e7225 */ /* 0x000fc800078e005e */
[----:B------:R-:W-:Y:S01]  /*27e90*/  IMAD.MOV.U32 R9, RZ, RZ, RZ ;  /* 0x000000ffff097224 */ /* 0x000fe200078e00ff */
[----:B------:R-:W-:Y:S01]  /*27ea0*/  IADD3 R6, P0, PT, R88, R95, RZ ;  /* 0x0000005f58067210 */ /* 0x000fe20007f1e0ff */
[----:B------:R-:W-:Y:S02]  /*27eb0*/  IMAD.X R3, RZ, RZ, RZ, P4 ;  /* 0x000000ffff037224 */ /* 0x000fe400020e06ff */
[----:B------:R-:W-:-:S03]  /*27ec0*/  IMAD.WIDE.U32 R8, R84, 0x3d1, R8 ;  /* 0x000003d154087825 */ /* 0x000fc600078e0008 */
[----:B------:R-:W-:Y:S01]  /*27ed0*/  IADD3 R46, P4, P5, R46, R3, R4 ;  /* 0x000000032e2e7210 */ /* 0x000fe20007d9e004 */
[----:B------:R-:W-:Y:S01]  /*27ee0*/  IMAD.X R7, RZ, RZ, RZ, P0 ;  /* 0x000000ffff077224 */ /* 0x000fe200000e06ff */
[----:B------:R-:W-:Y:S02]  /*27ef0*/  IADD3.X R3, PT, PT, RZ, RZ, RZ, P2, P3 ;  /* 0x000000ffff037210 */ /* 0x000fe400017e64ff */
[----:B------:R-:W-:Y:S01]  /*27f00*/  IADD3 R4, PT, PT, R9, UR4, RZ ;  /* 0x0000000409047c10 */ /* 0x000fe2000fffe0ff */
[----:B------:R-:W-:Y:S01]  /*27f10*/  IMAD.WIDE.U32 R6, R107, R92, R6 ;  /* 0x0000005c6b067225 */ /* 0x000fe200078e0006 */
[----:B------:R-:W-:Y:S02]  /*27f20*/  IADD3 R2, P0, P1, R8, R3, R2 ;  /* 0x0000000308027210 */ /* 0x000fe4000791e002 */
[----:B------:R-:W-:Y:S01]  /*27f30*/  IADD3.X R3, PT, PT, RZ, RZ, RZ, P4, P5 ;  /* 0x000000ffff037210 */ /* 0x000fe200027ea4ff */
[----:B------:R-:W-:Y:S01]  /*27f40*/  IMAD.WIDE.U32 R4, R94, 0x3d1, R4 ;  /* 0x000003d15e047825 */ /* 0x000fe200078e0004 */
[----:B------:R-:W-:-:S02]  /*27f50*/  IADD3.X R9, PT, PT, RZ, RZ, RZ, P0, P1 ;  /* 0x000000ffff097210 */ /* 0x000fc400007e24ff */
[----:B------:R-:W-:Y:S01]  /*27f60*/  IADD3 R80, P3, P4, R80, R3, R2 ;  /* 0x0000000350507210 */ /* 0x000fe20007c7e002 */
[----:B------:R-:W-:Y:S01]  /*27f70*/  VIADD R2, R5, UR4 ;  /* 0x0000000405027c36 */ /* 0x000fe20008000000 */
[----:B------:R-:W-:Y:S01]  /*27f80*/  IADD3 R4, P1, P2, R4, R9, R32 ;  /* 0x0000000904047210 */ /* 0x000fe20007a3e020 */
[----:B------:R-:W-:Y:S01]  /*27f90*/  IMAD.MOV.U32 R3, RZ, RZ, RZ ;  /* 0x000000ffff037224 */ /* 0x000fe200078e00ff */
[----:B------:R-:W-:Y:S02]  /*27fa0*/  IADD3 R88, P0, PT, R89, R7, RZ ;  /* 0x0000000759587210 */ /* 0x000fe40007f1e0ff */
[----:B------:R-:W-:Y:S01]  /*27fb0*/  IADD3.X R93, PT, PT, RZ, RZ, RZ, P3, P4 ;  /* 0x000000ffff5d7210 */ /* 0x000fe20001fe84ff */
[----:B------:R-:W-:Y:S01]  /*27fc0*/  IMAD.WIDE.U32 R2, R6, 0x3d1, R2 ;  /* 0x000003d106027825 */ /* 0x000fe200078e0002 */
[----:B------:R-:W-:Y:S02]  /*27fd0*/  IADD3.X R5, PT, PT, RZ, RZ, RZ, P1, P2 ;  /* 0x000000ffff057210 */ /* 0x000fe40000fe44ff */
[----:B------:R-:W-:Y:S01]  /*27fe0*/  IADD3 R93, P2, P3, R84, R93, R4 ;  /* 0x0000005d545d7210 */ /* 0x000fe20007b5e004 */
[----:B------:R-:W-:Y:S01]  /*27ff0*/  IMAD.X R89, RZ, RZ, RZ, P0 ;  /* 0x000000ffff597224 */ /* 0x000fe200000e06ff */
[----:B------:R-:W-:Y:S01]  /*28000*/  IADD3 R34, P0, P1, R2, R5, R34 ;  /* 0x0000000502227210 */ /* 0x000fe2000791e022 */
[----:B------:R-:W-:Y:S01]  /*28010*/  VIADD R2, R3, UR4 ;  /* 0x0000000403027c36 */ /* 0x000fe20008000000 */
[----:B------:R-:W-:Y:S01]  /*28020*/  IADD3.X R3, PT, PT, RZ, RZ, RZ, P2, P3 ;  /* 0x000000ffff037210 */ /* 0x000fe200017e64ff */
[----:B------:R-:W-:Y:S01]  /*28030*/  IMAD.WIDE.U32 R88, R108, R92, R88 ;  /* 0x0000005c6c587225 */ /* 0x000fe200078e0058 */
[----:B------:R-:W-:-:S02]  /*28040*/  IADD3.X R5, PT, PT, RZ, RZ, RZ, P0, P1 ;  /* 0x000000ffff057210 */ /* 0x000fc400007e24ff */
        /* <DEDUP_REMOVED lines=44> */
.L_x_245:
[----:B------:R-:W-:Y:S05]  /*28310*/  BSYNC.RECONVERGENT B2 ;  /* 0x0000000000027941 */ /* 0x000fea0003800200 */
.L_x_244:
[----:B------:R-:W-:Y:S01]  /*28320*/  BSSY.RECONVERGENT B2, `(.L_x_246) ;  /* 0x000006e000027945 */ /* 0x000fe20003800200 */
[----:B------:R-:W-:Y:S01]  /*28330*/  MOV R94, R80 ;  /* 0x00000050005e7202 */ /* 0x000fe20000000f00 */
[----:B------:R-:W-:-:S07]  /*28340*/  IMAD.MOV.U32 R95, RZ, RZ, R46 ;  /* 0x000000ffff5f7224 */ /* 0x000fce00078e002e */
.L_x_250:
        /* <DEDUP_REMOVED lines=42> */
.L_x_248:
[----:B------:R-:W-:Y:S05]  /*285f0*/  BSYNC.RELIABLE B3 ;  /* 0x0000000000037941 */ /* 0x000fea0003800100 */
.L_x_247:
        /* <DEDUP_REMOVED lines=42> */
[----:B------:R-:W-:Y:S02]  /*288a0*/  @!P1 IMAD R3, RZ, RZ, UR10 ;  /* 0x0000000aff039e24 */ /* 0x000fe4000f8e02ff */
[----:B------:R-:W-:Y:S01]  /*288b0*/  ISETP.GT.U32.AND P5, PT, R2, R91, PT ;  /* 0x0000005b0200720c */ /* 0x000fe20003fa4070 */
[----:B------:R-:W-:Y:S01]  /*288c0*/  IMAD.U32 R2, RZ, RZ, UR5 ;  /* 0x00000005ff027e24 */ /* 0x000fe2000f8e00ff */
[----:B------:R-:W-:Y:S01]  /*288d0*/  IADD3.X R4, PT, PT, RZ, RZ, RZ, P6, !PT ;  /* 0x000000ffff047210 */ /* 0x000fe200037fe4ff */
[----:B------:R-:W-:Y:S01]  /*288e0*/  UIADD3 UR5, UPT, UPT, UR14, 0x1, URZ ;  /* 0x000000010e057890 */ /* 0x000fe2000fffe0ff */
[----:B------:R-:W-:Y:S01]  /*288f0*/  @!P0 IMAD R2, RZ, RZ, UR9 ;  /* 0x00000009ff028e24 */ /* 0x000fe2000f8e02ff */
[----:B------:R-:W-:Y:S01]  /*28900*/  PLOP3.LUT P0, PT, PT, PT, PT, 0x8, 0x80 ;  /* 0x000000000080781c */ /* 0x000fe20003f0e170 */
[----:B------:R-:W-:Y:S01]  /*28910*/  IMAD.IADD R94, R94, 0x1, -R3 ;  /* 0x000000015e5e7824 */ /* 0x000fe200078e0a03 */
[----:B------:R-:W-:Y:S01]  /*28920*/  ISETP.GT.U32.AND.EX P5, PT, R4, RZ, PT, P5 ;  /* 0x000000ff0400720c */ /* 0x000fe20003fa4150 */
[----:B------:R-:W-:Y:S01]  /*28930*/  IMAD.IADD R95, R95, 0x1, -R2 ;  /* 0x000000015f5f7824 */ /* 0x000fe200078e0a02 */
[----:B------:R-:W-:Y:S01]  /*28940*/  MOV R2, UR8 ;  /* 0x0000000800027c02 */ /* 0x000fe20008000f00 */
[----:B------:R-:W-:-:S02]  /*28950*/  IMAD.U32 R4, RZ, RZ, UR12 ;  /* 0x0000000cff047e24 */ /* 0x000fc4000f8e00ff */
[----:B------:R-:W-:Y:S02]  /*28960*/  IMAD.U32 R3, RZ, RZ, UR5 ;  /* 0x00000005ff037e24 */ /* 0x000fe4000f8e00ff */
[----:B------:R-:W-:Y:S02]  /*28970*/  @!P2 IMAD R4, RZ, RZ, UR11 ;  /* 0x0000000bff04ae24 */ /* 0x000fe4000f8e02ff */
        /* <DEDUP_REMOVED lines=8> */
.L_x_249:
[----:B------:R-:W-:Y:S05]  /*28a00*/  BSYNC.RECONVERGENT B2 ;  /* 0x0000000000027941 */ /* 0x000fea0003800200 */
.L_x_246:
        /* <DEDUP_REMOVED lines=160> */
[----:B------:R-:W-:Y:S01]  /*29410*/  IMAD.WIDE.U32 R2, R34, 0x3d1, RZ ;  /* 0x000003d122027825 */ /* 0x000fe200078e00ff */
[----:B------:R-:W-:-:S03]  /*29420*/  IADD3 R8, P2, PT, R8, R33, RZ ;  /* 0x0000002108087210 */ /* 0x000fc60007f5e0ff */
[----:B------:R-:W-:Y:S02]  /*29430*/  IMAD.X R5, RZ, RZ, RZ, P1 ;  /* 0x000000ffff057224 */ /* 0x000fe400008e06ff */
[----:B------:R-:W-:Y:S02]  /*29440*/  IMAD.X R9, RZ, RZ, RZ, P2 ;  /* 0x000000ffff097224 */ /* 0x000fe400010e06ff */
[----:B------:R-:W-:Y:S02]  /*29450*/  IMAD.X R45, RZ, RZ, RZ, P0 ;  /* 0x000000ffff2d7224 */ /* 0x000fe400000e06ff */
[----:B------:R-:W-:Y:S02]  /*29460*/  IMAD.IADD R33, R6, 0x1, R2 ;  /* 0x0000000106217824 */ /* 0x000fe400078e0202 */
[----:B------:R-:W-:-:S03]  /*29470*/  IMAD.WIDE.U32 R4, R92, R91, R4 ;  /* 0x0000005b5c047225 */ /* 0x000fc600078e0004 */
[----:B------:R-:W-:Y:S01]  /*29480*/  ISETP.GE.U32.AND P0, PT, R33, R6, PT ;  /* 0x000000062100720c */ /* 0x000fe20003f06070 */
[----:B------:R-:W-:-:S04]  /*29490*/  IMAD.WIDE.U32 R8, R94, R90, R8 ;  /* 0x0000005a5e087225 */ /* 0x000fc800078e0008 */
[----:B------:R-:W-:Y:S01]  /*294a0*/  VIADD R2, R3, UR4 ;  /* 0x0000000403027c36 */ /* 0x000fe20008000000 */
[----:B------:R-:W-:Y:S01]  /*294b0*/  IADD3 R4, P2, PT, R4, R9, RZ ;  /* 0x0000000904047210 */ /* 0x000fe20007f5e0ff */
[----:B------:R-:W-:Y:S01]  /*294c0*/  IMAD.WIDE.U32 R44, R92, R90, R44 ;  /* 0x0000005a5c2c7225 */ /* 0x000fe200078e002c */
[----:B------:R-:W-:-:S03]  /*294d0*/  SEL R9, RZ, 0x1, P0 ;  /* 0x00000001ff097807 */ /* 0x000fc60000000000 */
[----:B------:R-:W-:Y:S01]  /*294e0*/  IMAD.MOV.U32 R3, RZ, RZ, RZ ;  /* 0x000000ffff037224 */ /* 0x000fe200078e00ff */
[----:B------:R-:W-:Y:S01]  /*294f0*/  IADD3 R6, P1, PT, R44, R5, RZ ;  /* 0x000000052c067210 */ /* 0x000fe20007f3e0ff */
[----:B------:R-:W-:Y:S02]  /*29500*/  IMAD.X R5, RZ, RZ, RZ, P2 ;  /* 0x000000ffff057224 */ /* 0x000fe400010e06ff */
[----:B------:R-:W-:-:S04]  /*29510*/  IMAD.WIDE.U32 R2, R32, 0x3d1, R2 ;  /* 0x000003d120027825 */ /* 0x000fc800078e0002 */
[----:B------:R-:W-:Y:S01]  /*29520*/  IMAD.X R7, RZ, RZ, RZ, P1 ;  /* 0x000000ffff077224 */ /* 0x000fe200008e06ff */
[----:B------:R-:W-:Y:S01]  /*29530*/  IADD3 R9, P2, P3, R2, R88, R9 ;  /* 0x0000005802097210 */ /* 0x000fe20007b5e009 */
[----:B------:R-:W-:Y:S02]  /*29540*/  VIADD R2, R3, UR4 ;  /* 0x0000000403027c36 */ /* 0x000fe40008000000 */
[----:B------:R-:W-:Y:S02]  /*29550*/  HFMA2 R3, -RZ, RZ, 0, 0 ;  /* 0x00000000ff037431 */ /* 0x000fe400000001ff */
[----:B------:R-:W-:Y:S01]  /*29560*/  IMAD.WIDE.U32 R6, R91, R91, R6 ;  /* 0x0000005b5b067225 */ /* 0x000fe200078e0006 */
[----:B------:R-:W-:-:S03]  /*29570*/  IADD3 R9, P4, PT, R34, R9, RZ ;  /* 0x0000000922097210 */ /* 0x000fc60007f9e0ff */
[----:B------:R-:W-:Y:S01]  /*29580*/  IMAD.WIDE.U32 R4, R93, R90, R4 ;  /* 0x0000005a5d047225 */ /* 0x000fe200078e0004 */
[----:B------:R-:W-:-:S03]  /*29590*/  IADD3 R44, P0, PT, R45, R7, RZ ;  /* 0x000000072d2c7210 */ /* 0x000fc60007f1e0ff */
[----:B------:R-:W-:Y:S01]  /*295a0*/  IMAD.MOV.U32 R7, RZ, RZ, RZ ;  /* 0x000000ffff077224 */ /* 0x000fe200078e00ff */
[----:B------:R-:W-:Y:S01]  /*295b0*/  IADD3 R34, P1, PT, R6, R5, RZ ;  /* 0x0000000506227210 */ /* 0x000fe20007f3e0ff */
[----:B------:R-:W-:Y:S01]  /*295c0*/  IMAD.WIDE.U32 R2, R8, 0x3d1, R2 ;  /* 0x000003d108027825 */ /* 0x000fe200078e0002 */
[----:B------:R-:W-:-:S03]  /*295d0*/  IADD3.X R5, PT, PT, RZ, RZ, RZ, P2, P3 ;  /* 0x000000ffff057210 */ /* 0x000fc600017e64ff */
[----:B------:R-:W-:Y:S02]  /*295e0*/  IMAD.X R45, RZ, RZ, RZ, P0 ;  /* 0x000000ffff2d7224 */ /* 0x000fe400000e06ff */
[----:B------:R-:W-:Y:S01]  /*295f0*/  IMAD.X R35, RZ, RZ, RZ, P1 ;  /* 0x000000ffff237224 */ /* 0x000fe200008e06ff */
[----:B------:R-:W-:Y:S01]  /*29600*/  IADD3 R2, P0, P1, R2, R5, R84 ;  /* 0x0000000502027210 */ /* 0x000fe2000791e054 */
[----:B------:R-:W-:Y:S02]  /*29610*/  VIADD R6, R3, UR4 ;  /* 0x0000000403067c36 */ /* 0x000fe40008000000 */
[----:B------:R-:W-:Y:S02]  /*29620*/  IMAD.X R3, RZ, RZ, RZ, P4 ;  /* 0x000000ffff037224 */ /* 0x000fe400020e06ff */
[----:B------:R-:W-:-:S03]  /*29630*/  IMAD.WIDE.U32 R44, R91, R90, R44 ;  /* 0x0000005a5b2c7225 */ /* 0x000fc600078e002c */
[----:B------:R-:W-:Y:S01]  /*29640*/  IADD3 R32, P3, P4, R32, R3, R2 ;  /* 0x0000000320207210 */ /* 0x000fe20007c7e002 */
[----:B------:R-:W-:Y:S01]  /*29650*/  IMAD.WIDE.U32 R34, R92, R90, R34 ;  /* 0x0000005a5c227225 */ /* 0x000fe200078e0022 */
[----:B------:R-:W-:Y:S02]  /*29660*/  IADD3.X R3, PT, PT, RZ, RZ, RZ, P0, P1 ;  /* 0x000000ffff037210 */ /* 0x000fe400007e24ff */
[----:B------:R-:W-:Y:S01]  /*29670*/  IADD3.X R39, PT, PT, RZ, RZ, RZ, P3, P4 ;  /* 0x000000ffff277210 */ /* 0x000fe20001fe84ff */
[----:B------:R-:W-:Y:S01]  /*29680*/  IMAD.WIDE.U32 R6, R4, 0x3d1, R6 ;  /* 0x000003d104067825 */ /* 0x000fe200078e0006 */
[----:B------:R-:W-:-:S03]  /*29690*/  IADD3 R84, P0, PT, R44, R35, RZ ;  /* 0x000000232c547210 */ /* 0x000fc60007f1e0ff */
[----:B------:R-:W-:Y:S01]  /*296a0*/  VIADD R2, R7, UR4 ;  /* 0x0000000407027c36 */ /* 0x000fe20008000000 */
[----:B------:R-:W-:Y:S01]  /*296b0*/  IADD3 R6, P1, P2, R6, R3, R82 ;  /* 0x0000000306067210 */ /* 0x000fe20007a3e052 */
[----:B------:R-:W-:Y:S01]  /*296c0*/  IMAD.X R85, RZ, RZ, RZ, P0 ;  /* 0x000000ffff557224 */ /* 0x000fe200000e06ff */
        /* <DEDUP_REMOVED lines=44> */
[----:B------:R-:W-:Y:S02]  /*29990*/  IMAD.X R5, RZ, RZ, RZ, P1 ;  /* 0x000000ffff057224 */ /* 0x000fe400008e06ff */
[----:B------:R-:W-:Y:S01]  /*299a0*/  IMAD.MOV.U32 R33, RZ, RZ, R2 ;  /* 0x000000ffff217224 */ /* 0x000fe200078e0002 */
[----:B------:R-:W-:-:S04]  /*299b0*/  SEL R6, RZ, 0x1, P0 ;  /* 0x00000001ff067807 */ /* 0x000fc80000000000 */
[----:B------:R-:W-:-:S04]  /*299c0*/  IADD3 R9, P0, P2, R3, R9, R6 ;  /* 0x0000000903097210 */ /* 0x000fc80007a1e006 */
        /* <DEDUP_REMOVED lines=15> */
.L_x_252:
[----:B------:R-:W-:Y:S05]  /*29ac0*/  BSYNC.RECONVERGENT B2 ;  /* 0x0000000000027941 */ /* 0x000fea0003800200 */
.L_x_251:
[----:B------:R-:W-:Y:S01]  /*29ad0*/  BSSY.RECONVERGENT B2, `(.L_x_253) ;  /* 0x000006f000027945 */ /* 0x000fe20003800200 */
[----:B------:R-:W-:Y:S02]  /*29ae0*/  IMAD.MOV.U32 R3, RZ, RZ, R8 ;  /* 0x000000ffff037224 */ /* 0x000fe400078e0008 */
[----:B------:R-:W-:-:S07]  /*29af0*/  IMAD.MOV.U32 R2, RZ, RZ, R4 ;  /* 0x000000ffff027224 */ /* 0x000fce00078e0004 */
.L_x_257:
        /* <DEDUP_REMOVED lines=43> */
.L_x_255:
[----:B------:R-:W-:Y:S05]  /*29db0*/  BSYNC.RELIABLE B3 ;  /* 0x0000000000037941 */ /* 0x000fea0003800100 */
.L_x_254:
        /* <DEDUP_REMOVED lines=23> */
[----:B------:R-:W-:Y:S01]  /*29f30*/  IMAD.X R4, RZ, RZ, RZ, P3 ;  /* 0x000000ffff047224 */ /* 0x000fe200018e06ff */
[----:B------:R-:W-:-:S04]  /*29f40*/  @!P1 IADD3 R6, PT, PT, RZ, UR10, RZ ;  /* 0x0000000aff069c10 */ /* 0x000fc8000fffe0ff */
        /* <DEDUP_REMOVED lines=28> */
[----:B------:R-:W-:Y:S01]  /*2a110*/  IMAD.U32 R7, RZ, RZ, UR8 ;  /* 0x00000008ff077e24 */ /* 0x000fe2000f8e00ff */
[----:B------:R-:W-:Y:S01]  /*2a120*/  @!P4 IADD3 R7, PT, PT, RZ, UR17, RZ ;  /* 0x00000011ff07cc10 */ /* 0x000fe2000fffe0ff */
[----:B------:R-:W-:Y:S02]  /*2a130*/  IMAD.U32 R4, RZ, RZ, UR5 ;  /* 0x00000005ff047e24 */ /* 0x000fe4000f8e00ff */
        /* <DEDUP_REMOVED lines=8> */
.L_x_256:
[----:B------:R-:W-:Y:S05]  /*2a1c0*/  BSYNC.RECONVERGENT B2 ;  /* 0x0000000000027941 */ /* 0x000fea0003800200 */
.L_x_253:
        /* <DEDUP_REMOVED lines=35> */
.L_x_259:
        /* <DEDUP_REMOVED lines=18> */
[----:B------:R-:W-:Y:S02]  /*2a520*/  IMAD.IADD R39, R39, 0x1, -R6 ;  /* 0x0000000127277824 */ /* 0x000fe400078e0a06 */
        /* <DEDUP_REMOVED lines=21> */
[----:B------:R-:W-:Y:S01]  /*2a680*/  VIADD R4, R24, 0x1 ;  /* 0x0000000118047836 */ /* 0x000fe20000000000 */
[----:B------:R-:W-:Y:S01]  /*2a690*/  IADD3 R38, PT, PT, R32, -R5, RZ ;  /* 0x8000000520267210 */ /* 0x000fe20007ffe0ff */
[----:B------:R-:W-:Y:S02]  /*2a6a0*/  VIADD R5, R23, 0x1 ;  /* 0x0000000117057836 */ /* 0x000fe40000000000 */
[----:B------:R-:W-:Y:S02]  /*2a6b0*/  VIADD R7, R21, 0x1 ;  /* 0x0000000115077836 */ /* 0x000fe40000000000 */
[----:B------:R-:W-:Y:S02]  /*2a6c0*/  @!P2 IMAD.MOV R5, RZ, RZ, R23 ;  /* 0x000000ffff05a224 */ /* 0x000fe400078e0217 */
[----:B------:R-:W-:Y:S02]  /*2a6d0*/  @!P3 IMAD.MOV R4, RZ, RZ, R24 ;  /* 0x000000ffff04b224 */ /* 0x000fe400078e0218 */
[----:B------:R-:W-:Y:S01]  /*2a6e0*/  @!P4 IMAD.MOV R7, RZ, RZ, R21 ;  /* 0x000000ffff07c224 */ /* 0x000fe200078e0215 */
[----:B------:R-:W-:Y:S01]  /*2a6f0*/  IADD3 R32, PT, PT, R2, -R5, RZ ;  /* 0x8000000502207210 */ /* 0x000fe20007ffe0ff */
[----:B------:R-:W-:-:S02]  /*2a700*/  @!P5 IMAD.MOV R6, RZ, RZ, R22 ;  /* 0x000000ffff06d224 */ /* 0x000fc400078e0216 */
[----:B------:R-:W-:Y:S02]  /*2a710*/  IMAD.IADD R33, R3, 0x1, -R4 ;  /* 0x0000000103217824 */ /* 0x000fe400078e0a04 */
[----:B------:R-:W-:Y:S02]  /*2a720*/  IMAD.IADD R34, R34, 0x1, -R7 ;  /* 0x0000000122227824 */ /* 0x000fe400078e0a07 */
[----:B------:R-:W-:Y:S01]  /*2a730*/  IMAD.IADD R35, R35, 0x1, -R6 ;  /* 0x0000000123237824 */ /* 0x000fe200078e0a06 */
[----:B------:R-:W-:Y:S06]  /*2a740*/  BRA `(.L_x_262) ;  /* 0x0000000400247947 */ /* 0x000fec0003800000 */
.L_x_261:
[----:B------:R-:W-:Y:S05]  /*2a750*/  BSYNC.RELIABLE B3 ;  /* 0x0000000000037941 */ /* 0x000fea0003800100 */
.L_x_260:
[----:B------:R-:W0:Y:S01]  /*2a760*/  LDCU UR4, c[0x0][0x3cc] ;  /* 0x00007980ff0477ac */ /* 0x000e220008000800 */
[----:B------:R-:W-:Y:S01]  /*2a770*/  VIADD R38, R25, 0x1 ;  /* 0x0000000119267836 */ /* 0x000fe20000000000 */
[----:B------:R-:W-:Y:S01]  /*2a780*/  IADD3 R37, PT, PT, R28, 0x1, RZ ;  /* 0x000000011c257810 */ /* 0x000fe20007ffe0ff */
        /* <DEDUP_REMOVED lines=17> */
[----:B------:R-:W-:Y:S01]  /*2a8a0*/  IADD3.X R32, PT, PT, RZ, RZ, RZ, P2, P3 ;  /* 0x000000ffff207210 */ /* 0x000fe200017e64ff */
[----:B------:R-:W-:Y:S01]  /*2a8b0*/  IMAD.MOV.U32 R36, RZ, RZ, R4 ;  /* 0x000000ffff247224 */ /* 0x000fe200078e0004 */
        /* <DEDUP_REMOVED lines=44> */
[----:B------:R-:W-:Y:S02]  /*2ab80*/  ISETP.GT.U32.AND.EX P1, PT, R7, RZ, PT, P1 ;  /* 0x000000ff0700720c */ /* 0x000fe40003f24110 */
[----:B------:R-:W-:Y:S01]  /*2ab90*/  IADD3 R35, PT, PT, R35, R8, R2 ;  /* 0x0000000823237210 */ /* 0x000fe20007ffe002 */
[----:B------:R-:W-:Y:S01]  /*2aba0*/  VIADD R2, R22, 0x1 ;  /* 0x0000000116027836 */ /* 0x000fe20000000000 */
[----:B------:R-:W-:-:S09]  /*2abb0*/  IADD3 R34, PT, PT, R3, -R34, RZ ;  /* 0x8000002203227210 */ /* 0x000fd20007ffe0ff */
[----:B------:R-:W-:-:S04]  /*2abc0*/  @!P1 IMAD.MOV R2, RZ, RZ, R22 ;  /* 0x000000ffff029224 */ /* 0x000fc800078e0216 */
[----:B------:R-:W-:-:S07]  /*2abd0*/  IMAD.IADD R35, R35, 0x1, -R2 ;  /* 0x0000000123237824 */ /* 0x000fce00078e0a02 */
.L_x_262:
[----:B------:R-:W-:Y:S05]  /*2abe0*/  BSYNC.RECONVERGENT B2 ;  /* 0x0000000000027941 */ /* 0x000fea0003800200 */
.L_x_258:
        /* <DEDUP_REMOVED lines=43> */
.L_x_265:
[----:B------:R-:W-:Y:S05]  /*2aea0*/  BSYNC.RELIABLE B3 ;  /* 0x0000000000037941 */ /* 0x000fea0003800100 */
.L_x_264:
[----:B------:R-:W0:Y:S01]  /*2aeb0*/  LDC R9, c[0x0][0x3cc] ;  /* 0x0000f300ff097b82 */ /* 0x000e220000000800 */
[----:B------:R-:W-:Y:S07]  /*2aec0*/  BSSY.RELIABLE B3, `(.L_x_267) ;  /* 0x000006b000037945 */ /* 0x000fee0003800100 */
[----:B------:R-:W1:Y:S01]  /*2aed0*/  LDC.64 R2, c[0x0][0x3d0] ;  /* 0x0000f400ff027b82 */ /* 0x000e620000000a00 */
[----:B0-----:R-:W-:-:S04]  /*2aee0*/  ISETP.GE.U32.AND P5, PT, R36, R9, PT ;  /* 0x000000092400720c */ /* 0x001fc80003fa6070 */
        /* <DEDUP_REMOVED lines=29> */
[----:B------:R-:W-:Y:S02]  /*2b0c0*/  ISETP.GT.U32.AND.EX P4, PT, R44, RZ, PT, P4 ;  /* 0x000000ff2c00720c */ /* 0x000fe40003f84140 */
[----:B------:R-:W-:Y:S01]  /*2b0d0*/  MOV R44, R88 ;  /* 0x00000058002c7202 */ /* 0x000fe20000000f00 */
        /* <DEDUP_REMOVED lines=11> */
[----:B------:R-:W-:-:S02]  /*2b190*/  IMAD.MOV.U32 R84, RZ, RZ, R44 ;  /* 0x000000ffff547224 */ /* 0x000fc400078e002c */
[----:B------:R-:W-:Y:S01]  /*2b1a0*/  @!P1 IMAD.MOV R46, RZ, RZ, R4 ;  /* 0x000000ffff2e9224 */ /* 0x000fe200078e0204 */
[----:B------:R-:W-:Y:S01]  /*2b1b0*/  IADD3 R38, PT, PT, R38, -R45, RZ ;  /* 0x8000002d26267210 */ /* 0x000fe20007ffe0ff */
[----:B------:R-:W-:Y:S02]  /*2b1c0*/  VIADD R47, R5, 0x1 ;  /* 0x00000001052f7836 */ /* 0x000fe40000000000 */
[----:B------:R-:W-:Y:S02]  /*2b1d0*/  IMAD.IADD R39, R39, 0x1, -R46 ;  /* 0x0000000127277824 */ /* 0x000fe400078e0a2e */
[----:B------:R-:W-:Y:S02]  /*2b1e0*/  VIADD R46, R6, 0x1 ;  /* 0x00000001062e7836 */ /* 0x000fe40000000000 */
[----:B------:R-:W-:Y:S02]  /*2b1f0*/  VIADD R45, R7, 0x1 ;  /* 0x00000001072d7836 */ /* 0x000fe40000000000 */
[----:B------:R-:W-:-:S02]  /*2b200*/  @!P0 IMAD.MOV R84, RZ, RZ, R8 ;  /* 0x000000ffff548224 */ /* 0x000fc400078e0208 */
[----:B------:R-:W-:Y:S01]  /*2b210*/  IMAD.MOV.U32 R83, RZ, RZ, R47 ;  /* 0x000000ffff537224 */ /* 0x000fe200078e002f */
[----:B------:R-:W-:Y:S01]  /*2b220*/  @!P2 IADD3 R83, PT, PT, R5, RZ, RZ ;  /* 0x000000ff0553a210 */ /* 0x000fe20007ffe0ff */
[----:B------:R-:W-:Y:S02]  /*2b230*/  IMAD.IADD R35, R35, 0x1, -R84 ;  /* 0x0000000123237824 */ /* 0x000fe400078e0a54 */
[----:B------:R-:W-:Y:S02]  /*2b240*/  IMAD.MOV.U32 R82, RZ, RZ, R46 ;  /* 0x000000ffff527224 */ /* 0x000fe400078e002e */
[----:B------:R-:W-:Y:S01]  /*2b250*/  IMAD.MOV.U32 R85, RZ, RZ, R45 ;  /* 0x000000ffff557224 */ /* 0x000fe200078e002d */
[----:B------:R-:W-:Y:S01]  /*2b260*/  ISETP.GT.U32.AND P0, PT, R35, R8, PT ;  /* 0x000000082300720c */ /* 0x000fe20003f04070 */
[----:B------:R-:W-:Y:S02]  /*2b270*/  @!P3 IMAD.MOV R82, RZ, RZ, R6 ;  /* 0x000000ffff52b224 */ /* 0x000fe400078e0206 */
[----:B------:R-:W-:-:S02]  /*2b280*/  @!P4 IMAD.MOV R85, RZ, RZ, R7 ;  /* 0x000000ffff55c224 */ /* 0x000fc400078e0207 */
[----:B------:R-:W-:Y:S02]  /*2b290*/  IMAD.IADD R32, R32, 0x1, -R83 ;  /* 0x0000000120207824 */ /* 0x000fe400078e0a53 */
[----:B------:R-:W-:Y:S02]  /*2b2a0*/  IMAD.IADD R33, R33, 0x1, -R82 ;  /* 0x0000000121217824 */ /* 0x000fe400078e0a52 */
[----:B------:R-:W-:Y:S02]  /*2b2b0*/  IMAD.IADD R34, R34, 0x1, -R85 ;  /* 0x0000000122227824 */ /* 0x000fe400078e0a55 */
[----:B------:R-:W-:Y:S02]  /*2b2c0*/  IMAD.IADD R84, R36, 0x1, -R9 ;  /* 0x0000000124547824 */ /* 0x000fe400078e0a09 */
[----:B------:R-:W-:Y:S05]  /*2b2d0*/  @P0 BRA `(.L_x_268) ;  /* 0x0000000000a40947 */ /* 0x000fea0003800000 */
[----:B------:R-:W-:Y:S01]  /*2b2e0*/  ISETP.GE.U32.AND P0, PT, R35, R8, PT ;  /* 0x000000082300720c */ /* 0x000fe20003f06070 */
[----:B------:R-:W-:-:S12]  /*2b2f0*/  IMAD.MOV.U32 R36, RZ, RZ, R84 ;  /* 0x000000ffff247224 */ /* 0x000fd800078e0054 */
[----:B------:R-:W-:Y:S05]  /*2b300*/  @!P0 BREAK.RELIABLE B3 ;  /* 0x0000000000038942 */ /* 0x000fea0003800100 */
[----:B------:R-:W-:Y:S05]  /*2b310*/  @!P0 BRA `(.L_x_266) ;  /* 0x0000000400548947 */ /* 0x000fea0003800000 */
[----:B------:R-:W-:-:S13]  /*2b320*/  ISETP.GT.U32.AND P0, PT, R34, R7, PT ;  /* 0x000000072200720c */ /* 0x000fda0003f04070 */
[----:B------:R-:W-:Y:S05]  /*2b330*/  @P0 BRA `(.L_x_268) ;  /* 0x00000000008c0947 */ /* 0x000fea0003800000 */
[----:B------:R-:W-:Y:S02]  /*2b340*/  ISETP.GE.U32.AND P0, PT, R34, R7, PT ;  /* 0x000000072200720c */ /* 0x000fe40003f06070 */
[----:B------:R-:W-:-:S11]  /*2b350*/  MOV R36, R84 ;  /* 0x0000005400247202 */ /* 0x000fd60000000f00 */
[----:B------:R-:W-:Y:S05]  /*2b360*/  @!P0 BREAK.RELIABLE B3 ;  /* 0x0000000000038942 */ /* 0x000fea0003800100 */
[----:B------:R-:W-:Y:S05]  /*2b370*/  @!P0 BRA `(.L_x_266) ;  /* 0x00000004003c8947 */ /* 0x000fea0003800000 */
[----:B------:R-:W-:-:S13]  /*2b380*/  ISETP.GT.U32.AND P0, PT, R33, R6, PT ;  /* 0x000000062100720c */ /* 0x000fda0003f04070 */
[----:B------:R-:W-:Y:S05]  /*2b390*/  @P0 BRA `(.L_x_268) ;  /* 0x0000000000740947 */ /* 0x000fea0003800000 */
[----:B------:R-:W-:Y:S01]  /*2b3a0*/  ISETP.GE.U32.AND P0, PT, R33, R6, PT ;  /* 0x000000062100720c */ /* 0x000fe20003f06070 */
[----:B------:R-:W-:-:S12]  /*2b3b0*/  IMAD.MOV.U32 R36, RZ, RZ, R84 ;  /* 0x000000ffff247224 */ /* 0x000fd800078e0054 */
        /* <DEDUP_REMOVED lines=23> */
[----:B------:R-:W-:-:S03]  /*2b530*/  IMAD.MOV.U32 R36, RZ, RZ, R84 ;  /* 0x000000ffff247224 */ /* 0x000fc600078e0054 */
[----:B------:R-:W-:-:S13]  /*2b540*/  ISETP.LT.U32.OR P0, PT, R37, R2, !P0 ;  /* 0x000000022500720c */ /* 0x000fda0004701470 */
[----:B------:R-:W-:Y:S05]  /*2b550*/  @P0 BREAK.RELIABLE B3 ;  /* 0x0000000000030942 */ /* 0x000fea0003800100 */
[----:B------:R-:W-:Y:S05]  /*2b560*/  @P0 BRA `(.L_x_266) ;  /* 0x0000000000c00947 */ /* 0x000fea0003800000 */
.L_x_268:
[----:B------:R-:W-:Y:S05]  /*2b570*/  BSYNC.RELIABLE B3 ;  /* 0x0000000000037941 */ /* 0x000fea0003800100 */
.L_x_267:
[----:B------:R-:W-:Y:S01]  /*2b580*/  ISETP.GE.U32.AND P5, PT, R84, R9, PT ;  /* 0x000000095400720c */ /* 0x000fe20003fa6070 */
[----:B------:R-:W-:-:S03]  /*2b590*/  IMAD.MOV.U32 R82, RZ, RZ, R88 ;  /* 0x000000ffff527224 */ /* 0x000fc600078e0058 */
        /* <DEDUP_REMOVED lines=34> */
[----:B------:R-:W-:-:S04]  /*2b7c0*/  ISETP.GT.U32.AND.EX P4, PT, R36, RZ, PT, P4 ;  /* 0x000000ff2400720c */ /* 0x000fc80003f84140 */
[----:B------:R-:W-:-:S04]  /*2b7d0*/  SEL R36, RZ, 0x1, !P4 ;  /* 0x00000001ff247807 */ /* 0x000fc80006000000 */
[----:B------:R-:W-:Y:S01]  /*2b7e0*/  IADD3 R83, P6, PT, R36, R7, RZ ;  /* 0x0000000724537210 */ /* 0x000fe20007fde0ff */
[----:B------:R-:W-:-:S03]  /*2b7f0*/  IMAD.IADD R36, R84, 0x1, -R9 ;  /* 0x0000000154247824 */ /* 0x000fc600078e0a09 */
[----:B------:R-:W-:Y:S01]  /*2b800*/  ISETP.GT.U32.AND P5, PT, R83, R34, PT ;  /* 0x000000225300720c */ /* 0x000fe20003fa4070 */
[----:B------:R-:W-:Y:S02]  /*2b810*/  IMAD.X R2, RZ, RZ, RZ, P6 ;  /* 0x000000ffff027224 */ /* 0x000fe400030e06ff */
[----:B------:R-:W-:-:S03]  /*2b820*/  @!P4 IMAD.MOV R45, RZ, RZ, R7 ;  /* 0x000000ffff2dc224 */ /* 0x000fc600078e0207 */
[----:B------:R-:W-:Y:S01]  /*2b830*/  ISETP.GT.U32.AND.EX P1, PT, R2, RZ, PT, P5 ;  /* 0x000000ff0200720c */ /* 0x000fe20003f24150 */
[----:B------:R-:W-:-:S12]  /*2b840*/  IMAD.IADD R34, R34, 0x1, -R45 ;  /* 0x0000000122227824 */ /* 0x000fd800078e0a2d */
[----:B------:R-:W-:-:S04]  /*2b850*/  @!P1 IMAD.MOV R44, RZ, RZ, R8 ;  /* 0x000000ffff2c9224 */ /* 0x000fc800078e0208 */
[----:B------:R-:W-:-:S07]  /*2b860*/  IMAD.IADD R35, R35, 0x1, -R44 ;  /* 0x0000000123237824 */ /* 0x000fce00078e0a2c */
.L_x_266:
[----:B------:R-:W-:Y:S05]  /*2b870*/  BSYNC.RECONVERGENT B2 ;  /* 0x0000000000027941 */ /* 0x000fea0003800200 */
.L_x_263:
        /* <DEDUP_REMOVED lines=35> */
.L_x_270:
        /* <DEDUP_REMOVED lines=43> */
[----:B------:R-:W-:-:S02]  /*2bd60*/  VIADD R4, R76, 0x1 ;  /* 0x000000014c047836 */ /* 0x000fc40000000000 */
[----:B------:R-:W-:Y:S02]  /*2bd70*/  @!P1 IMAD.MOV R4, RZ, RZ, R76 ;  /* 0x000000ffff049224 */ /* 0x000fe400078e024c */
[----:B------:R-:W-:Y:S02]  /*2bd80*/  @!P4 IMAD.MOV R7, RZ, RZ, R73 ;  /* 0x000000ffff07c224 */ /* 0x000fe400078e0249 */
[----:B------:R-:W-:Y:S01]  /*2bd90*/  IMAD.IADD R37, R37, 0x1, -R2 ;  /* 0x0000000125257824 */ /* 0x000fe200078e0a02 */
[----:B------:R-:W-:Y:S01]  /*2bda0*/  IADD3 R39, PT, PT, R39, -R4, RZ ;  /* 0x8000000427277210 */ /* 0x000fe20007ffe0ff */
[----:B------:R-:W-:Y:S02]  /*2bdb0*/  IMAD.IADD R38, R38, 0x1, -R3 ;  /* 0x0000000126267824 */ /* 0x000fe400078e0a03 */
[----:B------:R-:W-:Y:S02]  /*2bdc0*/  IMAD.IADD R34, R34, 0x1, -R7 ;  /* 0x0000000122227824 */ /* 0x000fe400078e0a07 */
[----:B------:R-:W-:-:S04]  /*2bdd0*/  @!P5 IMAD.MOV R44, RZ, RZ, R72 ;  /* 0x000000ffff2cd224 */ /* 0x000fc800078e0248 */
[----:B------:R-:W-:Y:S01]  /*2bde0*/  IMAD.IADD R35, R35, 0x1, -R44 ;  /* 0x0000000123237824 */ /* 0x000fe200078e0a2c */
[----:B------:R-:W-:Y:S06]  /*2bdf0*/  BRA `(.L_x_273) ;  /* 0x0000000400247947 */ /* 0x000fec0003800000 */
.L_x_272:
[----:B------:R-:W-:Y:S05]  /*2be00*/  BSYNC.RELIABLE B3 ;  /* 0x0000000000037941 */ /* 0x000fea0003800100 */
.L_x_271:
        /* <DEDUP_REMOVED lines=40> */
[----:B------:R-:W-:Y:S01]  /*2c090*/  SEL R4, RZ, 0x1, !P2 ;  /* 0x00000001ff047807 */ /* 0x000fe20005000000 */
[----:B------:R-:W-:Y:S01]  /*2c0a0*/  IMAD.MOV.U32 R36, RZ, RZ, R2 ;  /* 0x000000ffff247224 */ /* 0x000fe200078e0002 */
[----:B0-----:R-:W-:-:S02]  /*2c0b0*/  IADD3 R6, P4, P6, R6, UR4, R33 ;  /* 0x0000000406067c10 */ /* 0x001fc4000fe9e021 */
[----:B------:R-:W-:Y:S02]  /*2c0c0*/  IADD3 R3, P3, PT, R75, R4, RZ ;  /* 0x000000044b037210 */ /* 0x000fe40007f7e0ff */
[----:B------:R-:W-:Y:S02]  /*2c0d0*/  IADD3.X R5, PT, PT, RZ, RZ, RZ, P4, P6 ;  /* 0x000000ffff057210 */ /* 0x000fe400027ec4ff */
[----:B------:R-:W-:Y:S01]  /*2c0e0*/  IADD3 R33, PT, PT, R74, 0x1, RZ ;  /* 0x000000014a217810 */ /* 0x000fe20007ffe0ff */
[----:B------:R-:W-:Y:S01]  /*2c0f0*/  IMAD.X R4, RZ, RZ, RZ, P3 ;  /* 0x000000ffff047224 */ /* 0x000fe200018e06ff */
[----:B------:R-:W-:Y:S01]  /*2c100*/  ISETP.GT.U32.AND P3, PT, R3, R7, PT ;  /* 0x000000070300720c */ /* 0x000fe20003f64070 */
[----:B------:R-:W-:-:S03]  /*2c110*/  @!P2 IMAD.MOV R32, RZ, RZ, R75 ;  /* 0x000000ffff20a224 */ /* 0x000fc600078e024b */
[----:B------:R-:W-:Y:S02]  /*2c120*/  ISETP.GT.U32.AND.EX P3, PT, R4, RZ, PT, P3 ;  /* 0x000000ff0400720c */ /* 0x000fe40003f64130 */
[----:B------:R-:W-:Y:S02]  /*2c130*/  IADD3 R32, PT, PT, R7, -R32, RZ ;  /* 0x8000002007207210 */ /* 0x000fe40007ffe0ff */
[----:B------:R-:W-:-:S04]  /*2c140*/  SEL R3, RZ, 0x1, !P3 ;  /* 0x00000001ff037807 */ /* 0x000fc80005800000 */
[----:B------:R-:W-:-:S04]  /*2c150*/  IADD3 R3, P6, PT, R74, R3, RZ ;  /* 0x000000034a037210 */ /* 0x000fc80007fde0ff */
[----:B------:R-:W-:Y:S01]  /*2c160*/  ISETP.GT.U32.AND P4, PT, R3, R6, PT ;  /* 0x000000060300720c */ /* 0x000fe20003f84070 */
[----:B------:R-:W-:Y:S01]  /*2c170*/  @!P3 IMAD.MOV R33, RZ, RZ, R74 ;  /* 0x000000ffff21b224 */ /* 0x000fe200078e024a */
[----:B------:R-:W-:Y:S02]  /*2c180*/  IADD3.X R3, PT, PT, RZ, RZ, RZ, P6, !PT ;  /* 0x000000ffff037210 */ /* 0x000fe400037fe4ff */
[----:B------:R-:W-:Y:S01]  /*2c190*/  IADD3 R5, P5, P6, R5, UR5, R34 ;  /* 0x0000000505057c10 */ /* 0x000fe2000febe022 */
[----:B------:R-:W-:Y:S01]  /*2c1a0*/  VIADD R34, R73, 0x1 ;  /* 0x0000000149227836 */ /* 0x000fe20000000000 */
        /* <DEDUP_REMOVED lines=14> */
.L_x_273:
[----:B------:R-:W-:Y:S05]  /*2c290*/  BSYNC.RECONVERGENT B2 ;  /* 0x0000000000027941 */ /* 0x000fea0003800200 */
.L_x_269:
        /* <DEDUP_REMOVED lines=43> */
.L_x_276:
[----:B------:R-:W-:Y:S05]  /*2c550*/  BSYNC.RELIABLE B3 ;  /* 0x0000000000037941 */ /* 0x000fea0003800100 */
.L_x_275:
[----:B------:R-:W0:Y:S01]  /*2c560*/  LDC R9, c[0x0][0x3cc] ;  /* 0x0000f300ff097b82 */ /* 0x000e220000000800 */
[----:B------:R-:W-:Y:S01]  /*2c570*/  VIADD R78, R8, 0x1 ;  /* 0x00000001084e7836 */ /* 0x000fe20000000000 */
[----:B------:R-:W-:Y:S06]  /*2c580*/  BSSY.RELIABLE B3, `(.L_x_278) ;  /* 0x000006a000037945 */ /* 0x000fec0003800100 */
        /* <DEDUP_REMOVED lines=40> */
[----:B------:R-:W-:Y:S02]  /*2c810*/  IMAD.MOV.U32 R46, RZ, RZ, R74 ;  /* 0x000000ffff2e7224 */ /* 0x000fe400078e004a */
[----:B------:R-:W-:Y:S01]  /*2c820*/  @!P1 IMAD.MOV R46, RZ, RZ, R4 ;  /* 0x000000ffff2e9224 */ /* 0x000fe200078e0204 */
[----:B------:R-:W-:Y:S01]  /*2c830*/  ISETP.GT.U32.AND P5, PT, R45, R34, PT ;  /* 0x000000222d00720c */ /* 0x000fe20003fa4070 */
[----:B------:R-:W-:Y:S01]  /*2c840*/  IMAD.MOV.U32 R45, RZ, RZ, R73 ;  /* 0x000000ffff2d7224 */ /* 0x000fe200078e0049 */
[----:B------:R-:W-:Y:S01]  /*2c850*/  IADD3.X R47, PT, PT, RZ, RZ, RZ, P6, !PT ;  /* 0x000000ffff2f7210 */ /* 0x000fe200037fe4ff */
[----:B------:R-:W-:Y:S02]  /*2c860*/  IMAD.IADD R39, R39, 0x1, -R46 ;  /* 0x0000000127277824 */ /* 0x000fe400078e0a2e */
[----:B------:R-:W-:Y:S01]  /*2c870*/  IMAD.MOV.U32 R46, RZ, RZ, R78 ;  /* 0x000000ffff2e7224 */ /* 0x000fe200078e004e */
[----:B------:R-:W-:Y:S01]  /*2c880*/  ISETP.GT.U32.AND.EX P5, PT, R47, RZ, PT, P5 ;  /* 0x000000ff2f00720c */ /* 0x000fe20003fa4150 */
[----:B------:R-:W-:-:S02]  /*2c890*/  @!P0 IMAD.MOV R45, RZ, RZ, R3 ;  /* 0x000000ffff2d8224 */ /* 0x000fc400078e0203 */
[----:B------:R-:W-:Y:S02]  /*2c8a0*/  IMAD.MOV.U32 R44, RZ, RZ, R76 ;  /* 0x000000ffff2c7224 */ /* 0x000fe400078e004c */
[----:B------:R-:W-:Y:S02]  /*2c8b0*/  IMAD.IADD R38, R38, 0x1, -R45 ;  /* 0x0000000126267824 */ /* 0x000fe400078e0a2d */
[----:B------:R-:W-:Y:S02]  /*2c8c0*/  IMAD.MOV.U32 R45, RZ, RZ, R75 ;  /* 0x000000ffff2d7224 */ /* 0x000fe400078e004b */
[----:B------:R-:W-:Y:S02]  /*2c8d0*/  IMAD.MOV.U32 R47, RZ, RZ, R77 ;  /* 0x000000ffff2f7224 */ /* 0x000fe400078e004d */
[----:B------:R-:W-:Y:S02]  /*2c8e0*/  @!P2 IMAD.MOV R45, RZ, RZ, R5 ;  /* 0x000000ffff2da224 */ /* 0x000fe400078e0205 */
[----:B------:R-:W-:-:S02]  /*2c8f0*/  @!P5 IMAD.MOV R46, RZ, RZ, R8 ;  /* 0x000000ffff2ed224 */ /* 0x000fc400078e0208 */
[----:B------:R-:W-:Y:S01]  /*2c900*/  @!P3 IMAD.MOV R44, RZ, RZ, R6 ;  /* 0x000000ffff2cb224 */ /* 0x000fe200078e0206 */
[----:B------:R-:W-:Y:S01]  /*2c910*/  IADD3 R32, PT, PT, R32, -R45, RZ ;  /* 0x8000002d20207210 */ /* 0x000fe20007ffe0ff */
        /* <DEDUP_REMOVED lines=48> */
.L_x_279:
[----:B------:R-:W-:Y:S05]  /*2cc20*/  BSYNC.RELIABLE B3 ;  /* 0x0000000000037941 */ /* 0x000fea0003800100 */
.L_x_278:
[----:B------:R-:W-:-:S04]  /*2cc30*/  ISETP.GE.U32.AND P5, PT, R46, R9, PT ;  /* 0x000000092e00720c */ /* 0x000fc80003fa6070 */
        /* <DEDUP_REMOVED lines=25> */
[----:B------:R-:W-:Y:S02]  /*2cdd0*/  IMAD.X R36, RZ, RZ, RZ, P6 ;  /* 0x000000ffff247224 */ /* 0x000fe400030e06ff */
        /* <DEDUP_REMOVED lines=10> */
[----:B------:R-:W-:Y:S01]  /*2ce80*/  IMAD.MOV.U32 R4, RZ, RZ, R78 ;  /* 0x000000ffff047224 */ /* 0x000fe200078e004e */
[----:B------:R-:W-:Y:S01]  /*2ce90*/  ISETP.GT.U32.AND P5, PT, R47, R34, PT ;  /* 0x000000222f00720c */ /* 0x000fe20003fa4070 */
[----:B------:R-:W-:Y:S01]  /*2cea0*/  IMAD.X R44, RZ, RZ, RZ, P6 ;  /* 0x000000ffff2c7224 */ /* 0x000fe200030e06ff */
[----:B------:R-:W-:Y:S01]  /*2ceb0*/  IADD3 R39, PT, PT, R39, -R2, RZ ;  /* 0x8000000227277210 */ /* 0x000fe20007ffe0ff */
[----:B------:R-:W-:-:S02]  /*2cec0*/  IMAD.MOV.U32 R2, RZ, RZ, R76 ;  /* 0x000000ffff027224 */ /* 0x000fc400078e004c */
[----:B------:R-:W-:Y:S01]  /*2ced0*/  @!P3 IMAD.MOV R2, RZ, RZ, R6 ;  /* 0x000000ffff02b224 */ /* 0x000fe200078e0206 */
[----:B------:R-:W-:Y:S01]  /*2cee0*/  ISETP.GT.U32.AND.EX P1, PT, R44, RZ, PT, P5 ;  /* 0x000000ff2c00720c */ /* 0x000fe20003f24150 */
[----:B------:R-:W-:Y:S02]  /*2cef0*/  @!P2 IMAD.MOV R3, RZ, RZ, R5 ;  /* 0x000000ffff03a224 */ /* 0x000fe400078e0205 */
[----:B------:R-:W-:Y:S01]  /*2cf00*/  @!P4 IMAD.MOV R45, RZ, RZ, R7 ;  /* 0x000000ffff2dc224 */ /* 0x000fe200078e0207 */
[----:B------:R-:W-:Y:S01]  /*2cf10*/  IADD3 R33, PT, PT, R33, -R2, RZ ;  /* 0x8000000221217210 */ /* 0x000fe20007ffe0ff */
[----:B------:R-:W-:Y:S02]  /*2cf20*/  IMAD.IADD R37, R37, 0x1, -R36 ;  /* 0x0000000125257824 */ /* 0x000fe400078e0a24 */
[----:B------:R-:W-:Y:S02]  /*2cf30*/  IMAD.IADD R32, R32, 0x1, -R3 ;  /* 0x0000000120207824 */ /* 0x000fe400078e0a03 */
[----:B------:R-:W-:-:S02]  /*2cf40*/  IMAD.IADD R34, R34, 0x1, -R45 ;  /* 0x0000000122227824 */ /* 0x000fc400078e0a2d */
[----:B------:R-:W-:Y:S02]  /*2cf50*/  IMAD.IADD R36, R46, 0x1, -R9 ;  /* 0x000000012e247824 */ /* 0x000fe400078e0a09 */
[----:B------:R-:W-:-:S04]  /*2cf60*/  @!P1 IMAD.MOV R4, RZ, RZ, R8 ;  /* 0x000000ffff049224 */ /* 0x000fc800078e0208 */
[----:B------:R-:W-:-:S07]  /*2cf70*/  IMAD.IADD R35, R35, 0x1, -R4 ;  /* 0x0000000123237824 */ /* 0x000fce00078e0a04 */
.L_x_277:
[----:B------:R-:W-:Y:S05]  /*2cf80*/  BSYNC.RECONVERGENT B2 ;  /* 0x0000000000027941 */ /* 0x000fea0003800200 */
.L_x_274:
        /* <DEDUP_REMOVED lines=35> */
.L_x_281:
        /* <DEDUP_REMOVED lines=11> */
[----:B------:R-:W-:Y:S02]  /*2d270*/  VIADD R84, R34, 0x1 ;  /* 0x0000000122547836 */ /* 0x000fe40000000000 */
[----:B------:R-:W-:Y:S01]  /*2d280*/  @!P6 IMAD.MOV R99, RZ, RZ, R37 ;  /* 0x000000ffff63e224 */ /* 0x000fe200078e0225 */
[----:B------:R-:W-:-:S03]  /*2d290*/  ISETP.GT.U32.AND.EX P0, PT, R2, RZ, PT, P0 ;  /* 0x000000ff0200720c */ /* 0x000fc60003f04100 */
[----:B------:R-:W-:Y:S01]  /*2d2a0*/  IMAD.IADD R99, R28, 0x1, -R99 ;  /* 0x000000011c637824 */ /* 0x000fe200078e0a63 */
        /* <DEDUP_REMOVED lines=32> */
[----:B------:R-:W-:-:S03]  /*2d4b0*/  ISETP.GT.U32.AND P5, PT, R2, R21, PT ;  /* 0x000000150200720c */ /* 0x000fc60003fa4070 */
[----:B------:R-:W-:Y:S01]  /*2d4c0*/  IMAD.IADD R84, R21, 0x1, -R84 ;  /* 0x0000000115547824 */ /* 0x000fe200078e0a54 */
[----:B------:R-:W-:Y:S01]  /*2d4d0*/  ISETP.GT.U32.AND.EX P5, PT, R3, RZ, PT, P5 ;  /* 0x000000ff0300720c */ /* 0x000fe20003fa4150 */
[----:B------:R-:W-:-:S12]  /*2d4e0*/  IMAD.MOV.U32 R3, RZ, RZ, R13 ;  /* 0x000000ffff037224 */ /* 0x000fd800078e000d */
[----:B------:R-:W-:-:S05]  /*2d4f0*/  @!P5 IADD3 R85, PT, PT, R35, RZ, RZ ;  /* 0x000000ff2355d210 */ /* 0x000fca0007ffe0ff */
[----:B------:R-:W-:Y:S01]  /*2d500*/  IMAD.IADD R85, R22, 0x1, -R85 ;  /* 0x0000000116557824 */ /* 0x000fe200078e0a55 */
[----:B------:R-:W-:Y:S06]  /*2d510*/  BRA `(.L_x_284) ;  /* 0x0000000400207947 */ /* 0x000fec0003800000 */
.L_x_283:
[----:B------:R-:W-:Y:S05]  /*2d520*/  BSYNC.RELIABLE B3 ;  /* 0x0000000000037941 */ /* 0x000fea0003800100 */
.L_x_282:
        /* <DEDUP_REMOVED lines=16> */
[----:B------:R-:W-:-:S04]  /*2d630*/  IADD3 R2, P0, PT, R37, R2, RZ ;  /* 0x0000000225027210 */ /* 0x000fc80007f1e0ff */
[----:B------:R-:W-:Y:S01]  /*2d640*/  ISETP.GT.U32.AND P3, PT, R2, R4, PT ;  /* 0x000000040200720c */ /* 0x000fe20003f64070 */
[----:B------:R-:W-:Y:S02]  /*2d650*/  IMAD.X R2, RZ, RZ, RZ, P0 ;  /* 0x000000ffff027224 */ /* 0x000fe400000e06ff */
[----:B------:R-:W-:-:S03]  /*2d660*/  @!P5 IMAD.MOV R99, RZ, RZ, R37 ;  /* 0x000000ffff63d224 */ /* 0x000fc600078e0225 */
        /* <DEDUP_REMOVED lines=10> */
[----:B------:R-:W-:Y:S02]  /*2d710*/  IADD3 R99, PT, PT, R4, -R99, RZ ;  /* 0x8000006304637210 */ /* 0x000fe40007ffe0ff */
        /* <DEDUP_REMOVED lines=13> */
[----:B------:R-:W-:Y:S02]  /*2d7f0*/  IADD3.X R5, PT, PT, RZ, RZ, RZ, P0, P6 ;  /* 0x000000ffff057210 */ /* 0x000fe400007ec4ff */
[----:B------:R-:W-:Y:S01]  /*2d800*/  IADD3.X R44, PT, PT, RZ, RZ, RZ, P1, !PT ;  /* 0x000000ffff2c7210 */ /* 0x000fe20000ffe4ff */
[----:B------:R-:W-:Y:S01]  /*2d810*/  @!P2 IMAD.MOV R88, RZ, RZ, R32 ;  /* 0x000000ffff58a224 */ /* 0x000fe200078e0220 */
[----:B------:R-:W-:-:S03]  /*2d820*/  ISETP.GT.U32.AND P1, PT, R2, R9, PT ;  /* 0x000000090200720c */ /* 0x000fc60003f24070 */
[----:B------:R-:W-:Y:S01]  /*2d830*/  IMAD.IADD R88, R9, 0x1, -R88 ;  /* 0x0000000109587824 */ /* 0x000fe200078e0a58 */
[----:B------:R-:W-:Y:S02]  /*2d840*/  ISETP.GT.U32.AND.EX P1, PT, R44, RZ, PT, P1 ;  /* 0x000000ff2c00720c */ /* 0x000fe40003f24110 */
        /* <DEDUP_REMOVED lines=13> */
[----:B------:R-:W-:Y:S01]  /*2d920*/  ISETP.GT.U32.AND P4, PT, R2, R45, PT ;  /* 0x0000002d0200720c */ /* 0x000fe20003f84070 */
[----:B------:R-:W-:Y:S01]  /*2d930*/  IMAD.X R2, RZ, RZ, RZ, P3 ;  /* 0x000000ffff027224 */ /* 0x000fe200018e06ff */
[----:B------:R-:W-:-:S04]  /*2d940*/  @!P0 IADD3 R84, PT, PT, R34, RZ, RZ ;  /* 0x000000ff22548210 */ /* 0x000fc80007ffe0ff */
[----:B------:R-:W-:Y:S01]  /*2d950*/  ISETP.GT.U32.AND.EX P3, PT, R2, RZ, PT, P4 ;  /* 0x000000ff0200720c */ /* 0x000fe20003f64140 */
[----:B------:R-:W-:Y:S01]  /*2d960*/  IMAD.IADD R84, R45, 0x1, -R84 ;  /* 0x000000012d547824 */ /* 0x000fe200078e0a54 */
[----:B------:R-:W-:-:S11]  /*2d970*/  IADD3 R2, PT, PT, R22, R8, R5 ;  /* 0x0000000816027210 */ /* 0x000fd60007ffe005 */
[----:B------:R-:W-:-:S04]  /*2d980*/  @!P3 IMAD.MOV R85, RZ, RZ, R35 ;  /* 0x000000ffff55b224 */ /* 0x000fc800078e0223 */
[----:B------:R-:W-:-:S07]  /*2d990*/  IMAD.IADD R85, R2, 0x1, -R85 ;  /* 0x0000000102557824 */ /* 0x000fce00078e0a55 */
.L_x_284:
[----:B------:R-:W-:Y:S05]  /*2d9a0*/  BSYNC.RECONVERGENT B2 ;  /* 0x0000000000027941 */ /* 0x000fea0003800200 */
.L_x_280:
        /* <DEDUP_REMOVED lines=43> */
.L_x_287:
[----:B------:R-:W-:Y:S05]  /*2dc60*/  BSYNC.RELIABLE B3 ;  /* 0x0000000000037941 */ /* 0x000fea0003800100 */
.L_x_286:
        /* <DEDUP_REMOVED lines=22> */
[----:B------:R-:W-:Y:S01]  /*2ddd0*/  IMAD.MOV.U32 R75, RZ, RZ, R47 ;  /* 0x000000ffff4b7224 */ /* 0x000fe200078e002f */
[----:B------:R-:W-:-:S04]  /*2dde0*/  IADD3.X R6, PT, PT, RZ, RZ, RZ, P3, !PT ;  /* 0x000000ffff067210 */ /* 0x000fc80001ffe4ff */
[----:B------:R-:W-:Y:S02]  /*2ddf0*/  ISETP.GT.U32.AND.EX P2, PT, R6, RZ, PT, P2 ;  /* 0x000000ff0600720c */ /* 0x000fe40003f44120 */
[----:B------:R-:W0:Y:S02]  /*2de00*/  LDC.64 R6, c[0x0][0x3e0] ;  /* 0x0000f800ff067b82 */ /* 0x000e240000000a00 */
        /* <DEDUP_REMOVED lines=8> */
[----:B0-----:R-:W-:-:S04]  /*2de90*/  IADD3 R46, P6, PT, R9, R6, RZ ;  /* 0x00000006092e7210 */ /* 0x001fc80007fde0ff */
[----:B------:R-:W-:Y:S01]  /*2dea0*/  ISETP.GT.U32.AND P4, PT, R46, R89, PT ;  /* 0x000000592e00720c */ /* 0x000fe20003f84070 */
[----:B------:R-:W-:Y:S02]  /*2deb0*/  IMAD.X R9, RZ, RZ, RZ, P6 ;  /* 0x000000ffff097224 */ /* 0x000fe400030e06ff */
[----:B------:R-:W-:Y:S02]  /*2dec0*/  IMAD.MOV.U32 R46, RZ, RZ, R78 ;  /* 0x000000ffff2e7224 */ /* 0x000fe400078e004e */
[----:B------:R-:W-:Y:S01]  /*2ded0*/  @P5 IMAD.MOV R46, RZ, RZ, R2 ;  /* 0x000000ffff2e5224 */ /* 0x000fe200078e0202 */
[----:B------:R-:W-:-:S03]  /*2dee0*/  ISETP.GT.U32.AND.EX P4, PT, R9, RZ, PT, P4 ;  /* 0x000000ff0900720c */ /* 0x000fc60003f84140 */
[----:B------:R-:W-:Y:S01]  /*2def0*/  IMAD.IADD R99, R99, 0x1, -R46 ;  /* 0x0000000163637824 */ /* 0x000fe200078e0a2e */
[----:B------:R-:W-:Y:S02]  /*2df00*/  SEL R72, RZ, 0x1, !P4 ;  /* 0x00000001ff487807 */ /* 0x000fe40006000000 */
[----:B------:R-:W-:Y:S02]  /*2df10*/  IADD3 R46, PT, PT, R6, 0x1, RZ ;  /* 0x00000001062e7810 */ /* 0x000fe40007ffe0ff */
[----:B------:R-:W-:Y:S01]  /*2df20*/  IADD3 R9, P6, PT, R72, R7, RZ ;  /* 0x0000000748097210 */ /* 0x000fe20007fde0ff */
[----:B------:R-:W-:-:S03]  /*2df30*/  VIADD R72, R4, 0x1 ;  /* 0x0000000104487836 */ /* 0x000fc60000000000 */
[----:B------:R-:W-:Y:S01]  /*2df40*/  ISETP.GT.U32.AND P5, PT, R9, R84, PT ;  /* 0x000000540900720c */ /* 0x000fe20003fa4070 */
[----:B------:R-:W-:Y:S01]  /*2df50*/  IMAD.X R45, RZ, RZ, RZ, P6 ;  /* 0x000000ffff2d7224 */ /* 0x000fe200030e06ff */
[----:B------:R-:W-:Y:S01]  /*2df60*/  MOV R74, R72 ;  /* 0x00000048004a7202 */ /* 0x000fe20000000f00 */
[----:B------:R-:W-:Y:S02]  /*2df70*/  IMAD.MOV.U32 R9, RZ, RZ, R73 ;  /* 0x000000ffff097224 */ /* 0x000fe400078e0049 */
[----:B------:R-:W-:Y:S01]  /*2df80*/  @!P0 IMAD.MOV R9, RZ, RZ, R3 ;  /* 0x000000ffff098224 */ /* 0x000fe200078e0203 */
[----:B------:R-:W-:Y:S01]  /*2df90*/  ISETP.GT.U32.AND.EX P0, PT, R45, RZ, PT, P5 ;  /* 0x000000ff2d00720c */ /* 0x000fe20003f04150 */
[----:B------:R-:W-:Y:S02]  /*2dfa0*/  @!P1 IMAD.MOV R74, RZ, RZ, R4 ;  /* 0x000000ffff4a9224 */ /* 0x000fe400078e0204 */
[----:B------:R-:W-:Y:S02]  /*2dfb0*/  IMAD.IADD R82, R82, 0x1, -R9 ;  /* 0x0000000152527824 */ /* 0x000fe400078e0a09 */
[----:B------:R-:W-:-:S02]  /*2dfc0*/  VIADD R9, R8, 0x1 ;  /* 0x0000000108097836 */ /* 0x000fc40000000000 */
[----:B------:R-:W-:Y:S02]  /*2dfd0*/  VIADD R45, R7, 0x1 ;  /* 0x00000001072d7836 */ /* 0x000fe40000000000 */
[----:B------:R-:W-:Y:S02]  /*2dfe0*/  IMAD.MOV.U32 R76, RZ, RZ, R9 ;  /* 0x000000ffff4c7224 */ /* 0x000fe400078e0009 */
[----:B------:R-:W-:Y:S02]  /*2dff0*/  IMAD.IADD R83, R83, 0x1, -R74 ;  /* 0x0000000153537824 */ /* 0x000fe400078e0a4a */
[----:B------:R-:W-:Y:S02]  /*2e000*/  @!P0 IMAD.MOV R76, RZ, RZ, R8 ;  /* 0x000000ffff4c8224 */ /* 0x000fe400078e0208 */
[----:B------:R-:W-:Y:S01]  /*2e010*/  IMAD.MOV.U32 R77, RZ, RZ, R45 ;  /* 0x000000ffff4d7224 */ /* 0x000fe200078e002d */
[----:B------:R-:W-:Y:S01]  /*2e020*/  @!P4 IADD3 R77, PT, PT, R7, RZ, RZ ;  /* 0x000000ff074dc210 */ /* 0x000fe20007ffe0ff */
[----:B------:R-:W-:-:S02]  /*2e030*/  IMAD.IADD R85, R85, 0x1, -R76 ;  /* 0x0000000155557824 */ /* 0x000fc400078e0a4c */
[----:B------:R-:W-:Y:S02]  /*2e040*/  IMAD.MOV.U32 R74, RZ, RZ, R46 ;  /* 0x000000ffff4a7224 */ /* 0x000fe400078e002e */
[----:B------:R-:W-:Y:S01]  /*2e050*/  @!P3 IMAD.MOV R74, RZ, RZ, R6 ;  /* 0x000000ffff4ab224 */ /* 0x000fe200078e0206 */
        /* <DEDUP_REMOVED lines=38> */
.L_x_290:
[----:B------:R-:W-:Y:S05]  /*2e2c0*/  BSYNC.RELIABLE B3 ;  /* 0x0000000000037941 */ /* 0x000fea0003800100 */
.L_x_289:
        /* <DEDUP_REMOVED lines=29> */
[----:B------:R-:W-:-:S04]  /*2e4a0*/  IADD3 R74, P6, PT, R75, R6, RZ ;  /* 0x000000064b4a7210 */ /* 0x000fc80007fde0ff */
[----:B------:R-:W-:Y:S01]  /*2e4b0*/  ISETP.GT.U32.AND P4, PT, R74, R89, PT ;  /* 0x000000594a00720c */ /* 0x000fe20003f84070 */
[----:B------:R-:W-:Y:S02]  /*2e4c0*/  IMAD.X R74, RZ, RZ, RZ, P6 ;  /* 0x000000ffff4a7224 */ /* 0x000fe400030e06ff */
[----:B------:R-:W-:-:S03]  /*2e4d0*/  @!P3 IMAD.MOV R46, RZ, RZ, R6 ;  /* 0x000000ffff2eb224 */ /* 0x000fc600078e0206 */
[----:B------:R-:W-:Y:S01]  /*2e4e0*/  ISETP.GT.U32.AND.EX P4, PT, R74, RZ, PT, P4 ;  /* 0x000000ff4a00720c */ /* 0x000fe20003f84140 */
[----:B------:R-:W-:Y:S02]  /*2e4f0*/  IMAD.MOV.U32 R74, RZ, RZ, R78 ;  /* 0x000000ffff4a7224 */ /* 0x000fe400078e004e */
[----:B------:R-:W-:Y:S01]  /*2e500*/  @P5 IMAD.MOV R74, RZ, RZ, R2 ;  /* 0x000000ffff4a5224 */ /* 0x000fe200078e0202 */
[----:B------:R-:W-:Y:S01]  /*2e510*/  SEL R76, RZ, 0x1, !P4 ;  /* 0x00000001ff4c7807 */ /* 0x000fe20006000000 */
[----:B------:R-:W-:Y:S02]  /*2e520*/  IMAD.IADD R89, R89, 0x1, -R46 ;  /* 0x0000000159597824 */ /* 0x000fe400078e0a2e */
[----:B------:R-:W-:Y:S01]  /*2e530*/  IMAD.IADD R99, R99, 0x1, -R74 ;  /* 0x0000000163637824 */ /* 0x000fe200078e0a4a */
[----:B------:R-:W-:-:S04]  /*2e540*/  IADD3 R75, P6, PT, R76, R7, RZ ;  /* 0x000000074c4b7210 */ /* 0x000fc80007fde0ff */
[----:B------:R-:W-:Y:S01]  /*2e550*/  ISETP.GT.U32.AND P5, PT, R75, R84, PT ;  /* 0x000000544b00720c */ /* 0x000fe20003fa4070 */
[----:B------:R-:W-:Y:S02]  /*2e560*/  IMAD.X R2, RZ, RZ, RZ, P6 ;  /* 0x000000ffff027224 */ /* 0x000fe400030e06ff */
[----:B------:R-:W-:-:S03]  /*2e570*/  @!P4 IMAD.MOV R45, RZ, RZ, R7 ;  /* 0x000000ffff2dc224 */ /* 0x000fc600078e0207 */
[----:B------:R-:W-:Y:S01]  /*2e580*/  ISETP.GT.U32.AND.EX P1, PT, R2, RZ, PT, P5 ;  /* 0x000000ff0200720c */ /* 0x000fe20003f24150 */
[----:B------:R-:W-:-:S12]  /*2e590*/  IMAD.IADD R84, R84, 0x1, -R45 ;  /* 0x0000000154547824 */ /* 0x000fd800078e0a2d */
[----:B------:R-:W-:-:S05]  /*2e5a0*/  @!P1 IMAD.MOV R9, RZ, RZ, R8 ;  /* 0x000000ffff099224 */ /* 0x000fca00078e0208 */
[----:B------:R-:W-:-:S07]  /*2e5b0*/  IADD3 R85, PT, PT, R85, -R9, RZ ;  /* 0x8000000955557210 */ /* 0x000fce0007ffe0ff */
.L_x_288:
[----:B------:R-:W-:Y:S05]  /*2e5c0*/  BSYNC.RECONVERGENT B2 ;  /* 0x0000000000027941 */ /* 0x000fea0003800200 */
.L_x_285:
        /* <DEDUP_REMOVED lines=20> */
[----:B------:R-:W-:Y:S01]  /*2e710*/  IMAD.MOV.U32 R81, RZ, RZ, RZ ;  /* 0x000000ffff517224 */ /* 0x000fe200078e00ff */
[----:B------:R-:W-:Y:S01]  /*2e720*/  IADD3.X R3, PT, PT, RZ, RZ, RZ, P0, !PT ;  /* 0x000000ffff037210 */ /* 0x000fe200007fe4ff */
        /* <DEDUP_REMOVED lines=109> */
[----:B------:R-:W-:Y:S02]  /*2ee00*/  HFMA2 R75, -RZ, RZ, 0, 0 ;  /* 0x00000000ff4b7431 */ /* 0x000fe400000001ff */
[----:B------:R-:W-:Y:S02]  /*2ee10*/  IMAD.X R79, RZ, RZ, RZ, P1 ;  /* 0x000000ffff4f7224 */ /* 0x000fe400008e06ff */
[----:B------:R-:W-:-:S04]  /*2ee20*/  IMAD.WIDE.U32 R80, R84, R93, R80 ;  /* 0x0000005d54507225 */ /* 0x000fc800078e0050 */
[----:B------:R-:W-:Y:S01]  /*2ee30*/  IMAD.X R77, RZ, RZ, RZ, P2 ;  /* 0x000000ffff4d7224 */ /* 0x000fe200010e06ff */
[----:B------:R-:W-:Y:S01]  /*2ee40*/  IADD3 R94, P0, PT, R95, R81, RZ ;  /* 0x000000515f5e7210 */ /* 0x000fe20007f1e0ff */
[----:B------:R-:W-:-:S04]  /*2ee50*/  IMAD.WIDE.U32 R78, R88, R92, R78 ;  /* 0x0000005c584e7225 */ /* 0x000fc800078e004e */
        /* <DEDUP_REMOVED lines=49> */
[----:B------:R-:W-:Y:S02]  /*2f170*/  IADD3 R82, P1, PT, R82, R97, RZ ;  /* 0x0000006152527210 */ /* 0x000fe40007f3e0ff */
[----:B------:R-:W-:Y:S01]  /*2f180*/  IADD3.X R95, PT, PT, RZ, RZ, RZ, P0, !PT ;  /* 0x000000ffff5f7210 */ /* 0x000fe200007fe4ff */
[----:B------:R-:W-:-:S04]  /*2f190*/  IMAD.WIDE.U32 R8, R80, 0x3d1, R8 ;  /* 0x000003d150087825 */ /* 0x000fc800078e0008 */
[----:B------:R-:W-:Y:S01]  /*2f1a0*/  IMAD.X R83, RZ, RZ, RZ, P1 ;  /* 0x000000ffff537224 */ /* 0x000fe200008e06ff */
[----:B------:R-:W-:Y:S01]  /*2f1b0*/  IADD3 R4, P2, P3, R8, R5, R4 ;  /* 0x0000000508047210 */ /* 0x000fe20007b5e004 */
[----:B------:R-:W-:-:S04]  /*2f1c0*/  IMAD.WIDE.U32 R94, R85, R91, R94 ;  /* 0x0000005b555e7225 */ /* 0x000fc800078e005e */
        /* <DEDUP_REMOVED lines=8> */
[----:B------:R-:W-:-:S03]  /*2f250*/  IADD3.X R5, PT, PT, RZ, RZ, RZ, P2, P3 ;  /* 0x000000ffff057210 */ /* 0x000fc600017e64ff */
[----:B------:R-:W-:Y:S01]  /*2f260*/  VIADD R4, R9, UR4 ;  /* 0x0000000409047c36 */ /* 0x000fe20008000000 */
[----:B------:R-:W-:Y:S01]  /*2f270*/  IADD3 R2, P0, P1, R8, R5, R2 ;  /* 0x0000000508027210 */ /* 0x000fe2000791e002 */
[----:B------:R-:W-:Y:S01]  /*2f280*/  IMAD.MOV.U32 R5, RZ, RZ, RZ ;  /* 0x000000ffff057224 */ /* 0x000fe200078e00ff */
[----:B------:R-:W-:Y:S01]  /*2f290*/  IADD3.X R9, PT, PT, RZ, RZ, RZ, P4, P5 ;  /* 0x000000ffff097210 */ /* 0x000fe200027ea4ff */
[----:B------:R-:W-:Y:S01]  /*2f2a0*/  IMAD.WIDE.U32 R6, R84, R90, R6 ;  /* 0x0000005a54067225 */ /* 0x000fe200078e0006 */
[----:B------:R-:W-:Y:S02]  /*2f2b0*/  IADD3.X R45, PT, PT, RZ, RZ, RZ, P0, P1 ;  /* 0x000000ffff2d7210 */ /* 0x000fe400007e24ff */
[----:B------:R-:W-:Y:S01]  /*2f2c0*/  IADD3 R80, P3, P4, R80, R9, R2 ;  /* 0x0000000950507210 */ /* 0x000fe20007c7e002 */
[----:B------:R-:W-:Y:S02]  /*2f2d0*/  HFMA2 R9, -RZ, RZ, 0, 0 ;  /* 0x00000000ff097431 */ /* 0x000fe400000001ff */
        /* <DEDUP_REMOVED lines=58> */
.L_x_292:
[----:B------:R-:W-:Y:S05]  /*2f680*/  BSYNC.RECONVERGENT B2 ;  /* 0x0000000000027941 */ /* 0x000fea0003800200 */
.L_x_291:
[----:B------:R-:W-:Y:S01]  /*2f690*/  BSSY.RECONVERGENT B2, `(.L_x_293) ;  /* 0x000006e000027945 */ /* 0x000fe20003800200 */
[----:B------:R-:W-:Y:S02]  /*2f6a0*/  IMAD.MOV.U32 R5, RZ, RZ, R82 ;  /* 0x000000ffff057224 */ /* 0x000fe400078e0052 */
[----:B------:R-:W-:-:S07]  /*2f6b0*/  IMAD.MOV.U32 R4, RZ, RZ, R96 ;  /* 0x000000ffff047224 */ /* 0x000fce00078e0060 */
.L_x_297:
        /* <DEDUP_REMOVED lines=42> */
.L_x_295:
[----:B------:R-:W-:Y:S05]  /*2f960*/  BSYNC.RELIABLE B3 ;  /* 0x0000000000037941 */ /* 0x000fea0003800100 */
.L_x_294:
[----:B------:R-:W0:Y:S01]  /*2f970*/  LDCU UR4, c[0x0][0x3cc] ;  /* 0x00007980ff0477ac */ /* 0x000e220008000800 */
[----:B------:R-:W-:Y:S01]  /*2f980*/  IADD3 R8, PT, PT, R74, 0x1, RZ ;  /* 0x000000014a087810 */ /* 0x000fe20007ffe0ff */
[----:B------:R-:W1:Y:S01]  /*2f990*/  LDCU.128 UR8, c[0x0][0x3d0] ;  /* 0x00007a00ff0877ac */ /* 0x000e620008000c00 */
[----:B------:R-:W2:Y:S01]  /*2f9a0*/  LDCU.64 UR16, c[0x0][0x3e0] ;  /* 0x00007c00ff1077ac */ /* 0x000ea20008000a00 */
[C---:B0-----:R-:W-:Y:S02]  /*2f9b0*/  ISETP.GE.U32.AND P6, PT, R3.reuse, UR4, PT ;  /* 0x0000000403007c0c */ /* 0x041fe4000bfc6070 */
[----:B------:R-:W-:Y:S02]  /*2f9c0*/  IADD3 R3, PT, PT, R3, -UR4, RZ ;  /* 0x8000000403037c10 */ /* 0x000fe4000fffe0ff */
[----:B------:R-:W-:Y:S01]  /*2f9d0*/  SEL R9, RZ, 0x1, P6 ;  /* 0x00000001ff097807 */ /* 0x000fe20003000000 */
[----:B-1----:R-:W-:Y:S02]  /*2f9e0*/  UIADD3 UR5, UPT, UPT, UR8, 0x1, URZ ;  /* 0x0000000108057890 */ /* 0x002fe4000fffe0ff */
[----:B------:R-:W-:Y:S01]  /*2f9f0*/  UIADD3 UR12, UPT, UPT, UR9, 0x1, URZ ;  /* 0x00000001090c7890 */ /* 0x000fe2000fffe0ff */
[----:B------:R-:W-:Y:S01]  /*2fa00*/  IADD3 R9, P1, PT, R9, UR8, RZ ;  /* 0x0000000809097c10 */ /* 0x000fe2000ff3e0ff */
[----:B------:R-:W-:-:S02]  /*2fa10*/  UIADD3 UR13, UPT, UPT, UR10, 0x1, URZ ;  /* 0x000000010a0d7890 */ /* 0x000fc4000fffe0ff */
[----:B------:R-:W-:Y:S01]  /*2fa20*/  UIADD3 UR14, UPT, UPT, UR11, 0x1, URZ ;  /* 0x000000010b0e7890 */ /* 0x000fe2000fffe0ff */
[----:B------:R-:W-:Y:S01]  /*2fa30*/  ISETP.GT.U32.AND P0, PT, R9, R76, PT ;  /* 0x0000004c0900720c */ /* 0x000fe20003f04070 */
[----:B------:R-:W-:Y:S01]  /*2fa40*/  IMAD.U32 R45, RZ, RZ, UR12 ;  /* 0x0000000cff2d7e24 */ /* 0x000fe2000f8e00ff */
[----:B------:R-:W-:Y:S01]  /*2fa50*/  IADD3.X R2, PT, PT, RZ, RZ, RZ, P1, !PT ;  /* 0x000000ffff027210 */ /* 0x000fe20000ffe4ff */
        /* <DEDUP_REMOVED lines=31> */
[----:B------:R-:W-:Y:S01]  /*2fc50*/  IMAD.U32 R9, RZ, RZ, UR5 ;  /* 0x00000005ff097e24 */ /* 0x000fe2000f8e00ff */
[----:B------:R-:W-:Y:S01]  /*2fc60*/  @P6 IADD3 R9, PT, PT, RZ, UR8, RZ ;  /* 0x00000008ff096c10 */ /* 0x000fe2000fffe0ff */
[----:B------:R-:W-:Y:S01]  /*2fc70*/  UIADD3 UR5, UPT, UPT, UR16, 0x1, URZ ;  /* 0x0000000110057890 */ /* 0x000fe2000fffe0ff */
[----:B------:R-:W-:Y:S01]  /*2fc80*/  ISETP.GT.U32.AND.EX P5, PT, R2, RZ, PT, P5 ;  /* 0x000000ff0200720c */ /* 0x000fe20003fa4150 */
[----:B------:R-:W-:Y:S02]  /*2fc90*/  UIADD3 UR8, UPT, UPT, UR17, 0x1, URZ ;  /* 0x0000000111087890 */ /* 0x000fe4000fffe0ff */
[----:B------:R-:W-:Y:S02]  /*2fca0*/  IMAD.IADD R76, R76, 0x1, -R9 ;  /* 0x000000014c4c7824 */ /* 0x000fe400078e0a09 */
[----:B------:R-:W-:-:S02]  /*2fcb0*/  IMAD.U32 R9, RZ, RZ, UR14 ;  /* 0x0000000eff097e24 */ /* 0x000fc4000f8e00ff */
        /* <DEDUP_REMOVED lines=11> */
.L_x_296:
[----:B------:R-:W-:Y:S05]  /*2fd70*/  BSYNC.RECONVERGENT B2 ;  /* 0x0000000000027941 */ /* 0x000fea0003800200 */
.L_x_293:
        /* <DEDUP_REMOVED lines=35> */
.L_x_299:
[----:B------:R-:W-:Y:S01]  /*2ffb0*/  ISETP.GT.U32.AND P6, PT, R20, R3, PT ;  /* 0x000000031400720c */ /* 0x000fe20003fc4070 */
[----:B------:R-:W-:Y:S01]  /*2ffc0*/  VIADD R8, R12, 0x1 ;  /* 0x000000010c087836 */ /* 0x000fe20000000000 */
[----:B------:R-:W-:Y:S01]  /*2ffd0*/  IADD3 R47, PT, PT, R16, 0x1, RZ ;  /* 0x00000001102f7810 */ /* 0x000fe20007ffe0ff */
[C---:B------:R-:W-:Y:S01]  /*2ffe0*/  VIADD R45, R18.reuse, 0x1 ;  /* 0x00000001122d7836 */ /* 0x040fe20000000000 */
[----:B------:R-:W-:Y:S02]  /*2fff0*/  SEL R9, RZ, 0x1, !P6 ;  /* 0x00000001ff097807 */ /* 0x000fe40007000000 */
[----:B------:R-:W-:Y:S02]  /*30000*/  IADD3 R73, PT, PT, R15, 0x1, RZ ;  /* 0x000000010f497810 */ /* 0x000fe40007ffe0ff */
        /* <DEDUP_REMOVED lines=29> */
[----:B------:R-:W-:-:S05]  /*301e0*/  IADD3 R9, P5, PT, R15, R2, RZ ;  /* 0x000000020f097210 */ /* 0x000fca0007fbe0ff */
[----:B------:R-:W-:Y:S01]  /*301f0*/  IMAD.X R2, RZ, RZ, RZ, P5 ;  /* 0x000000ffff027224 */ /* 0x000fe200028e06ff */
[----:B------:R-:W-:Y:S01]  /*30200*/  ISETP.GT.U32.AND P5, PT, R9, R6, PT ;  /* 0x000000060900720c */ /* 0x000fe20003fa4070 */
[----:B------:R-:W-:Y:S02]  /*30210*/  VIADD R9, R19, 0x1 ;  /* 0x0000000113097836 */ /* 0x000fe40000000000 */
[----:B------:R-:W-:Y:S01]  /*30220*/  @!P0 IMAD.MOV R9, RZ, RZ, R19 ;  /* 0x000000ffff098224 */ /* 0x000fe200078e0213 */
[----:B------:R-:W-:Y:S01]  /*30230*/  ISETP.GT.U32.AND.EX P5, PT, R2, RZ, PT, P5 ;  /* 0x000000ff0200720c */ /* 0x000fe20003fa4150 */
[----:B------:R-:W-:Y:S02]  /*30240*/  VIADD R2, R14, 0x1 ;  /* 0x000000010e027836 */ /* 0x000fe40000000000 */
[----:B------:R-:W-:Y:S02]  /*30250*/  IMAD.IADD R46, R78, 0x1, -R9 ;  /* 0x000000014e2e7824 */ /* 0x000fe400078e0a09 */
[----:B------:R-:W-:-:S02]  /*30260*/  VIADD R9, R17, 0x1 ;  /* 0x0000000111097836 */ /* 0x000fc40000000000 */
[----:B------:R-:W-:Y:S02]  /*30270*/  @!P2 IMAD.MOV R9, RZ, RZ, R17 ;  /* 0x000000ffff09a224 */ /* 0x000fe400078e0211 */
[----:B------:R-:W-:Y:S02]  /*30280*/  @!P3 IMAD.MOV R2, RZ, RZ, R14 ;  /* 0x000000ffff02b224 */ /* 0x000fe400078e020e */
[----:B------:R-:W-:Y:S02]  /*30290*/  @!P4 IMAD.MOV R73, RZ, RZ, R15 ;  /* 0x000000ffff49c224 */ /* 0x000fe400078e020f */
[----:B------:R-:W-:Y:S02]  /*302a0*/  @!P5 IMAD.MOV R8, RZ, RZ, R12 ;  /* 0x000000ffff08d224 */ /* 0x000fe400078e020c */
[----:B------:R-:W-:Y:S02]  /*302b0*/  IMAD.IADD R4, R4, 0x1, -R9 ;  /* 0x0000000104047824 */ /* 0x000fe400078e0a09 */
[----:B------:R-:W-:Y:S01]  /*302c0*/  IMAD.IADD R5, R5, 0x1, -R2 ;  /* 0x0000000105057824 */ /* 0x000fe200078e0a02 */
[----:B------:R-:W-:Y:S01]  /*302d0*/  IADD3 R7, PT, PT, R7, -R8, RZ ;  /* 0x8000000807077210 */ /* 0x000fe20007ffe0ff */
[----:B------:R-:W-:Y:S01]  /*302e0*/  IMAD.IADD R6, R6, 0x1, -R73 ;  /* 0x0000000106067824 */ /* 0x000fe200078e0a49 */
[----:B------:R-:W-:Y:S06]  /*302f0*/  BRA `(.L_x_302) ;  /* 0x0000000400247947 */ /* 0x000fec0003800000 */
.L_x_301:
[----:B------:R-:W-:Y:S05]  /*30300*/  BSYNC.RELIABLE B3 ;  /* 0x0000000000037941 */ /* 0x000fea0003800100 */
.L_x_300:
        /* <DEDUP_REMOVED lines=31> */
[----:B------:R-:W-:Y:S01]  /*30500*/  ISETP.GT.U32.AND P2, PT, R3, R80, PT ;  /* 0x000000500300720c */ /* 0x000fe20003f44070 */
[----:B------:R-:W-:Y:S01]  /*30510*/  IMAD.X R8, RZ, RZ, RZ, P5 ;  /* 0x000000ffff087224 */ /* 0x000fe200028e06ff */
[----:B------:R-:W-:Y:S01]  /*30520*/  IADD3.X R3, PT, PT, RZ, RZ, RZ, P3, P4 ;  /* 0x000000ffff037210 */ /* 0x000fe20001fe84ff */
[----:B------:R-:W-:-:S03]  /*30530*/  @!P1 IMAD.MOV R47, RZ, RZ, R16 ;  /* 0x000000ffff2f9224 */ /* 0x000fc600078e0210 */
[----:B------:R-:W-:Y:S01]  /*30540*/  ISETP.GT.U32.AND.EX P2, PT, R8, RZ, PT, P2 ;  /* 0x000000ff0800720c */ /* 0x000fe20003f44120 */
[----:B------:R-:W-:Y:S01]  /*30550*/  VIADD R8, R12, 0x1 ;  /* 0x000000010c087836 */ /* 0x000fe20000000000 */
[----:B------:R-:W-:Y:S01]  /*30560*/  IADD3 R72, P3, P4, R3, UR11, R4 ;  /* 0x0000000b03487c10 */ /* 0x000fe2000fc7e004 */
[----:B------:R-:W-:Y:S01]  /*30570*/  IMAD.IADD R47, R80, 0x1, -R47 ;  /* 0x00000001502f7824 */ /* 0x000fe200078e0a2f */
[----:B------:R-:W-:Y:S02]  /*30580*/  SEL R4, RZ, 0x1, !P2 ;  /* 0x00000001ff047807 */ /* 0x000fe40005000000 */
[----:B------:R-:W-:Y:S02]  /*30590*/  IADD3.X R44, PT, PT, RZ, RZ, RZ, P3, P4 ;  /* 0x000000ffff2c7210 */ /* 0x000fe40001fe84ff */
[----:B------:R-:W-:Y:S02]  /*305a0*/  IADD3 R3, P3, PT, R17, R4, RZ ;  /* 0x0000000411037210 */ /* 0x000fe40007f7e0ff */
[----:B0-----:R-:W-:-:S03]  /*305b0*/  IADD3 R44, P4, P5, R44, UR4, R5 ;  /* 0x000000042c2c7c10 */ /* 0x001fc6000fd9e005 */
[----:B------:R-:W-:Y:S01]  /*305c0*/  IMAD.X R4, RZ, RZ, RZ, P3 ;  /* 0x000000ffff047224 */ /* 0x000fe200018e06ff */
[----:B------:R-:W-:Y:S02]  /*305d0*/  ISETP.GT.U32.AND P3, PT, R3, R72, PT ;  /* 0x000000480300720c */ /* 0x000fe40003f64070 */
[----:B------:R-:W-:Y:S02]  /*305e0*/  IADD3.X R9, PT, PT, RZ, RZ, RZ, P4, P5 ;  /* 0x000000ffff097210 */ /* 0x000fe400027ea4ff */
[----:B------:R-:W-:Y:S02]  /*305f0*/  ISETP.GT.U32.AND.EX P3, PT, R4, RZ, PT, P3 ;  /* 0x000000ff0400720c */ /* 0x000fe40003f64130 */
[----:B------:R-:W-:Y:S01]  /*30600*/  IADD3 R9, P4, P5, R9, UR5, R6 ;  /* 0x0000000509097c10 */ /* 0x000fe2000fd9e006 */
[----:B------:R-:W-:Y:S01]  /*30610*/  VIADD R6, R15, 0x1 ;  /* 0x000000010f067836 */ /* 0x000fe20000000000 */
[----:B------:R-:W-:Y:S02]  /*30620*/  SEL R3, RZ, 0x1, !P3 ;  /* 0x00000001ff037807 */ /* 0x000fe40005800000 */
[----:B------:R-:W-:-:S02]  /*30630*/  IADD3.X R5, PT, PT, RZ, RZ, RZ, P4, P5 ;  /* 0x000000ffff057210 */ /* 0x000fc400027ea4ff */
[C---:B------:R-:W-:Y:S02]  /*30640*/  IADD3 R3, P5, PT, R14.reuse, R3, RZ ;  /* 0x000000030e037210 */ /* 0x040fe40007fbe0ff */
[----:B------:R-:W-:Y:S02]  /*30650*/  IADD3 R7, PT, PT, R7, R74, R5 ;  /* 0x0000004a07077210 */ /* 0x000fe40007ffe005 */
[----:B------:R-:W-:Y:S01]  /*30660*/  ISETP.GT.U32.AND P4, PT, R3, R44, PT ;  /* 0x0000002c0300720c */ /* 0x000fe20003f84070 */
[----:B------:R-:W-:Y:S01]  /*30670*/  IMAD.X R3, RZ, RZ, RZ, P5 ;  /* 0x000000ffff037224 */ /* 0x000fe200028e06ff */
[----:B------:R-:W-:Y:S01]  /*30680*/  IADD3 R5, PT, PT, R14, 0x1, RZ ;  /* 0x000000010e057810 */ /* 0x000fe20007ffe0ff */
[----:B------:R-:W-:-:S03]  /*30690*/  @!P3 IMAD.MOV R5, RZ, RZ, R14 ;  /* 0x000000ffff05b224 */ /* 0x000fc600078e020e */
[----:B------:R-:W-:Y:S01]  /*306a0*/  ISETP.GT.U32.AND.EX P4, PT, R3, RZ, PT, P4 ;  /* 0x000000ff0300720c */ /* 0x000fe20003f84140 */
[----:B------:R-:W-:-:S03]  /*306b0*/  IMAD.IADD R5, R44, 0x1, -R5 ;  /* 0x000000012c057824 */ /* 0x000fc600078e0a05 */
[----:B------:R-:W-:-:S04]  /*306c0*/  SEL R4, RZ, 0x1, !P4 ;  /* 0x00000001ff047807 */ /* 0x000fc80006000000 */
[----:B------:R-:W-:-:S05]  /*306d0*/  IADD3 R3, P5, PT, R15, R4, RZ ;  /* 0x000000040f037210 */ /* 0x000fca0007fbe0ff */
[----:B------:R-:W-:Y:S01]  /*306e0*/  IMAD.X R4, RZ, RZ, RZ, P5 ;  /* 0x000000ffff047224 */ /* 0x000fe200028e06ff */
[----:B------:R-:W-:Y:S01]  /*306f0*/  ISETP.GT.U32.AND P5, PT, R3, R9, PT ;  /* 0x000000090300720c */ /* 0x000fe20003fa4070 */
[----:B------:R-:W-:Y:S02]  /*30700*/  @!P4 IMAD.MOV R6, RZ, RZ, R15 ;  /* 0x000000ffff06c224 */ /* 0x000fe400078e020f */
[----:B------:R-:W-:Y:S01]  /*30710*/  IMAD.MOV.U32 R3, RZ, RZ, R2 ;  /* 0x000000ffff037224 */ /* 0x000fe200078e0002 */
[----:B------:R-:W-:Y:S01]  /*30720*/  ISETP.GT.U32.AND.EX P5, PT, R4, RZ, PT, P5 ;  /* 0x000000ff0400720c */ /* 0x000fe20003fa4150 */
[----:B------:R-:W-:Y:S01]  /*30730*/  VIADD R4, R17, 0x1 ;  /* 0x0000000111047836 */ /* 0x000fe20000000000 */
[----:B------:R-:W-:Y:S01]  /*30740*/  IADD3 R6, PT, PT, R9, -R6, RZ ;  /* 0x8000000609067210 */ /* 0x000fe20007ffe0ff */
[----:B------:R-:W-:-:S04]  /*30750*/  @!P2 IMAD.MOV R4, RZ, RZ, R17 ;  /* 0x000000ffff04a224 */ /* 0x000fc800078e0211 */
[----:B------:R-:W-:-:S06]  /*30760*/  IMAD.IADD R4, R72, 0x1, -R4 ;  /* 0x0000000148047824 */ /* 0x000fcc00078e0a04 */
[----:B------:R-:W-:-:S04]  /*30770*/  @!P5 IMAD.MOV R8, RZ, RZ, R12 ;  /* 0x000000ffff08d224 */ /* 0x000fc800078e020c */
[----:B------:R-:W-:-:S07]  /*30780*/  IMAD.IADD R7, R7, 0x1, -R8 ;  /* 0x0000000107077824 */ /* 0x000fce00078e0a08 */
.L_x_302:
[----:B------:R-:W-:Y:S05]  /*30790*/  BSYNC.RECONVERGENT B2 ;  /* 0x0000000000027941 */ /* 0x000fea0003800200 */
.L_x_298:
        /* <DEDUP_REMOVED lines=42> */
.L_x_304:
[----:B------:R-:W-:Y:S05]  /*30a40*/  BSYNC.RELIABLE B2 ;  /* 0x0000000000027941 */ /* 0x000fea0003800100 */
.L_x_303:
[----:B------:R-:W0:Y:S01]  /*30a50*/  LDC R75, c[0x0][0x3cc] ;  /* 0x0000f300ff4b7b82 */ /* 0x000e220000000800 */
[----:B------:R-:W-:Y:S01]  /*30a60*/  VIADD R87, R74, 0x1 ;  /* 0x000000014a577836 */ /* 0x000fe20000000000 */
[----:B------:R-:W-:Y:S06]  /*30a70*/  BSSY.RELIABLE B2, `(.L_x_305) ;  /* 0x000006a000027945 */ /* 0x000fec0003800100 */
[----:B------:R-:W1:Y:S08]  /*30a80*/  LDC.64 R72, c[0x0][0x3d0] ;  /* 0x0000f400ff487b82 */ /* 0x000e700000000a00 */
[----:B------:R-:W2:Y:S01]  /*30a90*/  LDC.64 R8, c[0x0][0x3d8] ;  /* 0x0000f600ff087b82 */ /* 0x000ea20000000a00 */
[----:B0-----:R-:W-:-:S04]  /*30aa0*/  ISETP.GE.U32.AND P5, PT, R44, R75, PT ;  /* 0x0000004b2c00720c */ /* 0x001fc80003fa6070 */
[----:B------:R-:W-:-:S04]  /*30ab0*/  SEL R3, RZ, 0x1, P5 ;  /* 0x00000001ff037807 */ /* 0x000fc80002800000 */
[----:B-1----:R-:W-:Y:S01]  /*30ac0*/  IADD3 R2, P1, PT, R3, R72, RZ ;  /* 0x0000004803027210 */ /* 0x002fe20007f3e0ff */
[----:B------:R-:W-:Y:S01]  /*30ad0*/  VIADD R81, R73, 0x1 ;  /* 0x0000000149517836 */ /* 0x000fe20000000000 */
[----:B------:R-:W-:Y:S02]  /*30ae0*/  IADD3 R80, PT, PT, R72, 0x1, RZ ;  /* 0x0000000148507810 */ /* 0x000fe40007ffe0ff */
[----:B------:R-:W-:Y:S01]  /*30af0*/  ISETP.GT.U32.AND P0, PT, R2, R45, PT ;  /* 0x0000002d0200720c */ /* 0x000fe20003f04070 */
[----:B------:R-:W-:Y:S02]  /*30b00*/  IMAD.X R2, RZ, RZ, RZ, P1 ;  /* 0x000000ffff027224 */ /* 0x000fe400008e06ff */
[----:B--2---:R-:W-:-:S03]  /*30b10*/  VIADD R82, R8, 0x1 ;  /* 0x0000000108527836 */ /* 0x004fc60000000000 */
[----:B------:R-:W-:Y:S01]  /*30b20*/  ISETP.GT.U32.AND.EX P0, PT, R2, RZ, PT, P0 ;  /* 0x000000ff0200720c */ /* 0x000fe20003f04100 */
        /* <DEDUP_REMOVED lines=30> */
[----:B------:R-:W-:Y:S01]  /*30d10*/  @!P1 IADD3 R78, PT, PT, R8, RZ, RZ ;  /* 0x000000ff084e9210 */ /* 0x000fe20007ffe0ff */
[----:B------:R-:W-:Y:S01]  /*30d20*/  IMAD.MOV.U32 R76, RZ, RZ, R84 ;  /* 0x000000ffff4c7224 */ /* 0x000fe200078e0054 */
[----:B------:R-:W-:Y:S01]  /*30d30*/  ISETP.GT.U32.AND P5, PT, R77, R6, PT ;  /* 0x000000064d00720c */ /* 0x000fe20003fa4070 */
[----:B------:R-:W-:Y:S02]  /*30d40*/  IMAD.X R79, RZ, RZ, RZ, P6 ;  /* 0x000000ffff4f7224 */ /* 0x000fe400030e06ff */
[----:B------:R-:W-:Y:S01]  /*30d50*/  IMAD.IADD R47, R47, 0x1, -R78 ;  /* 0x000000012f2f7824 */ /* 0x000fe200078e0a4e */
[----:B------:R-:W-:Y:S01]  /*30d60*/  MOV R78, R87 ;  /* 0x00000057004e7202 */ /* 0x000fe20000000f00 */
[----:B------:R-:W-:Y:S01]  /*30d70*/  IMAD.MOV.U32 R77, RZ, RZ, R81 ;  /* 0x000000ffff4d7224 */ /* 0x000fe200078e0051 */
[----:B------:R-:W-:Y:S01]  /*30d80*/  ISETP.GT.U32.AND.EX P5, PT, R79, RZ, PT, P5 ;  /* 0x000000ff4f00720c */ /* 0x000fe20003fa4150 */
[----:B------:R-:W-:-:S02]  /*30d90*/  @!P0 IMAD.MOV R77, RZ, RZ, R73 ;  /* 0x000000ffff4d8224 */ /* 0x000fc400078e0249 */
[----:B------:R-:W-:Y:S02]  /*30da0*/  IMAD.MOV.U32 R79, RZ, RZ, R85 ;  /* 0x000000ffff4f7224 */ /* 0x000fe400078e0055 */
[----:B------:R-:W-:Y:S02]  /*30db0*/  IMAD.IADD R46, R46, 0x1, -R77 ;  /* 0x000000012e2e7824 */ /* 0x000fe400078e0a4d */
[----:B------:R-:W-:Y:S02]  /*30dc0*/  IMAD.MOV.U32 R77, RZ, RZ, R83 ;  /* 0x000000ffff4d7224 */ /* 0x000fe400078e0053 */
        /* <DEDUP_REMOVED lines=8> */
[----:B------:R-:W-:Y:S01]  /*30e50*/  ISETP.GT.U32.AND P0, PT, R7, R74, PT ;  /* 0x0000004a0700720c */ /* 0x000fe20003f04070 */
[----:B------:R-:W-:-:S12]  /*30e60*/  IMAD.IADD R78, R44, 0x1, -R75 ;  /* 0x000000012c4e7824 */ /* 0x000fd800078e0a4b */
        /* <DEDUP_REMOVED lines=38> */
[----:B------:R-:W-:Y:S02]  /*310d0*/  MOV R44, R78 ;  /* 0x0000004e002c7202 */ /* 0x000fe40000000f00 */
[----:B------:R-:W-:-:S13]  /*310e0*/  ISETP.LT.U32.OR P0, PT, R45, R72, !P0 ;  /* 0x000000482d00720c */ /* 0x000fda0004701470 */
[----:B------:R-:W-:Y:S05]  /*310f0*/  @P0 BREAK.RELIABLE B2 ;  /* 0x0000000000020942 */ /* 0x000fea0003800100 */
[----:B------:R-:W-:Y:S05]  /*31100*/  @P0 BRA `(.L_x_205) ;  /* 0x0000000000d80947 */ /* 0x000fea0003800000 */
.L_x_306:
[----:B------:R-:W-:Y:S05]  /*31110*/  BSYNC.RELIABLE B2 ;  /* 0x0000000000027941 */ /* 0x000fea0003800100 */
.L_x_305:
        /* <DEDUP_REMOVED lines=25> */
[----:B------:R-:W-:Y:S01]  /*312b0*/  ISETP.GT.U32.AND P4, PT, R44, R5, PT ;  /* 0x000000052c00720c */ /* 0x000fe20003f84070 */
[----:B------:R-:W-:Y:S02]  /*312c0*/  IMAD.X R44, RZ, RZ, RZ, P6 ;  /* 0x000000ffff2c7224 */ /* 0x000fe400030e06ff */
        /* <DEDUP_REMOVED lines=13> */
[----:B------:R-:W-:Y:S01]  /*313a0*/  IMAD.MOV.U32 R72, RZ, RZ, R87 ;  /* 0x000000ffff487224 */ /* 0x000fe200078e0057 */
[----:B------:R-:W-:Y:S01]  /*313b0*/  IADD3.X R76, PT, PT, RZ, RZ, RZ, P6, !PT ;  /* 0x000000ffff4c7210 */ /* 0x000fe200037fe4ff */
[----:B------:R-:W-:-:S02]  /*313c0*/  @!P2 IMAD.MOV R73, RZ, RZ, R9 ;  /* 0x000000ffff49a224 */ /* 0x000fc400078e0209 */
[----:B------:R-:W-:Y:S01]  /*313d0*/  @!P3 IMAD.MOV R8, RZ, RZ, R2 ;  /* 0x000000ffff08b224 */ /* 0x000fe200078e0202 */
[----:B------:R-:W-:Y:S01]  /*313e0*/  ISETP.GT.U32.AND.EX P1, PT, R76, RZ, PT, P5 ;  /* 0x000000ff4c00720c */ /* 0x000fe20003f24150 */
[----:B------:R-:W-:Y:S02]  /*313f0*/  @!P4 IMAD.MOV R77, RZ, RZ, R3 ;  /* 0x000000ffff4dc224 */ /* 0x000fe400078e0203 */
[----:B------:R-:W-:Y:S01]  /*31400*/  IMAD.IADD R45, R45, 0x1, -R44 ;  /* 0x000000012d2d7824 */ /* 0x000fe200078e0a2c */
[----:B------:R-:W-:Y:S01]  /*31410*/  IADD3 R44, PT, PT, R78, -R75, RZ ;  /* 0x8000004b4e2c7210 */ /* 0x000fe20007ffe0ff */
[----:B------:R-:W-:Y:S02]  /*31420*/  IMAD.IADD R4, R4, 0x1, -R73 ;  /* 0x0000000104047824 */ /* 0x000fe400078e0a49 */
[----:B------:R-:W-:Y:S02]  /*31430*/  IMAD.IADD R5, R5, 0x1, -R8 ;  /* 0x0000000105057824 */ /* 0x000fe400078e0a08 */
[----:B------:R-:W-:-:S04]  /*31440*/  IMAD.IADD R6, R6, 0x1, -R77 ;  /* 0x0000000106067824 */ /* 0x000fc800078e0a4d */
[----:B------:R-:W-:-:S04]  /*31450*/  @!P1 IMAD.MOV R72, RZ, RZ, R74 ;  /* 0x000000ffff489224 */ /* 0x000fc800078e024a */
[----:B------:R-:W-:-:S07]  /*31460*/  IMAD.IADD R7, R7, 0x1, -R72 ;  /* 0x0000000107077824 */ /* 0x000fce00078e0a48 */
.L_x_205:
[----:B------:R-:W-:Y:S05]  /*31470*/  BSYNC.RECONVERGENT B1 ;  /* 0x0000000000017941 */ /* 0x000fea0003800200 */
.L_x_204:
[----:B------:R-:W-:Y:S01]  /*31480*/  ISETP.NE.AND P0, PT, R86, RZ, PT ;  /* 0x000000ff5600720c */ /* 0x000fe20003f05270 */
[----:B------:R-:W-:Y:S01]  /*31490*/  IMAD.MOV.U32 R86, RZ, RZ, 0x1 ;  /* 0x00000001ff567424 */ /* 0x000fe200078e00ff */
        /* <DEDUP_REMOVED lines=22> */
[----:B------:R-:W-:Y:S02]  /*31600*/  IMAD.MOV.U32 R101, RZ, RZ, R58 ;  /* 0x000000ffff657224 */ /* 0x000fe400078e003a */
        /* <DEDUP_REMOVED lines=13> */
[----:B------:R-:W-:Y:S01]  /*316e0*/  IMAD.MOV.U32 R94, RZ, RZ, R71 ;  /* 0x000000ffff5e7224 */ /* 0x000fe200078e0047 */
[----:B------:R-:W-:Y:S06]  /*316f0*/  @!P0 BRA `(.L_x_107) ;  /* 0x00000108000c8947 */ /* 0x000fec0003800000 */
        /* <DEDUP_REMOVED lines=38> */
[----:B------:R-:W-:Y:S01]  /*31960*/  IMAD.MOV.U32 R9, RZ, RZ, RZ ;  /* 0x000000ffff097224 */ /* 0x000fe200078e00ff */
[----:B------:R-:W-:Y:S01]  /*31970*/  IADD3 R62, P1, PT, R8, R57, RZ ;  /* 0x00000039083e7210 */ /* 0x000fe20007f3e0ff */
[----:B------:R-:W-:Y:S02]  /*31980*/  IMAD.X R61, RZ, RZ, RZ, P0 ;  /* 0x000000ffff3d7224 */ /* 0x000fe400000e06ff */
[----:B------:R-:W-:Y:S01]  /*31990*/  IMAD.MOV.U32 R8, RZ, RZ, R3 ;  /* 0x000000ffff087224 */ /* 0x000fe200078e0003 */
[----:B------:R-:W-:Y:S01]  /*319a0*/  IADD3.X R63, PT, PT, RZ, RZ, RZ, P1, !PT ;  /* 0x000000ffff3f7210 */ /* 0x000fe20000ffe4ff */
[----:B------:R-:W-:Y:S02]  /*319b0*/  IMAD.MOV.U32 R2, RZ, RZ, R56 ;  /* 0x000000ffff027224 */ /* 0x000fe400078e0038 */
[----:B------:R-:W-:-:S04]  /*319c0*/  IMAD.WIDE.U32 R8, R13, R21, R8 ;  /* 0x000000150d087225 */ /* 0x000fc800078e0008 */
[----:B------:R-:W-:Y:S02]  /*319d0*/  IMAD.MOV.U32 R3, RZ, RZ, RZ ;  /* 0x000000ffff037224 */ /* 0x000fe400078e00ff */
        /* <DEDUP_REMOVED lines=8> */
[----:B------:R-:W-:Y:S02]  /*31a60*/  IMAD.MOV.U32 R56, RZ, RZ, R9 ;  /* 0x000000ffff387224 */ /* 0x000fe400078e0009 */
        /* <DEDUP_REMOVED lines=11> */
[----:B------:R-:W-:Y:S02]  /*31b20*/  IMAD.MOV.U32 R72, RZ, RZ, R62 ;  /* 0x000000ffff487224 */ /* 0x000fe400078e003e */
        /* <DEDUP_REMOVED lines=24> */
[----:B------:R-:W-:Y:S02]  /*31cb0*/  IMAD.MOV.U32 R75, RZ, RZ, RZ ;  /* 0x000000ffff4b7224 */ /* 0x000fe400078e00ff */
        /* <DEDUP_REMOVED lines=77> */
[----:B------:R-:W-:Y:S02]  /*32190*/  IMAD.X R79, RZ, RZ, RZ, P1 ;  /* 0x000000ffff4f7224 */ /* 0x000fe400008e06ff */
[----:B------:R-:W-:Y:S02]  /*321a0*/  IMAD.X R65, RZ, RZ, RZ, P0 ;  /* 0x000000ffff417224 */ /* 0x000fe400000e06ff */
[----:B------:R-:W-:Y:S02]  /*321b0*/  IMAD.X R81, RZ, RZ, RZ, P2 ;  /* 0x000000ffff517224 */ /* 0x000fe400010e06ff */
[----:B------:R-:W-:-:S04]  /*321c0*/  IMAD.WIDE.U32 R76, R21, R24, R78 ;  /* 0x00000018154c7225 */ /* 0x000fc800078e004e */
[----:B------:R-:W-:Y:S02]  /*321d0*/  HFMA2 R79, -RZ, RZ, 0, 0 ;  /* 0x00000000ff4f7431 */ /* 0x000fe400000001ff */
[----:B------:R-:W-:Y:S02]  /*321e0*/  IMAD.IADD R3, R70, 0x1, R82 ;  /* 0x0000000146037824 */ /* 0x000fe400078e0252 */
[----:B------:R-:W-:-:S03]  /*321f0*/  IMAD.WIDE.U32 R74, R22, R24, R64 ;  /* 0x00000018164a7225 */ /* 0x000fc600078e0040 */
[----:B------:R-:W-:Y:S01]  /*32200*/  ISETP.GE.U32.AND P0, PT, R3, R70, PT ;  /* 0x000000460300720c */ /* 0x000fe20003f06070 */
[----:B------:R-:W-:Y:S01]  /*32210*/  IMAD.WIDE.U32 R64, R22, R26, R80 ;  /* 0x0000001a16407225 */ /* 0x000fe200078e0050 */
[----:B------:R-:W-:Y:S02]  /*32220*/  IADD3 R70, P1, PT, R74, R77, RZ ;  /* 0x0000004d4a467210 */ /* 0x000fe40007f3e0ff */
[----:B------:R-:W-:Y:S01]  /*32230*/  SEL R9, RZ, 0x1, P0 ;  /* 0x00000001ff097807 */ /* 0x000fe20000000000 */
[----:B------:R-:W-:Y:S01]  /*32240*/  VIADD R78, R83, UR4 ;  /* 0x00000004534e7c36 */ /* 0x000fe20008000000 */
[----:B------:R-:W-:Y:S01]  /*32250*/  IADD3 R76, P2, PT, R76, R65, RZ ;  /* 0x000000414c4c7210 */ /* 0x000fe20007f5e0ff */
[----:B------:R-:W-:Y:S02]  /*32260*/  IMAD.X R71, RZ, RZ, RZ, P1 ;  /* 0x000000ffff477224 */ /* 0x000fe400008e06ff */
[----:B------:R-:W-:-:S04]  /*32270*/  IMAD.WIDE.U32 R78, R68, 0x3d1, R78 ;  /* 0x000003d1444e7825 */ /* 0x000fc800078e004e */
[----:B------:R-:W-:Y:S01]  /*32280*/  IMAD.X R77, RZ, RZ, RZ, P2 ;  /* 0x000000ffff4d7224 */ /* 0x000fe200010e06ff */
[----:B------:R-:W-:Y:S01]  /*32290*/  IADD3 R9, P2, P3, R78, R66, R9 ;  /* 0x000000424e097210 */ /* 0x000fe20007b5e009 */
[----:B------:R-:W-:Y:S02]  /*322a0*/  VIADD R78, R79, UR4 ;  /* 0x000000044f4e7c36 */ /* 0x000fe40008000000 */
[----:B------:R-:W-:Y:S01]  /*322b0*/  IMAD.WIDE.U32 R70, R21, R21, R70 ;  /* 0x0000001515467225 */ /* 0x000fe200078e0046 */
[----:B------:R-:W-:Y:S02]  /*322c0*/  IADD3 R72, P4, PT, R72, R9, RZ ;  /* 0x0000000948487210 */ /* 0x000fe40007f9e0ff */
[----:B------:R-:W-:Y:S01]  /*322d0*/  IADD3.X R9, PT, PT, RZ, RZ, RZ, P2, P3 ;  /* 0x000000ffff097210 */ /* 0x000fe200017e64ff */
[----:B------:R-:W-:-:S04]  /*322e0*/  IMAD.WIDE.U32 R66, R22, R23, R76 ;  /* 0x0000001716427225 */ /* 0x000fc800078e004c */
[----:B------:R-:W-:Y:S01]  /*322f0*/  IMAD.MOV.U32 R79, RZ, RZ, RZ ;  /* 0x000000ffff4f7224 */ /* 0x000fe200078e00ff */
[----:B------:R-:W-:Y:S01]  /*32300*/  IADD3 R76, P1, PT, R70, R67, RZ ;  /* 0x00000043464c7210 */ /* 0x000fe20007f3e0ff */
[----:B------:R-:W-:Y:S02]  /*32310*/  IMAD.X R57, RZ, RZ, RZ, P4 ;  /* 0x000000ffff397224 */ /* 0x000fe400020e06ff */
[----:B------:R-:W-:Y:S01]  /*32320*/  IMAD.WIDE.U32 R80, R64, 0x3d1, R78 ;  /* 0x000003d140507825 */ /* 0x000fe200078e004e */
[----:B------:R-:W-:Y:S02]  /*32330*/  IADD3 R78, P0, PT, R75, R71, RZ ;  /* 0x000000474b4e7210 */ /* 0x000fe40007f1e0ff */
[----:B------:R-:W-:Y:S01]  /*32340*/  MOV R75, RZ ;  /* 0x000000ff004b7202 */ /* 0x000fe20000000f00 */
[----:B------:R-:W-:Y:S02]  /*32350*/  IMAD.X R77, RZ, RZ, RZ, P1 ;  /* 0x000000ffff4d7224 */ /* 0x000fe400008e06ff */
[----:B------:R-:W-:Y:S01]  /*32360*/  IMAD.X R79, RZ, RZ, RZ, P0 ;  /* 0x000000ffff4f7224 */ /* 0x000fe200000e06ff */
[----:B------:R-:W-:Y:S01]  /*32370*/  IADD3 R80, P0, P1, R80, R9, R58 ;  /* 0x0000000950507210 */ /* 0x000fe2000791e03a */
        /* <DEDUP_REMOVED lines=19> */
[----:B------:R-:W-:Y:S01]  /*324b0*/  IADD3 R8, P0, PT, R71, R69, RZ ;  /* 0x0000004547087210 */ /* 0x000fe20007f1e0ff */
[----:B------:R-:W-:Y:S01]  /*324c0*/  IMAD.MOV.U32 R71, RZ, RZ, RZ ;  /* 0x000000ffff477224 */ /* 0x000fe200078e00ff */
[----:B------:R-:W-:-:S02]  /*324d0*/  IADD3.X R59, PT, PT, RZ, RZ, RZ, P1, P2 ;  /* 0x000000ffff3b7210 */ /* 0x000fc40000fe44ff */
[----:B------:R-:W-:Y:S01]  /*324e0*/  IADD3 R67, P2, P3, R66, R67, R9 ;  /* 0x0000004342437210 */ /* 0x000fe20007b5e009 */
[----:B------:R-:W-:-:S03]  /*324f0*/  IMAD.WIDE.U32 R70, R68, 0x3d1, R70 ;  /* 0x000003d144467825 */ /* 0x000fc600078e0046 */
[----:B------:R-:W-:Y:S01]  /*32500*/  IADD3.X R63, PT, PT, RZ, RZ, RZ, P2, P3 ;  /* 0x000000ffff3f7210 */ /* 0x000fe200017e64ff */
[----:B------:R-:W-:Y:S01]  /*32510*/  IMAD.X R9, RZ, RZ, RZ, P0 ;  /* 0x000000ffff097224 */ /* 0x000fe200000e06ff */
[----:B------:R-:W-:Y:S01]  /*32520*/  IADD3 R56, P0, P1, R70, R59, R56 ;  /* 0x0000003b46387210 */ /* 0x000fe2000791e038 */
[----:B------:R-:W-:Y:S02]  /*32530*/  VIADD R70, R71, UR4 ;  /* 0x0000000447467c36 */ /* 0x000fe40008000000 */
[----:B------:R-:W-:Y:S01]  /*32540*/  IMAD.WIDE.U32 R8, R22, R22, R8 ;  /* 0x0000001616087225 */ /* 0x000fe200078e0008 */
[----:B------:R-:W-:Y:S02]  /*32550*/  IADD3 R63, P2, P3, R58, R63, R56 ;  /* 0x0000003f3a3f7210 */ /* 0x000fe40007b5e038 */
[----:B------:R-:W-:Y:S01]  /*32560*/  IADD3.X R65, PT, PT, RZ, RZ, RZ, P0, P1 ;  /* 0x000000ffff417210 */ /* 0x000fe200007e24ff */
[----:B------:R-:W-:Y:S01]  /*32570*/  IMAD.MOV.U32 R71, RZ, RZ, RZ ;  /* 0x000000ffff477224 */ /* 0x000fe200078e00ff */
        /* <DEDUP_REMOVED lines=35> */
[----:B------:R-:W-:-:S04]  /*327b0*/  IADD3 R68, P0, PT, R3, R68, RZ ;  /* 0x0000004403447210 */ /* 0x000fc80007f1e0ff */
[----:B------:R-:W-:-:S04]  /*327c0*/  IADD3.X R3, PT, PT, RZ, RZ, RZ, P0, !PT ;  /* 0x000000ffff037210 */ /* 0x000fc800007fe4ff */
[----:B------:R-:W-:-:S04]  /*327d0*/  IADD3 R65, P1, PT, R3, R65, RZ ;  /* 0x0000004103417210 */ /* 0x000fc80007f3e0ff */
[----:B------:R-:W-:Y:S01]  /*327e0*/  ISETP.GT.U32.AND P0, PT, R65, -0x1, PT ;  /* 0xffffffff4100780c */ /* 0x000fe20003f04070 */
[----:B------:R-:W-:-:S05]  /*327f0*/  IMAD.X R3, RZ, RZ, RZ, P1 ;  /* 0x000000ffff037224 */ /* 0x000fca00008e06ff */
[----:B------:R-:W-:Y:S01]  /*32800*/  ISETP.GT.U32.AND.EX P0, PT, R3, RZ, PT, P0 ;  /* 0x000000ff0300720c */ /* 0x000fe20003f04100 */
[----:B------:R-:W-:-:S12]  /*32810*/  IMAD.MOV.U32 R3, RZ, RZ, R2 ;  /* 0x000000ffff037224 */ /* 0x000fd800078e0002 */
.L_x_308:
[----:B------:R-:W-:Y:S05]  /*32820*/  BSYNC.RECONVERGENT B1 ;  /* 0x0000000000017941 */ /* 0x000fea0003800200 */
.L_x_307:
[----:B------:R-:W-:Y:S01]  /*32830*/  BSSY.RECONVERGENT B1, `(.L_x_309) ;  /* 0x000006d000017945 */ /* 0x000fe20003800200 */
[----:B------:R-:W-:-:S07]  /*32840*/  IMAD.MOV.U32 R62, RZ, RZ, R68 ;  /* 0x000000ffff3e7224 */ /* 0x000fce00078e0044 */
.L_x_313:
        /* <DEDUP_REMOVED lines=42> */
.L_x_311:
[----:B------:R-:W-:Y:S05]  /*32af0*/  BSYNC.RELIABLE B2 ;  /* 0x0000000000027941 */ /* 0x000fea0003800100 */
.L_x_310:
        /* <DEDUP_REMOVED lines=31> */
[----:B--2---:R-:W-:Y:S01]  /*32cf0*/  UIADD3 UR8, UPT, UPT, UR15, 0x1, URZ ;  /* 0x000000010f087890 */ /* 0x004fe2000fffe0ff */
[----:B------:R-:W-:Y:S02]  /*32d00*/  @!P1 IMAD R9, RZ, RZ, UR10 ;  /* 0x0000000aff099e24 */ /* 0x000fe4000f8e02ff */
[----:B------:R-:W-:Y:S01]  /*32d10*/  ISETP.GT.U32.AND P3, PT, R2, R67, PT ;  /* 0x000000430200720c */ /* 0x000fe20003f64070 */
[----:B------:R-:W-:Y:S02]  /*32d20*/  IMAD.X R2, RZ, RZ, RZ, P4 ;  /* 0x000000ffff027224 */ /* 0x000fe400020e06ff */
[----:B------:R-:W-:Y:S02]  /*32d30*/  IMAD.IADD R64, R64, 0x1, -R9 ;  /* 0x0000000140407824 */ /* 0x000fe400078e0a09 */
[----:B------:R-:W-:Y:S01]  /*32d40*/  IMAD.U32 R9, RZ, RZ, UR8 ;  /* 0x00000008ff097e24 */ /* 0x000fe2000f8e00ff */
[----:B------:R-:W-:-:S04]  /*32d50*/  ISETP.GT.U32.AND.EX P3, PT, R2, RZ, PT, P3 ;  /* 0x000000ff0200720c */ /* 0x000fc80003f64130 */
[----:B------:R-:W-:-:S04]  /*32d60*/  SEL R2, RZ, 0x1, !P3 ;  /* 0x00000001ff027807 */ /* 0x000fc80005800000 */
[----:B------:R-:W-:-:S04]  /*32d70*/  IADD3 R2, P6, PT, R2, UR14, RZ ;  /* 0x0000000e02027c10 */ /* 0x000fc8000ffde0ff */
[----:B------:R-:W-:Y:S01]  /*32d80*/  ISETP.GT.U32.AND P4, PT, R2, R63, PT ;  /* 0x0000003f0200720c */ /* 0x000fe20003f84070 */
[----:B------:R-:W-:-:S05]  /*32d90*/  IMAD.X R2, RZ, RZ, RZ, P6 ;  /* 0x000000ffff027224 */ /* 0x000fca00030e06ff */
[----:B------:R-:W-:Y:S01]  /*32da0*/  ISETP.GT.U32.AND.EX P4, PT, R2, RZ, PT, P4 ;  /* 0x000000ff0200720c */ /* 0x000fe20003f84140 */
[----:B------:R-:W-:Y:S01]  /*32db0*/  IMAD.U32 R2, RZ, RZ, UR5 ;  /* 0x00000005ff027e24 */ /* 0x000fe2000f8e00ff */
[----:B------:R-:W-:Y:S01]  /*32dc0*/  UIADD3 UR5, UPT, UPT, UR14, 0x1, URZ ;  /* 0x000000010e057890 */ /* 0x000fe2000fffe0ff */
[----:B------:R-:W-:Y:S01]  /*32dd0*/  @!P0 IMAD R2, RZ, RZ, UR9 ;  /* 0x00000009ff028e24 */ /* 0x000fe2000f8e02ff */
[----:B------:R-:W-:Y:S02]  /*32de0*/  SEL R59, RZ, 0x1, !P4 ;  /* 0x00000001ff3b7807 */ /* 0x000fe40006000000 */
[----:B------:R-:W-:Y:S02]  /*32df0*/  PLOP3.LUT P0, PT, PT, PT, PT, 0x8, 0x80 ;  /* 0x000000000080781c */ /* 0x000fe40003f0e170 */
[----:B------:R-:W-:Y:S02]  /*32e00*/  IADD3 R59, P6, PT, R59, UR15, RZ ;  /* 0x0000000f3b3b7c10 */ /* 0x000fe4000ffde0ff */
[----:B------:R-:W-:Y:S01]  /*32e10*/  IADD3 R57, PT, PT, R57, -R2, RZ ;  /* 0x8000000239397210 */ /* 0x000fe20007ffe0ff */
[----:B------:R-:W-:Y:S01]  /*32e20*/  IMAD.U32 R2, RZ, RZ, UR5 ;  /* 0x00000005ff027e24 */ /* 0x000fe2000f8e00ff */
[----:B------:R-:W-:Y:S01]  /*32e30*/  ISETP.GT.U32.AND P5, PT, R59, R62, PT ;  /* 0x0000003e3b00720c */ /* 0x000fe20003fa4070 */
[----:B------:R-:W-:-:S02]  /*32e40*/  IMAD.X R8, RZ, RZ, RZ, P6 ;  /* 0x000000ffff087224 */ /* 0x000fc400030e06ff */
[----:B------:R-:W-:Y:S02]  /*32e50*/  @!P3 IMAD R2, RZ, RZ, UR14 ;  /* 0x0000000eff02be24 */ /* 0x000fe4000f8e02ff */
[----:B------:R-:W-:Y:S01]  /*32e60*/  @!P4 IMAD R9, RZ, RZ, UR15 ;  /* 0x0000000fff09ce24 */ /* 0x000fe2000f8e02ff */
[----:B------:R-:W-:Y:S01]  /*32e70*/  ISETP.GT.U32.AND.EX P5, PT, R8, RZ, PT, P5 ;  /* 0x000000ff0800720c */ /* 0x000fe20003fa4150 */
[----:B------:R-:W-:Y:S02]  /*32e80*/  IMAD.U32 R8, RZ, RZ, UR12 ;  /* 0x0000000cff087e24 */ /* 0x000fe4000f8e00ff */
[----:B------:R-:W-:Y:S02]  /*32e90*/  @!P2 IMAD R8, RZ, RZ, UR11 ;  /* 0x0000000bff08ae24 */ /* 0x000fe4000f8e02ff */
[----:B------:R-:W-:Y:S02]  /*32ea0*/  IMAD.IADD R63, R63, 0x1, -R2 ;  /* 0x000000013f3f7824 */ /* 0x000fe400078e0a02 */
[----:B------:R-:W-:-:S02]  /*32eb0*/  IMAD.IADD R67, R67, 0x1, -R8 ;  /* 0x0000000143437824 */ /* 0x000fc400078e0a08 */
[----:B------:R-:W-:-:S04]  /*32ec0*/  IMAD.IADD R62, R62, 0x1, -R9 ;  /* 0x000000013e3e7824 */ /* 0x000fc800078e0a09 */
[----:B------:R-:W-:-:S05]  /*32ed0*/  @!P5 IADD3 R56, PT, PT, R58, RZ, RZ ;  /* 0x000000ff3a38d210 */ /* 0x000fca0007ffe0ff */
[----:B------:R-:W-:Y:S01]  /*32ee0*/  IMAD.IADD R65, R65, 0x1, -R56 ;  /* 0x0000000141417824 */ /* 0x000fe200078e0a38 */
[----:B------:R-:W-:Y:S06]  /*32ef0*/  BRA `(.L_x_313) ;  /* 0xfffffff800547947 */ /* 0x000fec000383ffff */
.L_x_312:
[----:B------:R-:W-:Y:S05]  /*32f00*/  BSYNC.RECONVERGENT B1 ;  /* 0x0000000000017941 */ /* 0x000fea0003800200 */
.L_x_309:
        /* <DEDUP_REMOVED lines=9> */
[----:B------:R-:W-:Y:S01]  /*32fa0*/  IMAD.MOV.U32 R57, RZ, RZ, RZ ;  /* 0x000000ffff397224 */ /* 0x000fe200078e00ff */
[----:B------:R-:W-:Y:S01]  /*32fb0*/  MOV R56, R9 ;  /* 0x0000000900387202 */ /* 0x000fe20000000f00 */
[----:B------:R-:W-:-:S04]  /*32fc0*/  IMAD.MOV.U32 R69, RZ, RZ, RZ ;  /* 0x000000ffff457224 */ /* 0x000fc800078e00ff */
        /* <DEDUP_REMOVED lines=10> */
[----:B------:R-:W-:-:S05]  /*33070*/  IMAD R3, R65, 0x3d1, RZ ;  /* 0x000003d141037824 */ /* 0x000fca00078e02ff */
[----:B------:R-:W-:-:S04]  /*33080*/  IADD3 R60, PT, PT, R60, R3, RZ ;  /* 0x000000033c3c7210 */ /* 0x000fc80007ffe0ff */
        /* <DEDUP_REMOVED lines=19> */
[----:B------:R-:W-:Y:S02]  /*331c0*/  IADD3.X R3, PT, PT, RZ, RZ, RZ, P0, !PT ;  /* 0x000000ffff037210 */ /* 0x000fe400007fe4ff */
[----:B------:R-:W-:Y:S02]  /*331d0*/  IADD3 R63, P1, PT, R63, R66, RZ ;  /* 0x000000423f3f7210 */ /* 0x000fe40007f3e0ff */
[----:B------:R-:W-:-:S03]  /*331e0*/  IADD3 R3, P0, PT, R62, R3, RZ ;  /* 0x000000033e037210 */ /* 0x000fc60007f1e0ff */
[----:B------:R-:W-:Y:S02]  /*331f0*/  IMAD.X R62, RZ, RZ, RZ, P1 ;  /* 0x000000ffff3e7224 */ /* 0x000fe400008e06ff */
[----:B------:R-:W-:-:S03]  /*33200*/  IMAD.X R57, RZ, RZ, RZ, P0 ;  /* 0x000000ffff397224 */ /* 0x000fc600000e06ff */
[----:B------:R-:W-:Y:S02]  /*33210*/  IADD3 R62, P1, PT, R62, R3, RZ ;  /* 0x000000033e3e7210 */ /* 0x000fe40007f3e0ff */
[----:B------:R-:W-:-:S03]  /*33220*/  IADD3 R64, P0, PT, R64, R57, RZ ;  /* 0x0000003940407210 */ /* 0x000fc60007f1e0ff */
[----:B------:R-:W-:-:S05]  /*33230*/  IMAD.X R61, RZ, RZ, RZ, P1 ;  /* 0x000000ffff3d7224 */ /* 0x000fca00008e06ff */
        /* <DEDUP_REMOVED lines=25> */
.L_x_315:
[----:B------:R-:W-:Y:S05]  /*333d0*/  BSYNC.RECONVERGENT B1 ;  /* 0x0000000000017941 */ /* 0x000fea0003800200 */
.L_x_314:
[----:B------:R-:W-:Y:S01]  /*333e0*/  BSSY.RECONVERGENT B1, `(.L_x_316) ;  /* 0x000006d000017945 */ /* 0x000fe20003800200 */
[----:B------:R-:W-:-:S07]  /*333f0*/  IMAD.MOV.U32 R64, RZ, RZ, R9 ;  /* 0x000000ffff407224 */ /* 0x000fce00078e0009 */
.L_x_320:
        /* <DEDUP_REMOVED lines=42> */
.L_x_318:
[----:B------:R-:W-:Y:S05]  /*336a0*/  BSYNC.RELIABLE B2 ;  /* 0x0000000000027941 */ /* 0x000fea0003800100 */
.L_x_317:
        /* <DEDUP_REMOVED lines=32> */
[----:B------:R-:W-:Y:S01]  /*338b0*/  ISETP.GT.U32.AND P4, PT, R2, R63, PT ;  /* 0x0000003f0200720c */ /* 0x000fe20003f84070 */
[----:B------:R-:W-:-:S05]  /*338c0*/  IMAD.X R2, RZ, RZ, RZ, P6 ;  /* 0x000000ffff027224 */ /* 0x000fca00030e06ff */
[----:B------:R-:W-:Y:S01]  /*338d0*/  ISETP.GT.U32.AND.EX P4, PT, R2, RZ, PT, P4 ;  /* 0x000000ff0200720c */ /* 0x000fe20003f84140 */
[----:B------:R-:W-:Y:S01]  /*338e0*/  IMAD.U32 R2, RZ, RZ, UR5 ;  /* 0x00000005ff027e24 */ /* 0x000fe2000f8e00ff */
[----:B------:R-:W-:Y:S01]  /*338f0*/  @P5 IADD3 R2, PT, PT, RZ, UR8, RZ ;  /* 0x00000008ff025c10 */ /* 0x000fe2000fffe0ff */
[----:B------:R-:W-:Y:S01]  /*33900*/  UIADD3 UR5, UPT, UPT, UR9, 0x1, URZ ;  /* 0x0000000109057890 */ /* 0x000fe2000fffe0ff */
        /* <DEDUP_REMOVED lines=26> */
.L_x_319:
[----:B------:R-:W-:Y:S05]  /*33ab0*/  BSYNC.RECONVERGENT B1 ;  /* 0x0000000000017941 */ /* 0x000fea0003800200 */
.L_x_316:
[----:B------:R-:W-:-:S04]  /*33ac0*/  IMAD.WIDE.U32 R2, R16, 0x2, RZ ;  /* 0x0000000210027825 */ /* 0x000fc800078e00ff */
[----:B------:R-:W-:Y:S01]  /*33ad0*/  HFMA2 R59, -RZ, RZ, 0, 0 ;  /* 0x00000000ff3b7431 */ /* 0x000fe200000001ff */
[----:B------:R-:W-:Y:S01]  /*33ae0*/  BSSY.RECONVERGENT B1, `(.L_x_321) ;  /* 0x0000048000017945 */ /* 0x000fe20003800200 */
        /* <DEDUP_REMOVED lines=8> */
[----:B------:R-:W-:Y:S02]  /*33b70*/  IMAD.MOV.U32 R58, RZ, RZ, R57 ;  /* 0x000000ffff3a7224 */ /* 0x000fe400078e0039 */
[----:B------:R-:W-:Y:S02]  /*33b80*/  IMAD.SHL.U32 R3, R20, 0x2, RZ ;  /* 0x0000000214037824 */ /* 0x000fe400078e00ff */
        /* <DEDUP_REMOVED lines=61> */
.L_x_322:
[----:B------:R-:W-:Y:S05]  /*33f60*/  BSYNC.RECONVERGENT B1 ;  /* 0x0000000000017941 */ /* 0x000fea0003800200 */
.L_x_321:
[----:B------:R-:W-:Y:S01]  /*33f70*/  BSSY.RECONVERGENT B1, `(.L_x_323) ;  /* 0x000006c000017945 */ /* 0x000fe20003800200 */
.L_x_327:
        /* <DEDUP_REMOVED lines=42> */
.L_x_325:
[----:B------:R-:W-:Y:S05]  /*34220*/  BSYNC.RELIABLE B2 ;  /* 0x0000000000027941 */ /* 0x000fea0003800100 */
.L_x_324:
        /* <DEDUP_REMOVED lines=42> */
[----:B------:R-:W-:Y:S01]  /*344d0*/  IMAD.U32 R2, RZ, RZ, UR5 ;  /* 0x00000005ff027e24 */ /* 0x000fe2000f8e00ff */
[----:B------:R-:W-:Y:S01]  /*344e0*/  UIADD3 UR5, UPT, UPT, UR16, 0x1, URZ ;  /* 0x0000000110057890 */ /* 0x000fe2000fffe0ff */
[----:B------:R-:W-:Y:S01]  /*344f0*/  @P6 IMAD R2, RZ, RZ, UR8 ;  /* 0x00000008ff026e24 */ /* 0x000fe2000f8e02ff */
[----:B------:R-:W-:Y:S01]  /*34500*/  ISETP.GT.U32.AND.EX P5, PT, R3, RZ, PT, P5 ;  /* 0x000000ff0300720c */ /* 0x000fe20003fa4150 */
[----:B------:R-:W-:Y:S01]  /*34510*/  IMAD.U32 R3, RZ, RZ, UR12 ;  /* 0x0000000cff037e24 */ /* 0x000fe2000f8e00ff */
[----:B------:R-:W-:Y:S01]  /*34520*/  UIADD3 UR8, UPT, UPT, UR17, 0x1, URZ ;  /* 0x0000000111087890 */ /* 0x000fe2000fffe0ff */
[----:B------:R-:W-:Y:S01]  /*34530*/  @!P0 IMAD R3, RZ, RZ, UR9 ;  /* 0x00000009ff038e24 */ /* 0x000fe2000f8e02ff */
[----:B------:R-:W-:Y:S01]  /*34540*/  PLOP3.LUT P0, PT, PT, PT, PT, 0x8, 0x80 ;  /* 0x000000000080781c */ /* 0x000fe20003f0e170 */
[----:B------:R-:W-:-:S02]  /*34550*/  IMAD.IADD R95, R95, 0x1, -R2 ;  /* 0x000000015f5f7824 */ /* 0x000fc400078e0a02 */
[----:B------:R-:W-:Y:S01]  /*34560*/  IMAD.U32 R2, RZ, RZ, UR14 ;  /* 0x0000000eff027e24 */ /* 0x000fe2000f8e00ff */
[----:B------:R-:W-:Y:S01]  /*34570*/  IADD3 R84, PT, PT, R84, -R3, RZ ;  /* 0x8000000354547210 */ /* 0x000fe20007ffe0ff */
        /* <DEDUP_REMOVED lines=11> */
.L_x_326:
[----:B------:R-:W-:Y:S05]  /*34630*/  BSYNC.RECONVERGENT B1 ;  /* 0x0000000000017941 */ /* 0x000fea0003800200 */
.L_x_323:
[----:B------:R-:W0:Y:S01]  /*34640*/  LDC R2, c[0x0][0x3cc] ;  /* 0x0000f300ff027b82 */ /* 0x000e220000000800 */
[----:B------:R-:W-:Y:S01]  /*34650*/  IMAD.MOV.U32 R90, RZ, RZ, RZ ;  /* 0x000000ffff5a7224 */ /* 0x000fe200078e00ff */
[----:B------:R-:W-:Y:S01]  /*34660*/  CS2R R92, SRZ ;  /* 0x00000000005c7805 */ /* 0x000fe2000001ff00 */
[----:B------:R-:W-:Y:S01]  /*34670*/  IMAD.MOV.U32 R91, RZ, RZ, 0x1 ;  /* 0x00000001ff5b7424 */ /* 0x000fe200078e00ff */
[----:B------:R-:W-:Y:S01]  /*34680*/  CS2R R96, SRZ ;  /* 0x0000000000607805 */ /* 0x000fe2000001ff00 */
[----:B------:R-:W-:Y:S02]  /*34690*/  IMAD.MOV.U32 R94, RZ, RZ, RZ ;  /* 0x000000ffff5e7224 */ /* 0x000fe400078e00ff */
[----:B------:R-:W-:Y:S01]  /*346a0*/  IMAD.MOV.U32 R98, RZ, RZ, RZ ;  /* 0x000000ffff627224 */ /* 0x000fe200078e00ff */
[----:B------:R-:W1:Y:S01]  /*346b0*/  LDC.64 R58, c[0x0][0x3d0] ;  /* 0x0000f400ff3a7b82 */ /* 0x000e620000000a00 */
[----:B------:R-:W-:-:S07]  /*346c0*/  IMAD.MOV.U32 R100, RZ, RZ, RZ ;  /* 0x000000ffff647224 */ /* 0x000fce00078e00ff */
        /* <DEDUP_REMOVED lines=10> */
[----:B------:R-:W-:Y:S01]  /*34770*/  VIADD R9, R68, 0xffffffff ;  /* 0xffffffff44097836 */ /* 0x000fe20000000000 */
[C---:B------:R-:W-:Y:S02]  /*34780*/  IADD3 R56, PT, PT, R69.reuse, -0x1, RZ ;  /* 0xffffffff45387810 */ /* 0x040fe40007ffe0ff */
[----:B------:R0:W-:Y:S01]  /*34790*/  STL.64 [R1], R2 ;  /* 0x0000000201007387 */ /* 0x0001e20000100a00 */
[----:B------:R-:W-:Y:S01]  /*347a0*/  ISETP.EQ.AND P4, PT, R69, RZ, P3 ;  /* 0x000000ff4500720c */ /* 0x000fe20001f82270 */
[----:B------:R-:W-:Y:S02]  /*347b0*/  @!P1 IMAD.MOV R8, RZ, RZ, R59 ;  /* 0x000000ffff089224 */ /* 0x000fe400078e023b */
[----:B------:R-:W-:Y:S01]  /*347c0*/  VIADD R59, R70, 0xffffffff ;  /* 0xffffffff463b7836 */ /* 0x000fe20000000000 */
[C---:B---3--:R-:W-:Y:S01]  /*347d0*/  ISETP.EQ.AND P5, PT, R66.reuse, RZ, P4 ;  /* 0x000000ff4200720c */ /* 0x048fe200027a2270 */
[----:B------:R-:W-:-:S02]  /*347e0*/  VIADD R57, R66, 0xffffffff ;  /* 0xffffffff42397836 */ /* 0x000fc40000000000 */
[C---:B------:R-:W-:Y:S01]  /*347f0*/  VIADD R58, R67.reuse, 0xffffffff ;  /* 0xffffffff433a7836 */ /* 0x040fe20000000000 */
[----:B------:R-:W-:Y:S01]  /*34800*/  ISETP.EQ.AND P6, PT, R67, RZ, P5 ;  /* 0x000000ff4300720c */ /* 0x000fe20002fc2270 */
[----:B------:R-:W-:Y:S02]  /*34810*/  @!P2 IMAD.MOV R9, RZ, RZ, R68 ;  /* 0x000000ffff09a224 */ /* 0x000fe400078e0244 */
[----:B------:R-:W-:Y:S02]  /*34820*/  @!P3 IMAD.MOV R56, RZ, RZ, R69 ;  /* 0x000000ffff38b224 */ /* 0x000fe400078e0245 */
[----:B------:R-:W-:Y:S01]  /*34830*/  @!P4 IADD3 R57, PT, PT, R66, RZ, RZ ;  /* 0x000000ff4239c210 */ /* 0x000fe20007ffe0ff */
[----:B------:R0:W-:Y:S03]  /*34840*/  STL.64 [R1+0x8], R8 ;  /* 0x0000080801007387 */ /* 0x0001e60000100a00 */
[----:B------:R-:W-:Y:S01]  /*34850*/  @!P5 IMAD.MOV R58, RZ, RZ, R67 ;  /* 0x000000ffff3ad224 */ /* 0x000fe200078e0243 */
[----:B------:R0:W-:Y:S03]  /*34860*/  STL.64 [R1+0x10], R56 ;  /* 0x0000103801007387 */ /* 0x0001e60000100a00 */
[----:B------:R-:W-:-:S05]  /*34870*/  @!P6 IMAD.MOV R59, RZ, RZ, R70 ;  /* 0x000000ffff3be224 */ /* 0x000fca00078e0246 */
[----:B------:R0:W-:Y:S02]  /*34880*/  STL.64 [R1+0x18], R58 ;  /* 0x0000183a01007387 */ /* 0x0001e40000100a00 */
.L_x_343:
[----:B0-----:R-:W-:-:S05]  /*34890*/  SHF.R.U32.HI R2, RZ, 0x5, R97 ;  /* 0x00000005ff027819 */ /* 0x001fca0000011661 */
[----:B------:R-:W-:-:S06]  /*348a0*/  IMAD R2, R2, 0x4, R1 ;  /* 0x0000000402027824 */ /* 0x000fcc00078e0201 */
[----:B------:R-:W2:Y:S01]  /*348b0*/  LDL R2, [R2] ;  /* 0x0000000002027983 */ /* 0x000ea20000100800 */
[----:B------:R-:W-:Y:S01]  /*348c0*/  BSSY.RECONVERGENT B1, `(.L_x_328) ;  /* 0x0000182000017945 */ /* 0x000fe20003800200 */
[----:B--2---:R-:W-:Y:S02]  /*348d0*/  SHF.R.W.U32.HI R3, RZ, R97, R2 ;  /* 0x00000061ff037219 */ /* 0x004fe40000011e02 */
[----:B------:R-:W-:Y:S02]  /*348e0*/  IADD3 R97, PT, PT, R97, 0x1, RZ ;  /* 0x0000000161617810 */ /* 0x000fe40007ffe0ff */
        /* <DEDUP_REMOVED lines=113> */
[----:B------:R-:W-:Y:S01]  /*35000*/  IMAD.WIDE.U32 R74, R93, R85, R74 ;  /* 0x000000555d4a7225 */ /* 0x000fe200078e004a */
[----:B------:R-:W-:-:S03]  /*35010*/  IADD3.X R73, PT, PT, RZ, RZ, RZ, P2, !PT ;  /* 0x000000ffff497210 */ /* 0x000fc600017fe4ff */
[----:B------:R-:W-:Y:S01]  /*35020*/  IMAD.MOV.U32 R71, RZ, RZ, RZ ;  /* 0x000000ffff477224 */ /* 0x000fe200078e00ff */
        /* <DEDUP_REMOVED lines=52> */
[----:B------:R-:W-:Y:S01]  /*35370*/  IADD3 R74, PT, PT, R77, UR4, RZ ;  /* 0x000000044d4a7c10 */ /* 0x000fe2000fffe0ff */
[----:B------:R-:W-:Y:S02]  /*35380*/  IMAD.IADD R77, R58, 0x1, R76 ;  /* 0x000000013a4d7824 */ /* 0x000fe400078e024c */
        /* <DEDUP_REMOVED lines=16> */
[----:B------:R-:W-:Y:S01]  /*35490*/  IADD3 R102, P0, PT, R102, R57, RZ ;  /* 0x0000003966667210 */ /* 0x000fe20007f1e0ff */
[----:B------:R-:W-:Y:S01]  /*354a0*/  IMAD.WIDE.U32 R58, R98, R85, R58 ;  /* 0x00000055623a7225 */ /* 0x000fe200078e003a */
[----:B------:R-:W-:-:S03]  /*354b0*/  IADD3.X R3, PT, PT, RZ, RZ, RZ, P2, P3 ;  /* 0x000000ffff037210 */ /* 0x000fc600017e64ff */
[----:B------:R-:W-:Y:S01]  /*354c0*/  IMAD.WIDE.U32 R80, R100, R89, R80 ;  /* 0x0000005964507225 */ /* 0x000fe200078e0050 */
[----:B------:R-:W-:-:S03]  /*354d0*/  IADD3 R90, P1, PT, R91, R59, RZ ;  /* 0x0000003b5b5a7210 */ /* 0x000fc60007f3e0ff */
[----:B------:R-:W-:Y:S01]  /*354e0*/  IMAD.WIDE.U32 R74, R78, 0x3d1, R74 ;  /* 0x000003d14e4a7825 */ /* 0x000fe200078e004a */
[----:B------:R-:W-:Y:S02]  /*354f0*/  IADD3 R58, P2, PT, R58, R81, RZ ;  /* 0x000000513a3a7210 */ /* 0x000fe40007f5e0ff */
[----:B------:R-:W-:Y:S02]  /*35500*/  IADD3.X R91, PT, PT, RZ, RZ, RZ, P1, !PT ;  /* 0x000000ffff5b7210 */ /* 0x000fe40000ffe4ff */
[----:B------:R-:W-:Y:S01]  /*35510*/  IADD3 R8, P3, P4, R74, R3, R8 ;  /* 0x000000034a087210 */ /* 0x000fe20007c7e008 */
[----:B------:R-:W-:Y:S02]  /*35520*/  VIADD R74, R75, UR4 ;  /* 0x000000044b4a7c36 */ /* 0x000fe40008000000 */
[----:B------:R-:W-:Y:S02]  /*35530*/  IMAD.X R3, RZ, RZ, RZ, P0 ;  /* 0x000000ffff037224 */ /* 0x000fe400000e06ff */
[----:B------:R-:W-:-:S02]  /*35540*/  IMAD.MOV.U32 R75, RZ, RZ, RZ ;  /* 0x000000ffff4b7224 */ /* 0x000fc400078e00ff */
[----:B------:R-:W-:Y:S01]  /*35550*/  IMAD.X R59, RZ, RZ, RZ, P2 ;  /* 0x000000ffff3b7224 */ /* 0x000fe200010e06ff */
[----:B------:R-:W-:Y:S01]  /*35560*/  IADD3 R92, P0, P1, R92, R3, R8 ;  /* 0x000000035c5c7210 */ /* 0x000fe2000791e008 */
[----:B------:R-:W-:Y:S01]  /*35570*/  IMAD.WIDE.U32 R74, R80, 0x3d1, R74 ;  /* 0x000003d1504a7825 */ /* 0x000fe200078e004a */
[----:B------:R-:W-:Y:S02]  /*35580*/  IADD3.X R3, PT, PT, RZ, RZ, RZ, P3, P4 ;  /* 0x000000ffff037210 */ /* 0x000fe40001fe84ff */
[----:B------:R-:W-:Y:S01]  /*35590*/  IADD3.X R93, PT, PT, RZ, RZ, RZ, P0, P1 ;  /* 0x000000ffff5d7210 */ /* 0x000fe200007e24ff */
[----:B------:R-:W-:Y:S01]  /*355a0*/  IMAD.WIDE.U32 R90, R98, R87, R90 ;  /* 0x00000057625a7225 */ /* 0x000fe200078e005a */
[----:B------:R-:W-:-:S03]  /*355b0*/  IADD3 R2, P3, P4, R74, R3, R2 ;  /* 0x000000034a027210 */ /* 0x000fc60007c7e002 */
[----:B------:R-:W-:Y:S01]  /*355c0*/  IMAD.WIDE.U32 R58, R100, R86, R58 ;  /* 0x00000056643a7225 */ /* 0x000fe200078e003a */
[----:B------:R-:W-:Y:S02]  /*355d0*/  IADD3.X R3, PT, PT, RZ, RZ, RZ, P3, P4 ;  /* 0x000000ffff037210 */ /* 0x000fe40001fe84ff */
[----:B------:R-:W-:Y:S01]  /*355e0*/  IADD3 R93, P3, P4, R78, R93, R2 ;  /* 0x0000005d4e5d7210 */ /* 0x000fe20007c7e002 */
[----:B------:R-:W-:Y:S01]  /*355f0*/  VIADD R8, R75, UR4 ;  /* 0x000000044b087c36 */ /* 0x000fe20008000000 */
[----:B------:R-:W-:-:S03]  /*35600*/  IADD3 R56, P2, PT, R90, R59, RZ ;  /* 0x0000003b5a387210 */ /* 0x000fc60007f5e0ff */
[----:B------:R-:W-:-:S04]  /*35610*/  IMAD.WIDE.U32 R8, R58, 0x3d1, R8 ;  /* 0x000003d13a087825 */ /* 0x000fc800078e0008 */
[----:B------:R-:W-:Y:S01]  /*35620*/  IMAD.X R57, RZ, RZ, RZ, P2 ;  /* 0x000000ffff397224 */ /* 0x000fe200010e06ff */
[----:B------:R-:W-:Y:S01]  /*35630*/  IADD3 R8, P1, P2, R8, R3, R66 ;  /* 0x0000000308087210 */ /* 0x000fe20007a3e042 */
[----:B------:R-:W-:Y:S02]  /*35640*/  HFMA2 R3, -RZ, RZ, 0, 0 ;  /* 0x00000000ff037431 */ /* 0x000fe400000001ff */
[----:B------:R-:W-:Y:S01]  /*35650*/  VIADD R2, R9, UR4 ;  /* 0x0000000409027c36 */ /* 0x000fe20008000000 */
[----:B------:R-:W-:Y:S01]  /*35660*/  IADD3.X R9, PT, PT, RZ, RZ, RZ, P3, P4 ;  /* 0x000000ffff097210 */ /* 0x000fe20001fe84ff */
[----:B------:R-:W-:-:S05]  /*35670*/  IMAD.WIDE.U32 R56, R100, R85, R56 ;  /* 0x0000005564387225 */ /* 0x000fca00078e0038 */
[----:B------:R-:W-:Y:S01]  /*35680*/  IADD3 R90, P0, PT, R91, R57, RZ ;  /* 0x000000395b5a7210 */ /* 0x000fe20007f1e0ff */
        /* <DEDUP_REMOVED lines=53> */
.L_x_331:
[----:B------:R-:W-:Y:S05]  /*359e0*/  BSYNC.RECONVERGENT B2 ;  /* 0x0000000000027941 */ /* 0x000fea0003800200 */
.L_x_330:
[----:B------:R-:W-:Y:S01]  /*359f0*/  BSSY.RECONVERGENT B2, `(.L_x_329) ;  /* 0x000006e000027945 */ /* 0x000fe20003800200 */
[----:B------:R-:W-:-:S07]  /*35a00*/  IMAD.MOV.U32 R90, RZ, RZ, R102 ;  /* 0x000000ffff5a7224 */ /* 0x000fce00078e0066 */
.L_x_335:
        /* <DEDUP_REMOVED lines=43> */
.L_x_333:
[----:B------:R-:W-:Y:S05]  /*35cc0*/  BSYNC.RELIABLE B3 ;  /* 0x0000000000037941 */ /* 0x000fea0003800100 */
.L_x_332:
        /* <DEDUP_REMOVED lines=39> */
[----:B------:R-:W-:-:S02]  /*35f40*/  IMAD.U32 R3, RZ, RZ, UR12 ;  /* 0x0000000cff037e24 */ /* 0x000fc4000f8e00ff */
[----:B------:R-:W-:Y:S01]  /*35f50*/  MOV R2, UR8 ;  /* 0x0000000800027c02 */ /* 0x000fe20008000f00 */
[----:B------:R-:W-:Y:S02]  /*35f60*/  UIADD3 UR8, UPT, UPT, UR15, 0x1, URZ ;  /* 0x000000010f087890 */ /* 0x000fe4000fffe0ff */
[----:B------:R-:W-:Y:S01]  /*35f70*/  IADD3 R9, P6, PT, R9, UR15, RZ ;  /* 0x0000000f09097c10 */ /* 0x000fe2000ffde0ff */
[----:B------:R-:W-:Y:S02]  /*35f80*/  @!P1 IMAD R2, RZ, RZ, UR10 ;  /* 0x0000000aff029e24 */ /* 0x000fe4000f8e02ff */
[----:B------:R-:W-:Y:S02]  /*35f90*/  @!P2 IMAD R3, RZ, RZ, UR11 ;  /* 0x0000000bff03ae24 */ /* 0x000fe4000f8e02ff */
[----:B------:R-:W-:Y:S01]  /*35fa0*/  IMAD.X R8, RZ, RZ, RZ, P6 ;  /* 0x000000ffff087224 */ /* 0x000fe200030e06ff */
[----:B------:R-:W-:Y:S01]  /*35fb0*/  ISETP.GT.U32.AND P6, PT, R9, R98, PT ;  /* 0x000000620900720c */ /* 0x000fe20003fc4070 */
[----:B------:R-:W-:Y:S01]  /*35fc0*/  IMAD.U32 R9, RZ, RZ, UR5 ;  /* 0x00000005ff097e24 */ /* 0x000fe2000f8e00ff */
[----:B------:R-:W-:Y:S01]  /*35fd0*/  UIADD3 UR5, UPT, UPT, UR14, 0x1, URZ ;  /* 0x000000010e057890 */ /* 0x000fe2000fffe0ff */
[----:B------:R-:W-:Y:S01]  /*35fe0*/  @!P0 IMAD R9, RZ, RZ, UR9 ;  /* 0x00000009ff098e24 */ /* 0x000fe2000f8e02ff */
[----:B------:R-:W-:Y:S01]  /*35ff0*/  ISETP.GT.U32.AND.EX P6, PT, R8, RZ, PT, P6 ;  /* 0x000000ff0800720c */ /* 0x000fe20003fc4160 */
[----:B------:R-:W-:Y:S01]  /*36000*/  IMAD.U32 R57, RZ, RZ, UR8 ;  /* 0x00000008ff397e24 */ /* 0x000fe2000f8e00ff */
[----:B------:R-:W-:Y:S01]  /*36010*/  PLOP3.LUT P0, PT, PT, PT, PT, 0x8, 0x80 ;  /* 0x000000000080781c */ /* 0x000fe20003f0e170 */
[----:B------:R-:W-:-:S02]  /*36020*/  IMAD.IADD R92, R92, 0x1, -R9 ;  /* 0x000000015c5c7824 */ /* 0x000fc400078e0a09 */
[----:B------:R-:W-:Y:S02]  /*36030*/  IMAD.U32 R9, RZ, RZ, UR5 ;  /* 0x00000005ff097e24 */ /* 0x000fe4000f8e00ff */
[----:B------:R-:W-:Y:S02]  /*36040*/  @!P3 IMAD R9, RZ, RZ, UR14 ;  /* 0x0000000eff09be24 */ /* 0x000fe4000f8e02ff */
[----:B------:R-:W-:Y:S02]  /*36050*/  @!P4 IMAD R57, RZ, RZ, UR15 ;  /* 0x0000000fff39ce24 */ /* 0x000fe4000f8e02ff */
[----:B------:R-:W-:Y:S02]  /*36060*/  IMAD.IADD R93, R93, 0x1, -R2 ;  /* 0x000000015d5d7824 */ /* 0x000fe400078e0a02 */
[----:B------:R-:W-:Y:S02]  /*36070*/  @!P6 IMAD.MOV R59, RZ, RZ, R67 ;  /* 0x000000ffff3be224 */ /* 0x000fe400078e0243 */
[----:B------:R-:W-:-:S02]  /*36080*/  IMAD.IADD R94, R94, 0x1, -R3 ;  /* 0x000000015e5e7824 */ /* 0x000fc400078e0a03 */
[----:B------:R-:W-:Y:S02]  /*36090*/  IMAD.IADD R96, R96, 0x1, -R9 ;  /* 0x0000000160607824 */ /* 0x000fe400078e0a09 */
[----:B------:R-:W-:Y:S02]  /*360a0*/  IMAD.IADD R98, R98, 0x1, -R57 ;  /* 0x0000000162627824 */ /* 0x000fe400078e0a39 */
[----:B------:R-:W-:Y:S01]  /*360b0*/  IMAD.IADD R100, R100, 0x1, -R59 ;  /* 0x0000000164647824 */ /* 0x000fe200078e0a3b */
[----:B------:R-:W-:Y:S06]  /*360c0*/  BRA `(.L_x_335) ;  /* 0xfffffff800507947 */ /* 0x000fec000383ffff */
.L_x_334:
[----:B------:R-:W-:Y:S05]  /*360d0*/  BSYNC.RECONVERGENT B2 ;  /* 0x0000000000027941 */ /* 0x000fea0003800200 */
.L_x_329:
[----:B------:R-:W-:Y:S05]  /*360e0*/  BSYNC.RECONVERGENT B1 ;  /* 0x0000000000017941 */ /* 0x000fea0003800200 */
.L_x_328:
[C---:B------:R-:W-:Y:S01]  /*360f0*/  IMAD.WIDE.U32 R56, R99.reuse, R99, RZ ;  /* 0x0000006363387225 */ /* 0x040fe200078e00ff */
        /* <DEDUP_REMOVED lines=107> */
[----:B------:R-:W-:Y:S01]  /*367b0*/  IMAD.X R77, RZ, RZ, RZ, P1 ;  /* 0x000000ffff4d7224 */ /* 0x000fe200008e06ff */
[----:B------:R-:W-:Y:S01]  /*367c0*/  IADD3.X R75, PT, PT, RZ, RZ, RZ, P2, !PT ;  /* 0x000000ffff4b7210 */ /* 0x000fe200017fe4ff */
[----:B------:R-:W-:-:S04]  /*367d0*/  IMAD.WIDE.U32 R66, R99, R85, R66 ;  /* 0x0000005563427225 */ /* 0x000fc800078e0042 */
[----:B------:R-:W-:Y:S02]  /*367e0*/  IMAD.X R79, RZ, RZ, RZ, P0 ;  /* 0x000000ffff4f7224 */ /* 0x000fe400000e06ff */
[----:B------:R-:W-:-:S04]  /*367f0*/  IMAD.WIDE.U32 R76, R89, R89, R76 ;  /* 0x00000059594c7225 */ /* 0x000fc800078e004c */
[----:B------:R-:W-:-:S04]  /*36800*/  IMAD.WIDE.U32 R74, R84, R86, R74 ;  /* 0x00000056544a7225 */ /* 0x000fc800078e004a */
[----:B------:R-:W-:Y:S01]  /*36810*/  IMAD.WIDE.U32 R78, R88, R85, R78 ;  /* 0x00000055584e7225 */ /* 0x000fe200078e004e */
[----:B------:R-:W-:Y:S02]  /*36820*/  IADD3 R76, P2, PT, R76, R75, RZ ;  /* 0x0000004b4c4c7210 */ /* 0x000fe40007f5e0ff */
[----:B------:R-:W-:Y:S02]  /*36830*/  IADD3 R74, P3, PT, R74, R67, RZ ;  /* 0x000000434a4a7210 */ /* 0x000fe40007f7e0ff */
[----:B------:R-:W-:Y:S01]  /*36840*/  IADD3 R78, P1, PT, R78, R77, RZ ;  /* 0x0000004d4e4e7210 */ /* 0x000fe20007f3e0ff */
[----:B------:R-:W-:Y:S01]  /*36850*/  IMAD.X R77, RZ, RZ, RZ, P2 ;  /* 0x000000ffff4d7224 */ /* 0x000fe200010e06ff */
[----:B------:R-:W-:Y:S01]  /*36860*/  IADD3 R2, P0, PT, R3, R79, RZ ;  /* 0x0000004f03027210 */ /* 0x000fe20007f1e0ff */
[----:B------:R-:W-:Y:S02]  /*36870*/  IMAD.X R75, RZ, RZ, RZ, P3 ;  /* 0x000000ffff4b7224 */ /* 0x000fe400018e06ff */
[----:B------:R-:W-:-:S02]  /*36880*/  IMAD.X R79, RZ, RZ, RZ, P1 ;  /* 0x000000ffff4f7224 */ /* 0x000fc400008e06ff */
        /* <DEDUP_REMOVED lines=38> */
[----:B------:R-:W-:-:S03]  /*36af0*/  IADD3 R102, P1, PT, R102, R79, RZ ;  /* 0x0000004f66667210 */ /* 0x000fc60007f3e0ff */
[----:B------:R-:W-:Y:S01]  /*36b00*/  IMAD.X R105, RZ, RZ, RZ, P2 ;  /* 0x000000ffff697224 */ /* 0x000fe200010e06ff */
[----:B------:R-:W-:Y:S01]  /*36b10*/  IADD3 R106, P0, PT, R81, R103, RZ ;  /* 0x00000067516a7210 */ /* 0x000fe20007f1e0ff */
[----:B------:R-:W-:Y:S01]  /*36b20*/  IMAD.WIDE.U32 R80, R76, 0x3d1, RZ ;  /* 0x000003d14c507825 */ /* 0x000fe200078e00ff */
[----:B------:R-:W-:-:S03]  /*36b30*/  IADD3.X R103, PT, PT, RZ, RZ, RZ, P1, !PT ;  /* 0x000000ffff677210 */ /* 0x000fc60000ffe4ff */
        /* <DEDUP_REMOVED lines=14> */
[----:B------:R-:W-:Y:S01]  /*36c20*/  VIADD R56, R79, UR4 ;  /* 0x000000044f387c36 */ /* 0x000fe20008000000 */
[----:B------:R-:W-:Y:S01]  /*36c30*/  IADD3 R9, P0, P2, R78, R8, R9 ;  /* 0x000000084e097210 */ /* 0x000fe20007a1e009 */
[----:B------:R-:W-:-:S03]  /*36c40*/  IMAD.WIDE.U32 R102, R89, R87, R102 ;  /* 0x0000005759667225 */ /* 0x000fc600078e0066 */
[----:B------:R-:W-:Y:S01]  /*36c50*/  IADD3.X R3, PT, PT, RZ, RZ, RZ, P0, P2 ;  /* 0x000000ffff037210 */ /* 0x000fe200007e44ff */
[----:B------:R-:W-:Y:S01]  /*36c60*/  IMAD.WIDE.U32 R80, R85, R85, R80 ;  /* 0x0000005555507225 */ /* 0x000fe200078e0050 */
[----:B------:R-:W-:-:S03]  /*36c70*/  IADD3 R95, P4, PT, R76, R9, RZ ;  /* 0x000000094c5f7210 */ /* 0x000fc60007f9e0ff */
[----:B------:R-:W-:Y:S01]  /*36c80*/  IMAD.WIDE.U32 R56, R104, 0x3d1, R56 ;  /* 0x000003d168387825 */ /* 0x000fe200078e0038 */
[----:B------:R-:W-:Y:S02]  /*36c90*/  IADD3 R8, P1, PT, R80, R103, RZ ;  /* 0x0000006750087210 */ /* 0x000fe40007f3e0ff */
[----:B------:R-:W-:Y:S02]  /*36ca0*/  IADD3 R80, P0, PT, R107, R81, RZ ;  /* 0x000000516b507210 */ /* 0x000fe40007f1e0ff */
[----:B------:R-:W-:Y:S01]  /*36cb0*/  IADD3 R72, P2, P3, R56, R3, R72 ;  /* 0x0000000338487210 */ /* 0x000fe20007b5e048 */
[----:B------:R-:W-:Y:S01]  /*36cc0*/  VIADD R56, R57, UR4 ;  /* 0x0000000439387c36 */ /* 0x000fe20008000000 */
[----:B------:R-:W-:Y:S01]  /*36cd0*/  IADD3.X R9, PT, PT, RZ, RZ, RZ, P1, !PT ;  /* 0x000000ffff097210 */ /* 0x000fe20000ffe4ff */
[----:B------:R-:W-:Y:S02]  /*36ce0*/  IMAD.X R3, RZ, RZ, RZ, P4 ;  /* 0x000000ffff037224 */ /* 0x000fe400020e06ff */
[----:B------:R-:W-:-:S02]  /*36cf0*/  IMAD.MOV.U32 R57, RZ, RZ, RZ ;  /* 0x000000ffff397224 */ /* 0x000fc400078e00ff */
[----:B------:R-:W-:Y:S01]  /*36d00*/  IMAD.X R81, RZ, RZ, RZ, P0 ;  /* 0x000000ffff517224 */ /* 0x000fe200000e06ff */
[----:B------:R-:W-:Y:S01]  /*36d10*/  IADD3 R84, P1, P0, R2, R3, R72 ;  /* 0x0000000302547210 */ /* 0x000fe2000783e048 */
[----:B------:R-:W-:Y:S01]  /*36d20*/  IMAD.WIDE.U32 R56, R102, 0x3d1, R56 ;  /* 0x000003d166387825 */ /* 0x000fe200078e0038 */
[----:B------:R-:W-:-:S03]  /*36d30*/  IADD3.X R3, PT, PT, RZ, RZ, RZ, P2, P3 ;  /* 0x000000ffff037210 */ /* 0x000fc600017e64ff */
[----:B------:R-:W-:Y:S01]  /*36d40*/  IMAD.WIDE.U32 R8, R86, R87, R8 ;  /* 0x0000005756087225 */ /* 0x000fe200078e0008 */
[----:B------:R-:W-:-:S03]  /*36d50*/  IADD3 R56, P2, P3, R56, R3, R70 ;  /* 0x0000000338387210 */ /* 0x000fc60007b5e046 */
[----:B------:R-:W-:-:S04]  /*36d60*/  IMAD.WIDE.U32 R80, R85, R87, R80 ;  /* 0x0000005755507225 */ /* 0x000fc800078e0050 */
[----:B------:R-:W-:Y:S01]  /*36d70*/  VIADD R2, R57, UR4 ;  /* 0x0000000439027c36 */ /* 0x000fe20008000000 */
[----:B------:R-:W-:Y:S01]  /*36d80*/  IADD3 R72, P4, PT, R80, R9, RZ ;  /* 0x0000000950487210 */ /* 0x000fe20007f9e0ff */
[----:B------:R-:W-:Y:S01]  /*36d90*/  IMAD.MOV.U32 R3, RZ, RZ, RZ ;  /* 0x000000ffff037224 */ /* 0x000fe200078e00ff */
[----:B------:R-:W-:Y:S02]  /*36da0*/  IADD3.X R57, PT, PT, RZ, RZ, RZ, P2, P3 ;  /* 0x000000ffff397210 */ /* 0x000fe400017e64ff */
[----:B------:R-:W-:Y:S01]  /*36db0*/  IADD3.X R9, PT, PT, RZ, RZ, RZ, P1, P0 ;  /* 0x000000ffff097210 */ /* 0x000fe20000fe04ff */
[----:B------:R-:W-:-:S04]  /*36dc0*/  IMAD.WIDE.U32 R2, R8, 0x3d1, R2 ;  /* 0x000003d108027825 */ /* 0x000fc800078e0002 */
[----:B------:R-:W-:Y:S01]  /*36dd0*/  IMAD.X R73, RZ, RZ, RZ, P4 ;  /* 0x000000ffff497224 */ /* 0x000fe200020e06ff */
[----:B------:R-:W-:Y:S01]  /*36de0*/  IADD3 R2, P1, P2, R2, R57, R68 ;  /* 0x0000003902027210 */ /* 0x000fe20007a3e044 */
[----:B------:R-:W-:Y:S01]  /*36df0*/  HFMA2 R57, -RZ, RZ, 0, 0 ;  /* 0x00000000ff397431 */ /* 0x000fe200000001ff */
[----:B------:R-:W-:Y:S01]  /*36e00*/  IADD3 R88, P3, P4, R104, R9, R56 ;  /* 0x0000000968587210 */ /* 0x000fe20007c7e038 */
[----:B------:R-:W-:-:S03]  /*36e10*/  IMAD.WIDE.U32 R72, R85, R87, R72 ;  /* 0x0000005755487225 */ /* 0x000fc600078e0048 */
[----:B------:R-:W-:Y:S01]  /*36e20*/  IADD3.X R89, PT, PT, RZ, RZ, RZ, P3, P4 ;  /* 0x000000ffff597210 */ /* 0x000fe20001fe84ff */
[----:B------:R-:W-:Y:S01]  /*36e30*/  VIADD R56, R3, UR4 ;  /* 0x0000000403387c36 */ /* 0x000fe20008000000 */
[----:B------:R-:W-:Y:S02]  /*36e40*/  IADD3 R80, P0, PT, R81, R73, RZ ;  /* 0x0000004951507210 */ /* 0x000fe40007f1e0ff */
[----:B------:R-:W-:Y:S01]  /*36e50*/  IADD3.X R3, PT, PT, RZ, RZ, RZ, P1, P2 ;  /* 0x000000ffff037210 */ /* 0x000fe20000fe44ff */
[----:B------:R-:W-:Y:S01]  /*36e60*/  IMAD.WIDE.U32 R56, R72, 0x3d1, R56 ;  /* 0x000003d148387825 */ /* 0x000fe200078e0038 */
[----:B------:R-:W-:-:S03]  /*36e70*/  IADD3 R89, P2, P3, R102, R89, R2 ;  /* 0x0000005966597210 */ /* 0x000fc60007b5e002 */
[----:B------:R-:W-:Y:S01]  /*36e80*/  IMAD.X R81, RZ, RZ, RZ, P0 ;  /* 0x000000ffff517224 */ /* 0x000fe200000e06ff */
[----:B------:R-:W-:Y:S01]  /*36e90*/  IADD3 R58, P0, P1, R56, R3, R58 ;  /* 0x00000003383a7210 */ /* 0x000fe2000791e03a */
[----:B------:R-:W-:Y:S01]  /*36ea0*/  VIADD R56, R57, UR4 ;  /* 0x0000000439387c36 */ /* 0x000fe20008000000 */
[----:B------:R-:W-:Y:S01]  /*36eb0*/  IADD3.X R3, PT, PT, RZ, RZ, RZ, P2, P3 ;  /* 0x000000ffff037210 */ /* 0x000fe200017e64ff */
[----:B------:R-:W-:-:S03]  /*36ec0*/  IMAD.WIDE.U32 R80, R87, R87, R80 ;  /* 0x0000005757507225 */ /* 0x000fc600078e0050 */
[----:B------:R-:W-:Y:S01]  /*36ed0*/  IADD3 R86, P2, P3, R8, R3, R58 ;  /* 0x0000000308567210 */ /* 0x000fe20007b5e03a */
[----:B------:R-:W-:Y:S01]  /*36ee0*/  IMAD.MOV.U32 R57, RZ, RZ, RZ ;  /* 0x000000ffff397224 */ /* 0x000fe200078e00ff */
[----:B------:R-:W-:Y:S02]  /*36ef0*/  IADD3.X R3, PT, PT, RZ, RZ, RZ, P0, P1 ;  /* 0x000000ffff037210 */ /* 0x000fe400007e24ff */
        /* <DEDUP_REMOVED lines=42> */
.L_x_337:
[----:B------:R-:W-:Y:S05]  /*371a0*/  BSYNC.RECONVERGENT B1 ;  /* 0x0000000000017941 */ /* 0x000fea0003800200 */
.L_x_336:
[----:B------:R-:W-:Y:S01]  /*371b0*/  BSSY.RECONVERGENT B1, `(.L_x_338) ;  /* 0x000006c000017945 */ /* 0x000fe20003800200 */
.L_x_342:
        /* <DEDUP_REMOVED lines=42> */
.L_x_340:
[----:B------:R-:W-:Y:S05]  /*37460*/  BSYNC.RELIABLE B2 ;  /* 0x0000000000027941 */ /* 0x000fea0003800100 */
.L_x_339:
        /* <DEDUP_REMOVED lines=45> */
[----:B------:R-:W-:Y:S01]  /*37740*/  @!P0 IMAD R3, RZ, RZ, UR9 ;  /* 0x00000009ff038e24 */ /* 0x000fe2000f8e02ff */
[----:B------:R-:W-:Y:S01]  /*37750*/  @!P1 IADD3 R9, PT, PT, RZ, UR10, RZ ;  /* 0x0000000aff099c10 */ /* 0x000fe2000fffe0ff */
[----:B------:R-:W-:Y:S01]  /*37760*/  IMAD.U32 R2, RZ, RZ, UR12 ;  /* 0x0000000cff027e24 */ /* 0x000fe2000f8e00ff */
[----:B------:R-:W-:Y:S01]  /*37770*/  ISETP.GT.U32.AND.EX P6, PT, R56, RZ, PT, P6 ;  /* 0x000000ff3800720c */ /* 0x000fe20003fc4160 */
[----:B------:R-:W-:Y:S01]  /*37780*/  IMAD.IADD R84, R84, 0x1, -R3 ;  /* 0x0000000154547824 */ /* 0x000fe200078e0a03 */
[----:B------:R-:W-:Y:S01]  /*37790*/  PLOP3.LUT P0, PT, PT, PT, PT, 0x8, 0x80 ;  /* 0x000000000080781c */ /* 0x000fe20003f0e170 */
[----:B------:R-:W-:Y:S01]  /*377a0*/  IMAD.U32 R3, RZ, RZ, UR5 ;  /* 0x00000005ff037e24 */ /* 0x000fe2000f8e00ff */
[----:B------:R-:W-:Y:S01]  /*377b0*/  @!P3 IADD3 R3, PT, PT, RZ, UR14, RZ ;  /* 0x0000000eff03bc10 */ /* 0x000fe2000fffe0ff */
[----:B------:R-:W-:-:S02]  /*377c0*/  IMAD.U32 R8, RZ, RZ, UR8 ;  /* 0x00000008ff087e24 */ /* 0x000fc4000f8e00ff */
[----:B------:R-:W-:Y:S02]  /*377d0*/  VIADD R56, R58, 0x1 ;  /* 0x000000013a387836 */ /* 0x000fe40000000000 */
[----:B------:R-:W-:Y:S02]  /*377e0*/  @!P2 IMAD R2, RZ, RZ, UR11 ;  /* 0x0000000bff02ae24 */ /* 0x000fe4000f8e02ff */
[----:B------:R-:W-:Y:S02]  /*377f0*/  @!P4 IMAD R8, RZ, RZ, UR15 ;  /* 0x0000000fff08ce24 */ /* 0x000fe4000f8e02ff */
[----:B------:R-:W-:Y:S02]  /*37800*/  @!P6 IMAD.MOV R56, RZ, RZ, R58 ;  /* 0x000000ffff38e224 */ /* 0x000fe400078e023a */
[----:B------:R-:W-:Y:S02]  /*37810*/  IMAD.IADD R88, R88, 0x1, -R9 ;  /* 0x0000000158587824 */ /* 0x000fe400078e0a09 */
[----:B------:R-:W-:-:S02]  /*37820*/  IMAD.IADD R89, R89, 0x1, -R2 ;  /* 0x0000000159597824 */ /* 0x000fc400078e0a02 */
[----:B------:R-:W-:Y:S02]  /*37830*/  IMAD.IADD R86, R86, 0x1, -R3 ;  /* 0x0000000156567824 */ /* 0x000fe400078e0a03 */
[----:B------:R-:W-:Y:S02]  /*37840*/  IMAD.IADD R85, R85, 0x1, -R8 ;  /* 0x0000000155557824 */ /* 0x000fe400078e0a08 */
[----:B------:R-:W-:Y:S01]  /*37850*/  IMAD.IADD R87, R87, 0x1, -R56 ;  /* 0x0000000157577824 */ /* 0x000fe200078e0a38 */
[----:B------:R-:W-:Y:S06]  /*37860*/  BRA `(.L_x_342) ;  /* 0xfffffff800547947 */ /* 0x000fec000383ffff */
.L_x_341:
[----:B------:R-:W-:Y:S05]  /*37870*/  BSYNC.RECONVERGENT B1 ;  /* 0x0000000000017941 */ /* 0x000fea0003800200 */
.L_x_338:
[----:B------:R-:W-:Y:S05]  /*37880*/  @P5 BRA `(.L_x_343) ;  /* 0xffffffd000005947 */ /* 0x000fea000383ffff */
        /* <DEDUP_REMOVED lines=144> */
[----:B------:R-:W-:Y:S01]  /*38190*/  IMAD.WIDE.U32 R80, R100, R64, R80 ;  /* 0x0000004064507225 */ /* 0x000fe200078e0050 */
[----:B------:R-:W-:-:S03]  /*381a0*/  IADD3.X R75, PT, PT, RZ, RZ, RZ, P3, !PT ;  /* 0x000000ffff4b7210 */ /* 0x000fc60001ffe4ff */
[----:B------:R-:W-:Y:S02]  /*381b0*/  IMAD.X R77, RZ, RZ, RZ, P2 ;  /* 0x000000ffff4d7224 */ /* 0x000fe400010e06ff */
[----:B------:R-:W-:-:S04]  /*381c0*/  IMAD.WIDE.U32 R78, R96, R63, R78 ;  /* 0x0000003f604e7225 */ /* 0x000fc800078e004e */
[----:B------:R-:W-:-:S04]  /*381d0*/  IMAD.WIDE.U32 R74, R90, R61, R74 ;  /* 0x0000003d5a4a7225 */ /* 0x000fc800078e004a */
[----:B------:R-:W-:Y:S01]  /*381e0*/  IMAD.WIDE.U32 R64, R93, R62, R76 ;  /* 0x0000003e5d407225 */ /* 0x000fe200078e004c */
[----:B------:R-:W-:Y:S02]  /*381f0*/  IADD3 R76, P0, PT, R80, R79, RZ ;  /* 0x0000004f504c7210 */ /* 0x000fe40007f1e0ff */
[----:B------:R-:W-:-:S03]  /*38200*/  IADD3 R64, P2, PT, R64, R75, RZ ;  /* 0x0000004b40407210 */ /* 0x000fc60007f5e0ff */
[----:B------:R-:W-:Y:S01]  /*38210*/  IMAD.X R77, RZ, RZ, RZ, P0 ;  /* 0x000000ffff4d7224 */ /* 0x000fe200000e06ff */
[----:B------:R-:W-:Y:S01]  /*38220*/  IADD3 R78, P1, PT, R78, R65, RZ ;  /* 0x000000414e4e7210 */ /* 0x000fe20007f3e0ff */
[----:B------:R-:W-:-:S04]  /*38230*/  IMAD.X R65, RZ, RZ, RZ, P2 ;  /* 0x000000ffff417224 */ /* 0x000fc800010e06ff */
        /* <DEDUP_REMOVED lines=11> */
[----:B------:R-:W-:-:S04]  /*382f0*/  IMAD.WIDE.U32 R80, R74, 0x3d1, RZ ;  /* 0x000003d14a507825 */ /* 0x000fc800078e00ff */
[----:B------:R-:W-:-:S04]  /*38300*/  IMAD.WIDE.U32 R78, R93, R61, R78 ;  /* 0x0000003d5d4e7225 */ /* 0x000fc800078e004e */
[----:B------:R-:W-:Y:S01]  /*38310*/  IMAD.WIDE.U32 R84, R96, R62, R76 ;  /* 0x0000003e60547225 */ /* 0x000fe200078e004c */
[----:B------:R-:W-:-:S03]  /*38320*/  IADD3 R76, PT, PT, R58, R80, RZ ;  /* 0x000000503a4c7210 */ /* 0x000fc60007ffe0ff */
[----:B------:R-:W-:Y:S01]  /*38330*/  VIADD R80, R81, UR4 ;  /* 0x0000000451507c36 */ /* 0x000fe20008000000 */
[----:B------:R-:W-:Y:S01]  /*38340*/  IADD3 R86, P1, PT, R82, R85, RZ ;  /* 0x0000005552567210 */ /* 0x000fe20007f3e0ff */
[----:B------:R-:W-:Y:S01]  /*38350*/  IMAD.MOV.U32 R81, RZ, RZ, RZ ;  /* 0x000000ffff517224 */ /* 0x000fe200078e00ff */
[----:B------:R-:W-:Y:S02]  /*38360*/  IADD3 R84, P2, PT, R84, R79, RZ ;  /* 0x0000004f54547210 */ /* 0x000fe40007f5e0ff */
[----:B------:R-:W-:Y:S01]  /*38370*/  ISETP.GE.U32.AND P0, PT, R76, R58, PT ;  /* 0x0000003a4c00720c */ /* 0x000fe20003f06070 */
[----:B------:R-:W-:-:S03]  /*38380*/  IMAD.WIDE.U32 R80, R64, 0x3d1, R80 ;  /* 0x000003d140507825 */ /* 0x000fc600078e0050 */
[----:B------:R-:W-:Y:S01]  /*38390*/  SEL R57, RZ, 0x1, P0 ;  /* 0x00000001ff397807 */ /* 0x000fe20000000000 */
        /* <DEDUP_REMOVED lines=14> */
[----:B------:R-:W-:Y:S01]  /*38480*/  IMAD.X R3, RZ, RZ, RZ, P4 ;  /* 0x000000ffff037224 */ /* 0x000fe200020e06ff */
[----:B------:R-:W-:Y:S01]  /*38490*/  IADD3 R58, PT, PT, R59, UR4, RZ ;  /* 0x000000043b3a7c10 */ /* 0x000fe2000fffe0ff */
[----:B------:R-:W-:Y:S01]  /*384a0*/  IMAD.WIDE.U32 R82, R100, R62, R82 ;  /* 0x0000003e64527225 */ /* 0x000fe200078e0052 */
[----:B------:R-:W-:Y:S02]  /*384b0*/  IADD3.X R9, PT, PT, RZ, RZ, RZ, P2, P3 ;  /* 0x000000ffff097210 */ /* 0x000fe400017e64ff */
[----:B------:R-:W-:Y:S01]  /*384c0*/  IADD3 R64, P4, P5, R64, R3, R2 ;  /* 0x0000000340407210 */ /* 0x000fe20007d9e002 */
[----:B------:R-:W-:-:S04]  /*384d0*/  IMAD.WIDE.U32 R86, R96, R61, R86 ;  /* 0x0000003d60567225 */ /* 0x000fc800078e0056 */
[----:B------:R-:W-:Y:S01]  /*384e0*/  IMAD.MOV.U32 R59, RZ, RZ, RZ ;  /* 0x000000ffff3b7224 */ /* 0x000fe200078e00ff */
[----:B------:R-:W-:Y:S01]  /*384f0*/  IADD3 R2, P0, PT, R82, R87, RZ ;  /* 0x0000005752027210 */ /* 0x000fe20007f1e0ff */
[----:B------:R-:W-:Y:S02]  /*38500*/  IMAD.MOV.U32 R57, RZ, RZ, RZ ;  /* 0x000000ffff397224 */ /* 0x000fe400078e00ff */
[----:B------:R-:W-:-:S04]  /*38510*/  IMAD.WIDE.U32 R58, R84, 0x3d1, R58 ;  /* 0x000003d1543a7825 */ /* 0x000fc800078e003a */
[----:B------:R-:W-:Y:S01]  /*38520*/  VIADD R56, R59, UR4 ;  /* 0x000000043b387c36 */ /* 0x000fe20008000000 */
[----:B------:R-:W-:Y:S01]  /*38530*/  IADD3.X R59, PT, PT, RZ, RZ, RZ, P4, P5 ;  /* 0x000000ffff3b7210 */ /* 0x000fe200027ea4ff */
        /* <DEDUP_REMOVED lines=15> */
[----:B------:R-:W-:Y:S02]  /*38630*/  IADD3 R56, P0, P1, R8, R3, R68 ;  /* 0x0000000308387210 */ /* 0x000fe4000791e044 */
[----:B------:R-:W-:Y:S01]  /*38640*/  IADD3 R8, PT, PT, R9, UR4, RZ ;  /* 0x0000000409087c10 */ /* 0x000fe2000fffe0ff */
[----:B------:R-:W-:Y:S01]  /*38650*/  IMAD.WIDE.U32 R100, R100, R61, R82 ;  /* 0x0000003d64647225 */ /* 0x000fe200078e0052 */
[----:B------:R-:W-:-:S03]  /*38660*/  IADD3.X R3, PT, PT, RZ, RZ, RZ, P2, P3 ;  /* 0x000000ffff037210 */ /* 0x000fc600017e64ff */
[----:B------:R-:W-:Y:S01]  /*38670*/  IMAD.MOV.U32 R9, RZ, RZ, RZ ;  /* 0x000000ffff097224 */ /* 0x000fe200078e00ff */
[----:B------:R-:W-:Y:S02]  /*38680*/  IADD3 R56, P2, P3, R86, R3, R56 ;  /* 0x0000000356387210 */ /* 0x000fe40007b5e038 */
[----:B------:R-:W-:Y:S01]  /*38690*/  IADD3.X R3, PT, PT, RZ, RZ, RZ, P0, P1 ;  /* 0x000000ffff037210 */ /* 0x000fe200007e24ff */
[----:B------:R-:W-:Y:S01]  /*386a0*/  IMAD.WIDE.U32 R8, R100, 0x3d1, R8 ;  /* 0x000003d164087825 */ /* 0x000fe200078e0008 */
[----:B------:R-:W-:Y:S02]  /*386b0*/  IADD3.X R59, PT, PT, RZ, RZ, RZ, P2, P3 ;  /* 0x000000ffff3b7210 */ /* 0x000fe400017e64ff */
[----:B------:R-:W-:Y:S01]  /*386c0*/  IADD3 R70, P0, P1, R8, R3, R70 ;  /* 0x0000000308467210 */ /* 0x000fe2000791e046 */
[----:B------:R-:W-:Y:S02]  /*386d0*/  VIADD R8, R9, UR4 ;  /* 0x0000000409087c36 */ /* 0x000fe40008000000 */
[----:B------:R-:W-:Y:S01]  /*386e0*/  IMAD.MOV.U32 R9, RZ, RZ, RZ ;  /* 0x000000ffff097224 */ /* 0x000fe200078e00ff */
[----:B------:R-:W-:Y:S01]  /*386f0*/  IADD3 R59, P2, P3, R2, R59, R70 ;  /* 0x0000003b023b7210 */ /* 0x000fe20007b5e046 */
[----:B------:R-:W-:Y:S01]  /*38700*/  IMAD.WIDE.U32 R2, R101, 0x3d1, R8 ;  /* 0x000003d165027825 */ /* 0x000fe200078e0008 */
[----:B------:R-:W-:-:S02]  /*38710*/  IADD3.X R9, PT, PT, RZ, RZ, RZ, P0, P1 ;  /* 0x000000ffff097210 */ /* 0x000fc400007e24ff */
[----:B------:R-:W-:Y:S01]  /*38720*/  IADD3.X R57, PT, PT, RZ, RZ, RZ, P2, P3 ;  /* 0x000000ffff397210 */ /* 0x000fe200017e64ff */
        /* <DEDUP_REMOVED lines=33> */
.L_x_345:
[----:B------:R-:W-:Y:S05]  /*38940*/  BSYNC.RECONVERGENT B1 ;  /* 0x0000000000017941 */ /* 0x000fea0003800200 */
.L_x_344:
[----:B------:R-:W-:Y:S01]  /*38950*/  BSSY.RECONVERGENT B1, `(.L_x_346) ;  /* 0x0000071000017945 */ /* 0x000fe20003800200 */
[----:B------:R-:W-:Y:S01]  /*38960*/  IMAD.MOV.U32 R2, RZ, RZ, R57 ;  /* 0x000000ffff027224 */ /* 0x000fe200078e0039 */
[----:B------:R-:W-:Y:S01]  /*38970*/  MOV R78, R74 ;  /* 0x0000004a004e7202 */ /* 0x000fe20000000f00 */
[----:B------:R-:W-:Y:S02]  /*38980*/  IMAD.MOV.U32 R3, RZ, RZ, R59 ;  /* 0x000000ffff037224 */ /* 0x000fe400078e003b */
[----:B------:R-:W-:Y:S02]  /*38990*/  IMAD.MOV.U32 R57, RZ, RZ, R85 ;  /* 0x000000ffff397224 */ /* 0x000fe400078e0055 */
[----:B------:R-:W-:-:S07]  /*389a0*/  IMAD.MOV.U32 R87, RZ, RZ, R64 ;  /* 0x000000ffff577224 */ /* 0x000fce00078e0040 */
.L_x_350:
        /* <DEDUP_REMOVED lines=42> */
.L_x_348:
[----:B------:R-:W-:Y:S05]  /*38c50*/  BSYNC.RELIABLE B2 ;  /* 0x0000000000027941 */ /* 0x000fea0003800100 */
.L_x_347:
        /* <DEDUP_REMOVED lines=27> */
[----:B------:R-:W-:-:S04]  /*38e10*/  @!P2 IADD3 R60, PT, PT, RZ, UR11, RZ ;  /* 0x0000000bff3cac10 */ /* 0x000fc8000fffe0ff */
[----:B------:R-:W-:Y:S01]  /*38e20*/  ISETP.GT.U32.AND.EX P3, PT, R8, RZ, PT, P3 ;  /* 0x000000ff0800720c */ /* 0x000fe20003f64130 */
[----:B------:R-:W-:-:S03]  /*38e30*/  IMAD.IADD R57, R57, 0x1, -R60 ;  /* 0x0000000139397824 */ /* 0x000fc600078e0a3c */
        /* <DEDUP_REMOVED lines=23> */
[----:B------:R-:W-:-:S02]  /*38fb0*/  IMAD.IADD R87, R87, 0x1, -R8 ;  /* 0x0000000157577824 */ /* 0x000fc400078e0a08 */
[----:B------:R-:W-:Y:S02]  /*38fc0*/  IMAD.U32 R8, RZ, RZ, UR8 ;  /* 0x00000008ff087e24 */ /* 0x000fe4000f8e00ff */
[----:B------:R-:W-:Y:S02]  /*38fd0*/  IMAD.U32 R9, RZ, RZ, UR5 ;  /* 0x00000005ff097e24 */ /* 0x000fe4000f8e00ff */
[----:B------:R-:W-:Y:S02]  /*38fe0*/  VIADD R59, R61, 0x1 ;  /* 0x000000013d3b7836 */ /* 0x000fe40000000000 */
[----:B------:R-:W-:Y:S02]  /*38ff0*/  @!P4 IMAD R8, RZ, RZ, UR15 ;  /* 0x0000000fff08ce24 */ /* 0x000fe4000f8e02ff */
[----:B------:R-:W-:Y:S02]  /*39000*/  @!P3 IMAD R9, RZ, RZ, UR14 ;  /* 0x0000000eff09be24 */ /* 0x000fe4000f8e02ff */
[----:B------:R-:W-:Y:S01]  /*39010*/  @!P5 IMAD.MOV R59, RZ, RZ, R61 ;  /* 0x000000ffff3bd224 */ /* 0x000fe200078e023d */
[----:B------:R-:W-:Y:S01]  /*39020*/  IADD3 R3, PT, PT, R3, -R8, RZ ;  /* 0x8000000803037210 */ /* 0x000fe20007ffe0ff */
[----:B------:R-:W-:-:S02]  /*39030*/  IMAD.IADD R56, R56, 0x1, -R9 ;  /* 0x0000000138387824 */ /* 0x000fc400078e0a09 */
[----:B------:R-:W-:Y:S01]  /*39040*/  IMAD.IADD R2, R2, 0x1, -R59 ;  /* 0x0000000102027824 */ /* 0x000fe200078e0a3b */
[----:B------:R-:W-:Y:S06]  /*39050*/  BRA `(.L_x_350) ;  /* 0xfffffff800547947 */ /* 0x000fec000383ffff */
.L_x_349:
[----:B------:R-:W-:Y:S05]  /*39060*/  BSYNC.RECONVERGENT B1 ;  /* 0x0000000000017941 */ /* 0x000fea0003800200 */
.L_x_346:
        /* <DEDUP_REMOVED lines=8> */
[----:B------:R-:W-:Y:S02]  /*390f0*/  IMAD.MOV.U32 R90, RZ, RZ, R8 ;  /* 0x000000ffff5a7224 */ /* 0x000fe400078e0008 */
[----:B------:R-:W-:Y:S02]  /*39100*/  IMAD.MOV.U32 R91, RZ, RZ, RZ ;  /* 0x000000ffff5b7224 */ /* 0x000fe400078e00ff */
[----:B------:R-:W-:-:S04]  /*39110*/  IMAD.WIDE.U32 R8, R87, R76, R60 ;  /* 0x0000004c57087225 */ /* 0x000fc800078e003c */
[----:B------:R-:W-:-:S04]  /*39120*/  IMAD.WIDE.U32 R90, R78, R76, R90 ;  /* 0x0000004c4e5a7225 */ /* 0x000fc800078e005a */
[----:B------:R-:W-:Y:S01]  /*39130*/  IMAD.MOV.U32 R89, RZ, RZ, RZ ;  /* 0x000000ffff597224 */ /* 0x000fe200078e00ff */
[----:B------:R-:W-:Y:S01]  /*39140*/  IADD3 R60, P0, PT, R8, R91, RZ ;  /* 0x0000005b083c7210 */ /* 0x000fe20007f1e0ff */
[----:B------:R-:W-:Y:S01]  /*39150*/  IMAD.MOV.U32 R85, RZ, RZ, RZ ;  /* 0x000000ffff557224 */ /* 0x000fe200078e00ff */
[----:B------:R-:W-:Y:S01]  /*39160*/  MOV R8, R9 ;  /* 0x0000000900087202 */ /* 0x000fe20000000f00 */
        /* <DEDUP_REMOVED lines=11> */
[-C--:B------:R-:W-:Y:S01]  /*39220*/  IMAD.WIDE.U32 R88, R87, R76.reuse, R88 ;  /* 0x0000004c57587225 */ /* 0x080fe200078e0058 */
        /* <DEDUP_REMOVED lines=162> */
[----:B------:R-:W-:Y:S02]  /*39c50*/  IMAD.MOV.U32 R73, RZ, RZ, RZ ;  /* 0x000000ffff497224 */ /* 0x000fe400078e00ff */
[----:B------:R-:W-:Y:S02]  /*39c60*/  IMAD.X R69, RZ, RZ, RZ, P0 ;  /* 0x000000ffff457224 */ /* 0x000fe400000e06ff */
[----:B------:R-:W-:-:S04]  /*39c70*/  IMAD.WIDE.U32 R72, R70, 0x3d1, R72 ;  /* 0x000003d146487825 */ /* 0x000fc800078e0048 */
[----:B------:R-:W-:Y:S01]  /*39c80*/  IMAD.X R75, RZ, RZ, RZ, P1 ;  /* 0x000000ffff4b7224 */ /* 0x000fe200008e06ff */
[----:B------:R-:W-:Y:S01]  /*39c90*/  IADD3 R72, P0, P1, R72, R61, R88 ;  /* 0x0000003d48487210 */ /* 0x000fe2000791e058 */
[----:B------:R-:W-:Y:S02]  /*39ca0*/  IMAD.X R61, RZ, RZ, RZ, P4 ;  /* 0x000000ffff3d7224 */ /* 0x000fe400020e06ff */
[-C--:B------:R-:W-:Y:S01]  /*39cb0*/  IMAD.WIDE.U32 R68, R3, R2.reuse, R68 ;  /* 0x0000000203447225 */ /* 0x080fe200078e0044 */
[----:B------:R-:W-:Y:S02]  /*39cc0*/  IADD3.X R63, PT, PT, RZ, RZ, RZ, P0, P1 ;  /* 0x000000ffff3f7210 */ /* 0x000fe400007e24ff */
[----:B------:R-:W-:Y:S01]  /*39cd0*/  IADD3 R61, P3, P4, R66, R61, R72 ;  /* 0x0000003d423d7210 */ /* 0x000fe20007c7e048 */
[----:B------:R-:W-:-:S03]  /*39ce0*/  IMAD.WIDE.U32 R74, R56, R2, R74 ;  /* 0x00000002384a7225 */ /* 0x000fc600078e004a */
[----:B------:R-:W-:Y:S01]  /*39cf0*/  IADD3.X R91, PT, PT, RZ, RZ, RZ, P3, P4 ;  /* 0x000000ffff5b7210 */ /* 0x000fe20001fe84ff */
[----:B------:R-:W-:Y:S01]  /*39d00*/  VIADD R64, R73, UR4 ;  /* 0x0000000449407c36 */ /* 0x000fe20008000000 */
[----:B------:R-:W-:Y:S01]  /*39d10*/  IADD3 R72, P0, PT, R68, R75, RZ ;  /* 0x0000004b44487210 */ /* 0x000fe20007f1e0ff */
[----:B------:R-:W-:Y:S02]  /*39d20*/  IMAD.MOV.U32 R67, RZ, RZ, RZ ;  /* 0x000000ffff437224 */ /* 0x000fe400078e00ff */
[----:B------:R-:W-:-:S04]  /*39d30*/  IMAD.WIDE.U32 R64, R80, 0x3d1, R64 ;  /* 0x000003d150407825 */ /* 0x000fc800078e0040 */
[----:B------:R-:W-:Y:S01]  /*39d40*/  IMAD.X R73, RZ, RZ, RZ, P0 ;  /* 0x000000ffff497224 */ /* 0x000fe200000e06ff */
[----:B------:R-:W-:Y:S01]  /*39d50*/  IADD3 R66, PT, PT, R65, UR4, RZ ;  /* 0x0000000441427c10 */ /* 0x000fe2000fffe0ff */
[----:B------:R-:W-:Y:S01]  /*39d60*/  IMAD.MOV.U32 R65, RZ, RZ, RZ ;  /* 0x000000ffff417224 */ /* 0x000fe200078e00ff */
[----:B------:R-:W-:Y:S01]  /*39d70*/  IADD3 R64, P1, P2, R64, R63, R84 ;  /* 0x0000003f40407210 */ /* 0x000fe20007a3e054 */
[----:B------:R-:W-:-:S03]  /*39d80*/  IMAD.WIDE.U32 R72, R3, R2, R72 ;  /* 0x0000000203487225 */ /* 0x000fc600078e0048 */
[----:B------:R-:W-:Y:S01]  /*39d90*/  IADD3.X R63, PT, PT, RZ, RZ, RZ, P1, P2 ;  /* 0x000000ffff3f7210 */ /* 0x000fe20000fe44ff */
[----:B------:R-:W-:Y:S01]  /*39da0*/  IMAD.WIDE.U32 R66, R74, 0x3d1, R66 ;  /* 0x000003d14a427825 */ /* 0x000fe200078e0042 */
[----:B------:R-:W-:Y:S02]  /*39db0*/  IADD3 R91, P3, P4, R70, R91, R64 ;  /* 0x0000005b465b7210 */ /* 0x000fe40007c7e040 */
[----:B------:R-:W-:Y:S01]  /*39dc0*/  IADD3 R68, P0, PT, R69, R73, RZ ;  /* 0x0000004945447210 */ /* 0x000fe20007f1e0ff */
[----:B------:R-:W-:Y:S01]  /*39dd0*/  VIADD R64, R67, UR4 ;  /* 0x0000000443407c36 */ /* 0x000fe20008000000 */
[----:B------:R-:W-:Y:S02]  /*39de0*/  IADD3 R66, P1, P2, R66, R63, R82 ;  /* 0x0000003f42427210 */ /* 0x000fe40007a3e052 */
[----:B------:R-:W-:Y:S01]  /*39df0*/  IADD3.X R63, PT, PT, RZ, RZ, RZ, P3, P4 ;  /* 0x000000ffff3f7210 */ /* 0x000fe20001fe84ff */
[----:B------:R-:W-:Y:S01]  /*39e00*/  IMAD.WIDE.U32 R64, R72, 0x3d1, R64 ;  /* 0x000003d148407825 */ /* 0x000fe200078e0040 */
[----:B------:R-:W-:-:S02]  /*39e10*/  IADD3.X R67, PT, PT, RZ, RZ, RZ, P1, P2 ;  /* 0x000000ffff437210 */ /* 0x000fc40000fe44ff */
        /* <DEDUP_REMOVED lines=11> */
[----:B------:R-:W-:Y:S01]  /*39ed0*/  IADD3 R60, P0, P1, R64, R67, R60 ;  /* 0x00000043403c7210 */ /* 0x000fe2000791e03c */
[----:B------:R-:W-:Y:S02]  /*39ee0*/  VIADD R64, R65, UR4 ;  /* 0x0000000441407c36 */ /* 0x000fe40008000000 */
[----:B------:R-:W-:Y:S01]  /*39ef0*/  HFMA2 R65, -RZ, RZ, 0, 0 ;  /* 0x00000000ff417431 */ /* 0x000fe200000001ff */
[----:B------:R-:W-:Y:S02]  /*39f00*/  IADD3 R92, P2, P3, R72, R63, R60 ;  /* 0x0000003f485c7210 */ /* 0x000fe40007b5e03c */
[----:B------:R-:W-:Y:S02]  /*39f10*/  IADD3.X R63, PT, PT, RZ, RZ, RZ, P0, P1 ;  /* 0x000000ffff3f7210 */ /* 0x000fe400007e24ff */
[----:B------:R-:W-:Y:S01]  /*39f20*/  IADD3.X R95, PT, PT, RZ, RZ, RZ, P2, P3 ;  /* 0x000000ffff5f7210 */ /* 0x000fe200017e64ff */
[----:B------:R-:W-:-:S03]  /*39f30*/  IMAD.WIDE.U32 R64, R69, 0x3d1, R64 ;  /* 0x000003d145407825 */ /* 0x000fc600078e0040 */
        /* <DEDUP_REMOVED lines=14> */
[----:B------:R-:W-:-:S03]  /*3a020*/  IMAD.X R9, RZ, RZ, RZ, P1 ;  /* 0x000000ffff097224 */ /* 0x000fc600008e06ff */
[----:B------:R-:W-:-:S04]  /*3a030*/  SEL R60, RZ, 0x1, P0 ;  /* 0x00000001ff3c7807 */ /* 0x000fc80000000000 */
[----:B------:R-:W-:-:S04]  /*3a040*/  IADD3 R59, P0, P2, R62, R59, R60 ;  /* 0x0000003b3e3b7210 */ /* 0x000fc80007a1e03c */
        /* <DEDUP_REMOVED lines=16> */
.L_x_352:
[----:B------:R-:W-:Y:S05]  /*3a150*/  BSYNC.RECONVERGENT B1 ;  /* 0x0000000000017941 */ /* 0x000fea0003800200 */
.L_x_351:
[----:B------:R-:W-:Y:S01]  /*3a160*/  BSSY.RECONVERGENT B1, `(.L_x_353) ;  /* 0x000006e000017945 */ /* 0x000fe20003800200 */
[----:B------:R-:W-:-:S07]  /*3a170*/  IMAD.MOV.U32 R72, RZ, RZ, R61 ;  /* 0x000000ffff487224 */ /* 0x000fce00078e003d */
.L_x_357:
        /* <DEDUP_REMOVED lines=43> */
.L_x_355:
[----:B------:R-:W-:Y:S05]  /*3a430*/  BSYNC.RELIABLE B2 ;  /* 0x0000000000027941 */ /* 0x000fea0003800100 */
.L_x_354:
        /* <DEDUP_REMOVED lines=38> */
[----:B------:R-:W-:-:S04]  /*3a6a0*/  IADD3 R9, P5, PT, R9, UR17, RZ ;  /* 0x0000001109097c10 */ /* 0x000fc8000ffbe0ff */
[----:B------:R-:W-:Y:S02]  /*3a6b0*/  IADD3.X R8, PT, PT, RZ, RZ, RZ, P5, !PT ;  /* 0x000000ffff087210 */ /* 0x000fe40002ffe4ff */
        /* <DEDUP_REMOVED lines=10> */
[----:B------:R-:W-:-:S02]  /*3a760*/  IMAD.U32 R9, RZ, RZ, UR14 ;  /* 0x0000000eff097e24 */ /* 0x000fc4000f8e00ff */
[----:B------:R-:W-:Y:S02]  /*3a770*/  IMAD.IADD R59, R59, 0x1, -R8 ;  /* 0x000000013b3b7824 */ /* 0x000fe400078e0a08 */
[----:B------:R-:W-:Y:S02]  /*3a780*/  @!P2 IMAD R9, RZ, RZ, UR11 ;  /* 0x0000000bff09ae24 */ /* 0x000fe4000f8e02ff */
[----:B------:R-:W-:Y:S02]  /*3a790*/  IMAD.U32 R8, RZ, RZ, UR5 ;  /* 0x00000005ff087e24 */ /* 0x000fe4000f8e00ff */
[----:B------:R-:W-:Y:S01]  /*3a7a0*/  IMAD.U32 R61, RZ, RZ, UR8 ;  /* 0x00000008ff3d7e24 */ /* 0x000fe2000f8e00ff */
[----:B------:R-:W-:Y:S01]  /*3a7b0*/  IADD3 R90, PT, PT, R90, -R9, RZ ;  /* 0x800000095a5a7210 */ /* 0x000fe20007ffe0ff */
[----:B------:R-:W-:Y:S02]  /*3a7c0*/  @!P3 IMAD R8, RZ, RZ, UR16 ;  /* 0x00000010ff08be24 */ /* 0x000fe4000f8e02ff */
[----:B------:R-:W-:-:S02]  /*3a7d0*/  @!P4 IMAD R61, RZ, RZ, UR17 ;  /* 0x00000011ff3dce24 */ /* 0x000fc4000f8e02ff */
[----:B------:R-:W-:Y:S02]  /*3a7e0*/  @!P5 IMAD.MOV R60, RZ, RZ, R62 ;  /* 0x000000ffff3cd224 */ /* 0x000fe400078e023e */
[----:B------:R-:W-:Y:S02]  /*3a7f0*/  IMAD.IADD R93, R93, 0x1, -R8 ;  /* 0x000000015d5d7824 */ /* 0x000fe400078e0a08 */
[----:B------:R-:W-:Y:S02]  /*3a800*/  IMAD.IADD R92, R92, 0x1, -R61 ;  /* 0x000000015c5c7824 */ /* 0x000fe400078e0a3d */
[----:B------:R-:W-:Y:S02]  /*3a810*/  IMAD.IADD R95, R95, 0x1, -R60 ;  /* 0x000000015f5f7824 */ /* 0x000fe400078e0a3c */
[----:B------:R-:W-:Y:S01]  /*3a820*/  VIADD R9, R94, -UR4 ;  /* 0x800000045e097c36 */ /* 0x000fe20008000000 */
[----:B------:R-:W-:Y:S06]  /*3a830*/  BRA `(.L_x_357) ;  /* 0xfffffff800507947 */ /* 0x000fec000383ffff */
.L_x_356:
[----:B------:R-:W-:Y:S05]  /*3a840*/  BSYNC.RECONVERGENT B1 ;  /* 0x0000000000017941 */ /* 0x000fea0003800200 */
.L_x_353:
        /* <DEDUP_REMOVED lines=11> */
[----:B------:R-:W-:Y:S01]  /*3a900*/  IMAD.SHL.U32 R9, R13, 0x2, RZ ;  /* 0x000000020d097824 */ /* 0x000fe200078e00ff */
[----:B------:R-:W-:Y:S01]  /*3a910*/  SHF.R.U32.HI R63, RZ, 0x1f, R13 ;  /* 0x0000001fff3f7819 */ /* 0x000fe2000001160d */
[----:B------:R-:W-:-:S04]  /*3a920*/  IMAD.WIDE.U32 R68, R28, 0x2, RZ ;  /* 0x000000021c447825 */ /* 0x000fc800078e00ff */
[----:B------:R-:W-:Y:S01]  /*3a930*/  IMAD.WIDE.U32 R64, R21, 0x2, R64 ;  /* 0x0000000215407825 */ /* 0x000fe200078e0040 */
[----:B------:R-:W-:-:S03]  /*3a940*/  LOP3.LUT R68, R68, R63, RZ, 0xfc, !PT ;  /* 0x0000003f44447212 */ /* 0x000fc600078efcff */
[----:B------:R-:W-:Y:S02]  /*3a950*/  IMAD.MOV.U32 R66, RZ, RZ, R65 ;  /* 0x000000ffff427224 */ /* 0x000fe400078e0041 */
[----:B------:R-:W-:-:S04]  /*3a960*/  IMAD.WIDE.U32 R70, R25, 0x2, RZ ;  /* 0x0000000219467825 */ /* 0x000fc800078e00ff */
[----:B------:R-:W-:Y:S01]  /*3a970*/  IMAD.WIDE.U32 R66, R22, 0x2, R66 ;  /* 0x0000000216427825 */ /* 0x000fe200078e0042 */
[----:B------:R-:W-:-:S03]  /*3a980*/  LOP3.LUT R71, R71, R8, RZ, 0xfc, !PT ;  /* 0x0000000847477212 */ /* 0x000fc600078efcff */
[----:B------:R-:W-:-:S05]  /*3a990*/  IMAD R61, R67, 0x3d1, R9 ;  /* 0x000003d1433d7824 */ /* 0x000fca00078e0209 */
[----:B------:R-:W-:-:S04]  /*3a9a0*/  ISETP.GE.U32.AND P0, PT, R61, R9, PT ;  /* 0x000000093d00720c */ /* 0x000fc80003f06070 */
        /* <DEDUP_REMOVED lines=52> */
.L_x_359:
[----:B------:R-:W-:Y:S05]  /*3acf0*/  BSYNC.RECONVERGENT B1 ;  /* 0x0000000000017941 */ /* 0x000fea0003800200 */
.L_x_358:
[----:B------:R-:W-:Y:S01]  /*3ad00*/  BSSY.RECONVERGENT B1, `(.L_x_360) ;  /* 0x000006f000017945 */ /* 0x000fe20003800200 */
[----:B------:R-:W-:Y:S02]  /*3ad10*/  IMAD.MOV.U32 R8, RZ, RZ, R68 ;  /* 0x000000ffff087224 */ /* 0x000fe400078e0044 */
[----:B------:R-:W-:Y:S02]  /*3ad20*/  IMAD.MOV.U32 R9, RZ, RZ, R70 ;  /* 0x000000ffff097224 */ /* 0x000fe400078e0046 */
[----:B------:R-:W-:-:S07]  /*3ad30*/  IMAD.MOV.U32 R64, RZ, RZ, R74 ;  /* 0x000000ffff407224 */ /* 0x000fce00078e004a */
.L_x_364:
        /* <DEDUP_REMOVED lines=42> */
.L_x_362:
[----:B------:R-:W-:Y:S05]  /*3afe0*/  BSYNC.RELIABLE B2 ;  /* 0x0000000000027941 */ /* 0x000fea0003800100 */
.L_x_361:
        /* <DEDUP_REMOVED lines=10> */
[----:B------:R-:W-:Y:S01]  /*3b090*/  IMAD.U32 R70, RZ, RZ, UR12 ;  /* 0x0000000cff467e24 */ /* 0x000fe2000f8e00ff */
        /* <DEDUP_REMOVED lines=34> */
[----:B------:R-:W-:Y:S01]  /*3b2c0*/  MOV R68, UR5 ;  /* 0x0000000500447c02 */ /* 0x000fe20008000f00 */
[----:B------:R-:W-:Y:S01]  /*3b2d0*/  UIADD3 UR5, UPT, UPT, UR14, 0x1, URZ ;  /* 0x000000010e057890 */ /* 0x000fe2000fffe0ff */
[----:B------:R-:W-:Y:S01]  /*3b2e0*/  @!P0 IMAD R68, RZ, RZ, UR9 ;  /* 0x00000009ff448e24 */ /* 0x000fe2000f8e02ff */
[----:B------:R-:W-:Y:S01]  /*3b2f0*/  UIADD3 UR8, UPT, UPT, UR15, 0x1, URZ ;  /* 0x000000010f087890 */ /* 0x000fe2000fffe0ff */
[----:B------:R-:W-:Y:S01]  /*3b300*/  ISETP.GT.U32.AND.EX P5, PT, R69, RZ, PT, P5 ;  /* 0x000000ff4500720c */ /* 0x000fe20003fa4150 */
[----:B------:R-:W-:Y:S01]  /*3b310*/  @!P1 IMAD R67, RZ, RZ, UR10 ;  /* 0x0000000aff439e24 */ /* 0x000fe2000f8e02ff */
[----:B------:R-:W-:Y:S01]  /*3b320*/  PLOP3.LUT P0, PT, PT, PT, PT, 0x8, 0x80 ;  /* 0x000000000080781c */ /* 0x000fe20003f0e170 */
[----:B------:R-:W-:-:S02]  /*3b330*/  IMAD.IADD R9, R9, 0x1, -R68 ;  /* 0x0000000109097824 */ /* 0x000fc400078e0a44 */
[----:B------:R-:W-:Y:S01]  /*3b340*/  IMAD.IADD R8, R8, 0x1, -R67 ;  /* 0x0000000108087824 */ /* 0x000fe200078e0a43 */
[----:B------:R-:W-:Y:S01]  /*3b350*/  MOV R68, UR8 ;  /* 0x0000000800447c02 */ /* 0x000fe20008000f00 */
[----:B------:R-:W-:Y:S02]  /*3b360*/  VIADD R69, R66, 0x1 ;  /* 0x0000000142457836 */ /* 0x000fe40000000000 */
[----:B------:R-:W-:Y:S02]  /*3b370*/  IMAD.U32 R67, RZ, RZ, UR5 ;  /* 0x00000005ff437e24 */ /* 0x000fe4000f8e00ff */
[----:B------:R-:W-:Y:S02]  /*3b380*/  @!P3 IMAD R67, RZ, RZ, UR14 ;  /* 0x0000000eff43be24 */ /* 0x000fe4000f8e02ff */
[----:B------:R-:W-:Y:S02]  /*3b390*/  @!P5 IMAD.MOV R69, RZ, RZ, R66 ;  /* 0x000000ffff45d224 */ /* 0x000fe400078e0242 */
[----:B------:R-:W-:-:S02]  /*3b3a0*/  @!P4 IMAD R68, RZ, RZ, UR15 ;  /* 0x0000000fff44ce24 */ /* 0x000fc4000f8e02ff */
[----:B------:R-:W-:Y:S01]  /*3b3b0*/  IMAD.IADD R62, R62, 0x1, -R67 ;  /* 0x000000013e3e7824 */ /* 0x000fe200078e0a43 */
[----:B------:R-:W-:Y:S01]  /*3b3c0*/  IADD3 R60, PT, PT, R60, -R69, RZ ;  /* 0x800000453c3c7210 */ /* 0x000fe20007ffe0ff */
[----:B------:R-:W-:Y:S01]  /*3b3d0*/  IMAD.IADD R63, R63, 0x1, -R68 ;  /* 0x000000013f3f7824 */ /* 0x000fe200078e0a44 */
[----:B------:R-:W-:Y:S06]  /*3b3e0*/  BRA `(.L_x_364) ;  /* 0xfffffff800547947 */ /* 0x000fec000383ffff */
.L_x_363:
[----:B------:R-:W-:Y:S05]  /*3b3f0*/  BSYNC.RECONVERGENT B1 ;  /* 0x0000000000017941 */ /* 0x000fea0003800200 */
.L_x_360:
        /* <DEDUP_REMOVED lines=35> */
.L_x_366:
[----:B------:R-:W-:-:S04]  /*3b630*/  ISETP.GT.U32.AND P5, PT, R61, R94, PT ;  /* 0x0000005e3d00720c */ /* 0x000fc80003fa4070 */
        /* <DEDUP_REMOVED lines=24> */
[----:B------:R-:W-:Y:S02]  /*3b7c0*/  VIADD R68, R64, 0x1 ;  /* 0x0000000140447836 */ /* 0x000fe40000000000 */
[----:B------:R-:W-:Y:S01]  /*3b7d0*/  @!P5 IMAD.MOV R68, RZ, RZ, R64 ;  /* 0x000000ffff44d224 */ /* 0x000fe200078e0240 */
[----:B------:R-:W-:Y:S01]  /*3b7e0*/  ISETP.GT.U32.AND.EX P4, PT, R67, RZ, PT, P4 ;  /* 0x000000ff4300720c */ /* 0x000fe20003f84140 */
[----:B------:R-:W-:Y:S02]  /*3b7f0*/  VIADD R67, R9, 0x1 ;  /* 0x0000000109437836 */ /* 0x000fe40000000000 */
[----:B------:R-:W-:Y:S01]  /*3b800*/  @!P1 IMAD.MOV R67, RZ, RZ, R9 ;  /* 0x000000ffff439224 */ /* 0x000fe200078e0209 */
[----:B------:R-:W-:Y:S01]  /*3b810*/  SEL R70, RZ, 0x1, !P4 ;  /* 0x00000001ff467807 */ /* 0x000fe20006000000 */
[----:B------:R-:W-:-:S02]  /*3b820*/  VIADD R64, R8, 0x1 ;  /* 0x0000000108407836 */ /* 0x000fc40000000000 */
[----:B------:R-:W-:Y:S01]  /*3b830*/  @!P0 IMAD.MOV R64, RZ, RZ, R8 ;  /* 0x000000ffff408224 */ /* 0x000fe200078e0208 */
[----:B------:R-:W-:Y:S01]  /*3b840*/  IADD3 R69, P6, PT, R63, R70, RZ ;  /* 0x000000463f457210 */ /* 0x000fe20007fde0ff */
[----:B------:R-:W-:Y:S02]  /*3b850*/  IMAD.IADD R9, R59, 0x1, -R68 ;  /* 0x000000013b097824 */ /* 0x000fe400078e0a44 */
[----:B------:R-:W-:Y:S01]  /*3b860*/  IMAD.IADD R8, R72, 0x1, -R67 ;  /* 0x0000000148087824 */ /* 0x000fe200078e0a43 */
[----:B------:R-:W-:Y:S01]  /*3b870*/  ISETP.GT.U32.AND P5, PT, R69, R92, PT ;  /* 0x0000005c4500720c */ /* 0x000fe20003fa4070 */
[----:B------:R-:W-:Y:S01]  /*3b880*/  IMAD.IADD R91, R91, 0x1, -R64 ;  /* 0x000000015b5b7824 */ /* 0x000fe200078e0a40 */
[----:B------:R-:W-:Y:S01]  /*3b890*/  IADD3.X R69, PT, PT, RZ, RZ, RZ, P6, !PT ;  /* 0x000000ffff457210 */ /* 0x000fe200037fe4ff */
[----:B------:R-:W-:Y:S01]  /*3b8a0*/  VIADD R68, R60, 0x1 ;  /* 0x000000013c447836 */ /* 0x000fe20000000000 */
[----:B------:R-:W-:Y:S01]  /*3b8b0*/  IADD3 R67, PT, PT, R63, 0x1, RZ ;  /* 0x000000013f437810 */ /* 0x000fe20007ffe0ff */
[----:B------:R-:W-:Y:S01]  /*3b8c0*/  VIADD R59, R65, 0x1 ;  /* 0x00000001413b7836 */ /* 0x000fe20000000000 */
[----:B------:R-:W-:Y:S01]  /*3b8d0*/  ISETP.GT.U32.AND.EX P1, PT, R69, RZ, PT, P5 ;  /* 0x000000ff4500720c */ /* 0x000fe20003f24150 */
[----:B------:R-:W-:-:S02]  /*3b8e0*/  VIADD R64, R62, 0x1 ;  /* 0x000000013e407836 */ /* 0x000fc40000000000 */
[----:B------:R-:W-:Y:S02]  /*3b8f0*/  @!P2 IMAD.MOV R59, RZ, RZ, R65 ;  /* 0x000000ffff3ba224 */ /* 0x000fe400078e0241 */
[----:B------:R-:W-:Y:S02]  /*3b900*/  @!P3 IMAD.MOV R64, RZ, RZ, R62 ;  /* 0x000000ffff40b224 */ /* 0x000fe400078e023e */
[----:B------:R-:W-:Y:S02]  /*3b910*/  @!P4 IMAD.MOV R67, RZ, RZ, R63 ;  /* 0x000000ffff43c224 */ /* 0x000fe400078e023f */
[----:B------:R-:W-:Y:S02]  /*3b920*/  IMAD.IADD R90, R90, 0x1, -R59 ;  /* 0x000000015a5a7824 */ /* 0x000fe400078e0a3b */
[----:B------:R-:W-:Y:S02]  /*3b930*/  IMAD.IADD R93, R93, 0x1, -R64 ;  /* 0x000000015d5d7824 */ /* 0x000fe400078e0a40 */
[----:B------:R-:W-:-:S02]  /*3b940*/  @!P1 IMAD.MOV R68, RZ, RZ, R60 ;  /* 0x000000ffff449224 */ /* 0x000fc400078e023c */
[----:B------:R-:W-:-:S03]  /*3b950*/  IMAD.IADD R92, R92, 0x1, -R67 ;  /* 0x000000015c5c7824 */ /* 0x000fc600078e0a43 */
[----:B------:R-:W-:Y:S01]  /*3b960*/  IADD3 R95, PT, PT, R95, -R68, RZ ;  /* 0x800000445f5f7210 */ /* 0x000fe20007ffe0ff */
[----:B------:R-:W-:Y:S06]  /*3b970*/  BRA `(.L_x_369) ;  /* 0x0000000400247947 */ /* 0x000fec0003800000 */
.L_x_368:
[----:B------:R-:W-:Y:S05]  /*3b980*/  BSYNC.RELIABLE B2 ;  /* 0x0000000000027941 */ /* 0x000fea0003800100 */
.L_x_367:
        /* <DEDUP_REMOVED lines=14> */
[----:B------:R-:W-:-:S04]  /*3ba70*/  IADD3 R73, P1, P3, R73, UR9, R72 ;  /* 0x0000000949497c10 */ /* 0x000fc8000fb3e048 */
[----:B------:R-:W-:Y:S02]  /*3ba80*/  ISETP.GT.U32.AND.EX P0, PT, R59, RZ, PT, P0 ;  /* 0x000000ff3b00720c */ /* 0x000fe40003f04100 */
[----:B------:R-:W-:Y:S02]  /*3ba90*/  IADD3.X R72, PT, PT, RZ, RZ, RZ, P1, P3 ;  /* 0x000000ffff487210 */ /* 0x000fe40000fe64ff */
[----:B------:R-:W-:-:S04]  /*3baa0*/  SEL R68, RZ, 0x1, !P0 ;  /* 0x00000001ff447807 */ /* 0x000fc80004000000 */
[----:B------:R-:W-:-:S04]  /*3bab0*/  IADD3 R59, P4, PT, R9, R68, RZ ;  /* 0x00000044093b7210 */ /* 0x000fc80007f9e0ff */
[----:B------:R-:W-:Y:S01]  /*3bac0*/  ISETP.GT.U32.AND P2, PT, R59, R73, PT ;  /* 0x000000493b00720c */ /* 0x000fe20003f44070 */
[----:B------:R-:W-:Y:S01]  /*3bad0*/  IMAD.X R59, RZ, RZ, RZ, P4 ;  /* 0x000000ffff3b7224 */ /* 0x000fe200020e06ff */
[----:B------:R-:W-:Y:S01]  /*3bae0*/  IADD3 R72, P4, P3, R72, UR10, R91 ;  /* 0x0000000a48487c10 */ /* 0x000fe2000fb9e05b */
[----:B------:R-:W-:-:S03]  /*3baf0*/  VIADD R91, R8, 0x1 ;  /* 0x00000001085b7836 */ /* 0x000fc60000000000 */
[----:B------:R-:W-:Y:S02]  /*3bb00*/  ISETP.GT.U32.AND.EX P2, PT, R59, RZ, PT, P2 ;  /* 0x000000ff3b00720c */ /* 0x000fe40003f44120 */
        /* <DEDUP_REMOVED lines=11> */
[----:B------:R-:W-:-:S02]  /*3bbc0*/  SEL R68, RZ, 0x1, !P1 ;  /* 0x00000001ff447807 */ /* 0x000fc40004800000 */
[----:B0-----:R-:W-:Y:S01]  /*3bbd0*/  IADD3 R70, P4, P6, R70, UR4, R93 ;  /* 0x0000000446467c10 */ /* 0x001fe2000fe9e05d */
[----:B------:R-:W-:Y:S01]  /*3bbe0*/  VIADD R93, R62, 0x1 ;  /* 0x000000013e5d7836 */ /* 0x000fe20000000000 */
[----:B------:R-:W-:Y:S02]  /*3bbf0*/  IADD3 R59, P3, PT, R65, R68, RZ ;  /* 0x00000044413b7210 */ /* 0x000fe40007f7e0ff */
[----:B------:R-:W-:-:S03]  /*3bc00*/  IADD3.X R69, PT, PT, RZ, RZ, RZ, P4, P6 ;  /* 0x000000ffff457210 */ /* 0x000fc600027ec4ff */
[----:B------:R-:W-:Y:S01]  /*3bc10*/  IMAD.X R68, RZ, RZ, RZ, P3 ;  /* 0x000000ffff447224 */ /* 0x000fe200018e06ff */
[----:B------:R-:W-:Y:S02]  /*3bc20*/  ISETP.GT.U32.AND P3, PT, R59, R71, PT ;  /* 0x000000473b00720c */ /* 0x000fe40003f64070 */
[----:B------:R-:W-:Y:S02]  /*3bc30*/  @!P1 IADD3 R90, PT, PT, R65, RZ, RZ ;  /* 0x000000ff415a9210 */ /* 0x000fe40007ffe0ff */
[----:B------:R-:W-:-:S03]  /*3bc40*/  ISETP.GT.U32.AND.EX P3, PT, R68, RZ, PT, P3 ;  /* 0x000000ff4400720c */ /* 0x000fc60003f64130 */
[----:B------:R-:W-:Y:S01]  /*3bc50*/  IMAD.IADD R90, R71, 0x1, -R90 ;  /* 0x00000001475a7824 */ /* 0x000fe200078e0a5a */
[----:B------:R-:W-:-:S04]  /*3bc60*/  SEL R59, RZ, 0x1, !P3 ;  /* 0x00000001ff3b7807 */ /* 0x000fc80005800000 */
[----:B------:R-:W-:-:S04]  /*3bc70*/  IADD3 R59, P6, PT, R62, R59, RZ ;  /* 0x0000003b3e3b7210 */ /* 0x000fc80007fde0ff */
[----:B------:R-:W-:Y:S01]  /*3bc80*/  ISETP.GT.U32.AND P4, PT, R59, R70, PT ;  /* 0x000000463b00720c */ /* 0x000fe20003f84070 */
[----:B------:R-:W-:Y:S02]  /*3bc90*/  IMAD.X R68, RZ, RZ, RZ, P6 ;  /* 0x000000ffff447224 */ /* 0x000fe400030e06ff */
[C---:B------:R-:W-:Y:S01]  /*3bca0*/  VIADD R59, R64.reuse, 0x1 ;  /* 0x00000001403b7836 */ /* 0x040fe20000000000 */
[----:B------:R-:W-:Y:S01]  /*3bcb0*/  @!P5 IADD3 R59, PT, PT, R64, RZ, RZ ;  /* 0x000000ff403bd210 */ /* 0x000fe20007ffe0ff */
[----:B------:R-:W-:Y:S01]  /*3bcc0*/  @!P3 IMAD.MOV R93, RZ, RZ, R62 ;  /* 0x000000ffff5db224 */ /* 0x000fe200078e023e */
[----:B------:R-:W-:Y:S01]  /*3bcd0*/  ISETP.GT.U32.AND.EX P4, PT, R68, RZ, PT, P4 ;  /* 0x000000ff4400720c */ /* 0x000fe20003f84140 */
[----:B------:R-:W-:Y:S01]  /*3bce0*/  VIADD R68, R9, 0x1 ;  /* 0x0000000109447836 */ /* 0x000fe20000000000 */
[----:B------:R-:W-:Y:S01]  /*3bcf0*/  IADD3 R69, P5, P6, R69, UR5, R92 ;  /* 0x0000000545457c10 */ /* 0x000fe2000febe05c */
[----:B------:R-:W-:Y:S01]  /*3bd00*/  @!P0 IMAD.MOV R68, RZ, RZ, R9 ;  /* 0x000000ffff448224 */ /* 0x000fe200078e0209 */
[----:B------:R-:W-:Y:S01]  /*3bd10*/  SEL R64, RZ, 0x1, !P4 ;  /* 0x00000001ff407807 */ /* 0x000fe20006000000 */
[----:B------:R-:W-:-:S02]  /*3bd20*/  VIADD R92, R63, 0x1 ;  /* 0x000000013f5c7836 */ /* 0x000fc40000000000 */
[----:B------:R-:W-:Y:S01]  /*3bd30*/  IMAD.IADD R93, R70, 0x1, -R93 ;  /* 0x00000001465d7824 */ /* 0x000fe200078e0a5d */
[----:B------:R-:W-:Y:S01]  /*3bd40*/  IADD3 R9, P0, PT, R63, R64, RZ ;  /* 0x000000403f097210 */ /* 0x000fe20007f1e0ff */
[----:B------:R-:W-:-:S03]  /*3bd50*/  VIADD R64, R60, 0x1 ;  /* 0x000000013c407836 */ /* 0x000fc60000000000 */
[----:B------:R-:W-:Y:S01]  /*3bd60*/  ISETP.GT.U32.AND P2, PT, R9, R69, PT ;  /* 0x000000450900720c */ /* 0x000fe20003f44070 */
[----:B------:R-:W-:Y:S02]  /*3bd70*/  IMAD.X R8, RZ, RZ, RZ, P0 ;  /* 0x000000ffff087224 */ /* 0x000fe400000e06ff */
[----:B------:R-:W-:Y:S01]  /*3bd80*/  IMAD.IADD R9, R74, 0x1, -R59 ;  /* 0x000000014a097824 */ /* 0x000fe200078e0a3b */
[----:B------:R-:W-:Y:S01]  /*3bd90*/  IADD3.X R59, PT, PT, RZ, RZ, RZ, P5, P6 ;  /* 0x000000ffff3b7210 */ /* 0x000fe20002fec4ff */
[----:B------:R-:W-:Y:S01]  /*3bda0*/  @!P4 IMAD.MOV R92, RZ, RZ, R63 ;  /* 0x000000ffff5cc224 */ /* 0x000fe200078e023f */
[----:B------:R-:W-:Y:S01]  /*3bdb0*/  ISETP.GT.U32.AND.EX P0, PT, R8, RZ, PT, P2 ;  /* 0x000000ff0800720c */ /* 0x000fe20003f04120 */
[----:B------:R-:W-:Y:S01]  /*3bdc0*/  IMAD.IADD R8, R73, 0x1, -R68 ;  /* 0x0000000149087824 */ /* 0x000fe200078e0a44 */
[----:B------:R-:W-:Y:S02]  /*3bdd0*/  IADD3 R95, PT, PT, R95, R66, R59 ;  /* 0x000000425f5f7210 */ /* 0x000fe40007ffe03b */
[----:B------:R-:W-:-:S09]  /*3bde0*/  IADD3 R92, PT, PT, R69, -R92, RZ ;  /* 0x8000005c455c7210 */ /* 0x000fd20007ffe0ff */
[----:B------:R-:W-:-:S04]  /*3bdf0*/  @!P0 IMAD.MOV R64, RZ, RZ, R60 ;  /* 0x000000ffff408224 */ /* 0x000fc800078e023c */
[----:B------:R-:W-:-:S07]  /*3be00*/  IMAD.IADD R95, R95, 0x1, -R64 ;  /* 0x000000015f5f7824 */ /* 0x000fce00078e0a40 */
.L_x_369:
[----:B------:R-:W-:Y:S05]  /*3be10*/  BSYNC.RECONVERGENT B1 ;  /* 0x0000000000017941 */ /* 0x000fea0003800200 */
.L_x_365:
        /* <DEDUP_REMOVED lines=43> */
.L_x_372:
[----:B------:R-:W-:Y:S05]  /*3c0d0*/  BSYNC.RELIABLE B2 ;  /* 0x0000000000027941 */ /* 0x000fea0003800100 */
.L_x_371:
[----:B------:R-:W0:Y:S01]  /*3c0e0*/  LDC R59, c[0x0][0x3cc] ;  /* 0x0000f300ff3b7b82 */ /* 0x000e220000000800 */
[----:B------:R-:W-:Y:S01]  /*3c0f0*/  VIADD R79, R66, 0x1 ;  /* 0x00000001424f7836 */ /* 0x000fe20000000000 */
[----:B------:R-:W-:Y:S06]  /*3c100*/  BSSY.RELIABLE B2, `(.L_x_374) ;  /* 0x0000063000027945 */ /* 0x000fec0003800100 */
[----:B------:R-:W1:Y:S01]  /*3c110*/  LDC.64 R60, c[0x0][0x3d0] ;  /* 0x0000f400ff3c7b82 */ /* 0x000e620000000a00 */
[C---:B0-----:R-:W-:Y:S01]  /*3c120*/  ISETP.GE.U32.AND P5, PT, R94.reuse, R59, PT ;  /* 0x0000003b5e00720c */ /* 0x041fe20003fa6070 */
[----:B------:R-:W-:-:S03]  /*3c130*/  IMAD.IADD R94, R94, 0x1, -R59 ;  /* 0x000000015e5e7824 */ /* 0x000fc600078e0a3b */
[----:B------:R-:W-:-:S04]  /*3c140*/  SEL R63, RZ, 0x1, P5 ;  /* 0x00000001ff3f7807 */ /* 0x000fc80002800000 */
[----:B-1----:R-:W-:Y:S01]  /*3c150*/  IADD3 R62, P1, PT, R63, R60, RZ ;  /* 0x0000003c3f3e7210 */ /* 0x002fe20007f3e0ff */
[----:B------:R-:W-:Y:S01]  /*3c160*/  VIADD R72, R61, 0x1 ;  /* 0x000000013d487836 */ /* 0x000fe20000000000 */
        /* <DEDUP_REMOVED lines=37> */
[----:B------:R-:W-:Y:S01]  /*3c3c0*/  IMAD.MOV.U32 R70, RZ, RZ, R73 ;  /* 0x000000ffff467224 */ /* 0x000fe200078e0049 */
[----:B------:R-:W-:Y:S02]  /*3c3d0*/  @!P1 IADD3 R70, PT, PT, R62, RZ, RZ ;  /* 0x000000ff3e469210 */ /* 0x000fe40007ffe0ff */
[----:B------:R-:W-:Y:S01]  /*3c3e0*/  ISETP.GT.U32.AND P5, PT, R67, R92, PT ;  /* 0x0000005c4300720c */ /* 0x000fe20003fa4070 */
[----:B------:R-:W-:Y:S01]  /*3c3f0*/  IMAD.X R69, RZ, RZ, RZ, P6 ;  /* 0x000000ffff457224 */ /* 0x000fe200030e06ff */
[----:B------:R-:W-:Y:S01]  /*3c400*/  IADD3 R93, PT, PT, R93, -R68, RZ ;  /* 0x800000445d5d7210 */ /* 0x000fe20007ffe0ff */
        /* <DEDUP_REMOVED lines=10> */
[----:B------:R-:W-:-:S02]  /*3c4b0*/  @!P5 IMAD.MOV R70, RZ, RZ, R66 ;  /* 0x000000ffff46d224 */ /* 0x000fc400078e0242 */
[----:B------:R-:W-:Y:S02]  /*3c4c0*/  IMAD.IADD R90, R90, 0x1, -R67 ;  /* 0x000000015a5a7824 */ /* 0x000fe400078e0a43 */
[----:B------:R-:W-:Y:S02]  /*3c4d0*/  IMAD.IADD R95, R95, 0x1, -R70 ;  /* 0x000000015f5f7824 */ /* 0x000fe400078e0a46 */
[----:B------:R-:W-:-:S03]  /*3c4e0*/  IMAD.IADD R92, R92, 0x1, -R69 ;  /* 0x000000015c5c7824 */ /* 0x000fc600078e0a45 */
        /* <DEDUP_REMOVED lines=36> */
.L_x_375:
[----:B------:R-:W-:Y:S05]  /*3c730*/  BSYNC.RELIABLE B2 ;  /* 0x0000000000027941 */ /* 0x000fea0003800100 */
.L_x_374:
        /* <DEDUP_REMOVED lines=29> */
[----:B------:R-:W-:Y:S02]  /*3c910*/  IMAD.MOV.U32 R68, RZ, RZ, R71 ;  /* 0x000000ffff447224 */ /* 0x000fe400078e0047 */
[----:B------:R-:W-:Y:S01]  /*3c920*/  @P5 IMAD.MOV R68, RZ, RZ, R60 ;  /* 0x000000ffff445224 */ /* 0x000fe200078e023c */
[----:B------:R-:W-:Y:S01]  /*3c930*/  ISETP.GT.U32.AND.EX P4, PT, R67, RZ, PT, P4 ;  /* 0x000000ff4300720c */ /* 0x000fe20003f84140 */
[----:B------:R-:W-:Y:S01]  /*3c940*/  IMAD.MOV.U32 R60, RZ, RZ, R73 ;  /* 0x000000ffff3c7224 */ /* 0x000fe200078e0049 */
[----:B------:R-:W-:Y:S01]  /*3c950*/  MOV R67, R72 ;  /* 0x0000004800437202 */ /* 0x000fe20000000f00 */
[----:B------:R-:W-:Y:S01]  /*3c960*/  @!P1 IMAD.MOV R67, RZ, RZ, R61 ;  /* 0x000000ffff439224 */ /* 0x000fe200078e023d */
[----:B------:R-:W-:Y:S01]  /*3c970*/  SEL R70, RZ, 0x1, !P4 ;  /* 0x00000001ff467807 */ /* 0x000fe20006000000 */
[----:B------:R-:W-:-:S02]  /*3c980*/  @!P0 IMAD.MOV R60, RZ, RZ, R62 ;  /* 0x000000ffff3c8224 */ /* 0x000fc400078e023e */
[----:B------:R-:W-:Y:S01]  /*3c990*/  IMAD.MOV.U32 R61, RZ, RZ, R77 ;  /* 0x000000ffff3d7224 */ /* 0x000fe200078e004d */
[----:B------:R-:W-:Y:S01]  /*3c9a0*/  IADD3 R69, P6, PT, R70, R65, RZ ;  /* 0x0000004146457210 */ /* 0x000fe20007fde0ff */
[----:B------:R-:W-:Y:S01]  /*3c9b0*/  IMAD.MOV.U32 R62, RZ, RZ, R79 ;  /* 0x000000ffff3e7224 */ /* 0x000fe200078e004f */
[----:B------:R-:W-:Y:S01]  /*3c9c0*/  IADD3 R91, PT, PT, R91, -R60, RZ ;  /* 0x8000003c5b5b7210 */ /* 0x000fe20007ffe0ff */
[----:B------:R-:W-:Y:S01]  /*3c9d0*/  IMAD.MOV.U32 R60, RZ, RZ, R75 ;  /* 0x000000ffff3c7224 */ /* 0x000fe200078e004b */
[----:B------:R-:W-:Y:S01]  /*3c9e0*/  ISETP.GT.U32.AND P5, PT, R69, R92, PT ;  /* 0x0000005c4500720c */ /* 0x000fe20003fa4070 */
[----:B------:R-:W-:Y:S02]  /*3c9f0*/  IMAD.X R69, RZ, RZ, RZ, P6 ;  /* 0x000000ffff457224 */ /* 0x000fe400030e06ff */
[----:B------:R-:W-:Y:S02]  /*3ca00*/  @!P3 IMAD.MOV R60, RZ, RZ, R64 ;  /* 0x000000ffff3cb224 */ /* 0x000fe400078e0240 */
[----:B------:R-:W-:Y:S01]  /*3ca10*/  @!P4 IMAD.MOV R61, RZ, RZ, R65 ;  /* 0x000000ffff3dc224 */ /* 0x000fe200078e0241 */
[----:B------:R-:W-:Y:S01]  /*3ca20*/  ISETP.GT.U32.AND.EX P1, PT, R69, RZ, PT, P5 ;  /* 0x000000ff4500720c */ /* 0x000fe20003f24150 */
[----:B------:R-:W-:-:S02]  /*3ca30*/  IMAD.IADD R9, R9, 0x1, -R68 ;  /* 0x0000000109097824 */ /* 0x000fc400078e0a44 */
[----:B------:R-:W-:Y:S02]  /*3ca40*/  IMAD.IADD R8, R8, 0x1, -R67 ;  /* 0x0000000108087824 */ /* 0x000fe400078e0a43 */
[----:B------:R-:W-:Y:S02]  /*3ca50*/  IMAD.IADD R93, R93, 0x1, -R60 ;  /* 0x000000015d5d7824 */ /* 0x000fe400078e0a3c */
[----:B------:R-:W-:-:S06]  /*3ca60*/  IMAD.IADD R92, R92, 0x1, -R61 ;  /* 0x000000015c5c7824 */ /* 0x000fcc00078e0a3d */
[----:B------:R-:W-:-:S04]  /*3ca70*/  @!P1 IMAD.MOV R62, RZ, RZ, R66 ;  /* 0x000000ffff3e9224 */ /* 0x000fc800078e0242 */
[----:B------:R-:W-:-:S07]  /*3ca80*/  IMAD.IADD R95, R95, 0x1, -R62 ;  /* 0x000000015f5f7824 */ /* 0x000fce00078e0a3e */
.L_x_373:
[----:B------:R-:W-:Y:S05]  /*3ca90*/  BSYNC.RECONVERGENT B1 ;  /* 0x0000000000017941 */ /* 0x000fea0003800200 */
.L_x_370:
        /* <DEDUP_REMOVED lines=35> */
.L_x_377:
[----:B------:R-:W-:Y:S01]  /*3ccd0*/  ISETP.GT.U32.AND P5, PT, R94, R13, PT ;  /* 0x0000000d5e00720c */ /* 0x000fe20003fa4070 */
[----:B------:R-:W-:Y:S02]  /*3cce0*/  VIADD R81, R91, 0x1 ;  /* 0x000000015b517836 */ /* 0x000fe40000000000 */
        /* <DEDUP_REMOVED lines=18> */
[----:B------:R-:W-:Y:S01]  /*3ce10*/  IADD3 R81, PT, PT, R26, -R81, RZ ;  /* 0x800000511a517210 */ /* 0x000fe20007ffe0ff */
[----:B------:R-:W-:Y:S01]  /*3ce20*/  VIADD R26, R90, 0x1 ;  /* 0x000000015a1a7836 */ /* 0x000fe20000000000 */
        /* <DEDUP_REMOVED lines=17> */
[----:B------:R-:W-:Y:S01]  /*3cf40*/  @!P5 IMAD.MOV R59, RZ, RZ, R9 ;  /* 0x000000ffff3bd224 */ /* 0x000fe200078e0209 */
[----:B------:R-:W-:Y:S02]  /*3cf50*/  IADD3.X R61, PT, PT, RZ, RZ, RZ, P6, !PT ;  /* 0x000000ffff3d7210 */ /* 0x000fe400037fe4ff */
[----:B------:R-:W-:Y:S01]  /*3cf60*/  ISETP.GT.U32.AND P6, PT, R60, R21, PT ;  /* 0x000000153c00720c */ /* 0x000fe20003fc4070 */
[----:B------:R-:W-:Y:S02]  /*3cf70*/  VIADD R60, R8, 0x1 ;  /* 0x00000001083c7836 */ /* 0x000fe40000000000 */
[----:B------:R-:W-:Y:S01]  /*3cf80*/  @!P0 IMAD.MOV R60, RZ, RZ, R8 ;  /* 0x000000ffff3c8224 */ /* 0x000fe200078e0208 */
[----:B------:R-:W-:Y:S01]  /*3cf90*/  ISETP.GT.U32.AND.EX P6, PT, R61, RZ, PT, P6 ;  /* 0x000000ff3d00720c */ /* 0x000fe20003fc4160 */
[----:B------:R-:W-:-:S02]  /*3cfa0*/  IMAD.IADD R59, R28, 0x1, -R59 ;  /* 0x000000011c3b7824 */ /* 0x000fc400078e0a3b */
[----:B------:R-:W-:Y:S02]  /*3cfb0*/  IMAD.IADD R28, R25, 0x1, -R60 ;  /* 0x00000001191c7824 */ /* 0x000fe400078e0a3c */
[----:B------:R-:W-:Y:S02]  /*3cfc0*/  VIADD R60, R92, 0x1 ;  /* 0x000000015c3c7836 */ /* 0x000fe40000000000 */
[----:B------:R-:W-:-:S04]  /*3cfd0*/  @!P4 IMAD.MOV R60, RZ, RZ, R92 ;  /* 0x000000ffff3cc224 */ /* 0x000fc800078e025c */
[----:B------:R-:W-:Y:S02]  /*3cfe0*/  IMAD.IADD R21, R21, 0x1, -R60 ;  /* 0x0000000115157824 */ /* 0x000fe400078e0a3c */
[----:B------:R-:W-:-:S04]  /*3cff0*/  @!P6 IMAD.MOV R85, RZ, RZ, R95 ;  /* 0x000000ffff55e224 */ /* 0x000fc800078e025f */
[----:B------:R-:W-:Y:S01]  /*3d000*/  IMAD.IADD R85, R22, 0x1, -R85 ;  /* 0x0000000116557824 */ /* 0x000fe200078e0a55 */
[----:B------:R-:W-:Y:S06]  /*3d010*/  BRA `(.L_x_380) ;  /* 0x0000000400247947 */ /* 0x000fec0003800000 */
.L_x_379:
[----:B------:R-:W-:Y:S05]  /*3d020*/  BSYNC.RELIABLE B2 ;  /* 0x0000000000027941 */ /* 0x000fea0003800100 */
.L_x_378:
[----:B------:R-:W0:Y:S01]  /*3d030*/  LDCU UR4, c[0x0][0x3cc] ;  /* 0x00007980ff0477ac */ /* 0x000e220008000800 */
[----:B------:R-:W-:Y:S02]  /*3d040*/  VIADD R81, R91, 0x1 ;  /* 0x000000015b517836 */ /* 0x000fe40000000000 */
        /* <DEDUP_REMOVED lines=13> */
[----:B------:R-:W-:-:S05]  /*3d120*/  IMAD.X R13, RZ, RZ, RZ, P3 ;  /* 0x000000ffff0d7224 */ /* 0x000fca00018e06ff */
[----:B------:R-:W-:Y:S02]  /*3d130*/  ISETP.GT.U32.AND.EX P0, PT, R13, RZ, PT, P0 ;  /* 0x000000ff0d00720c */ /* 0x000fe40003f04100 */
[----:B------:R-:W-:Y:S02]  /*3d140*/  IADD3 R13, P2, P3, R28, UR9, R25 ;  /* 0x000000091c0d7c10 */ /* 0x000fe4000fb5e019 */
[----:B------:R-:W-:-:S04]  /*3d150*/  SEL R59, RZ, 0x1, !P0 ;  /* 0x00000001ff3b7807 */ /* 0x000fc80004000000 */
[----:B------:R-:W-:Y:S01]  /*3d160*/  IADD3 R28, P4, PT, R8, R59, RZ ;  /* 0x0000003b081c7210 */ /* 0x000fe20007f9e0ff */
[----:B------:R-:W-:Y:S02]  /*3d170*/  VIADD R59, R9, 0x1 ;  /* 0x00000001093b7836 */ /* 0x000fe40000000000 */
[----:B------:R-:W-:Y:S01]  /*3d180*/  @!P5 IMAD.MOV R59, RZ, RZ, R9 ;  /* 0x000000ffff3bd224 */ /* 0x000fe200078e0209 */
[----:B------:R-:W-:Y:S01]  /*3d190*/  ISETP.GT.U32.AND P1, PT, R28, R13, PT ;  /* 0x0000000d1c00720c */ /* 0x000fe20003f24070 */
[----:B------:R-:W-:Y:S02]  /*3d1a0*/  IMAD.X R25, RZ, RZ, RZ, P4 ;  /* 0x000000ffff197224 */ /* 0x000fe400020e06ff */
[----:B------:R-:W-:-:S03]  /*3d1b0*/  IMAD.IADD R59, R62, 0x1, -R59 ;  /* 0x000000013e3b7824 */ /* 0x000fc600078e0a3b */
        /* <DEDUP_REMOVED lines=11> */
[----:B------:R-:W-:Y:S02]  /*3d270*/  IMAD.IADD R81, R26, 0x1, -R81 ;  /* 0x000000011a517824 */ /* 0x000fe400078e0a51 */
[----:B------:R-:W-:Y:S01]  /*3d280*/  VIADD R26, R90, 0x1 ;  /* 0x000000015a1a7836 */ /* 0x000fe20000000000 */
[----:B------:R-:W-:-:S04]  /*3d290*/  SEL R25, RZ, 0x1, !P2 ;  /* 0x00000001ff197807 */ /* 0x000fc80005000000 */
[----:B------:R-:W-:Y:S02]  /*3d2a0*/  IADD3 R64, P3, PT, R90, R25, RZ ;  /* 0x000000195a407210 */ /* 0x000fe40007f7e0ff */
[----:B------:R-:W-:-:S03]  /*3d2b0*/  IADD3.X R25, PT, PT, RZ, RZ, RZ, P4, P6 ;  /* 0x000000ffff197210 */ /* 0x000fc600027ec4ff */
[----:B------:R-:W-:Y:S01]  /*3d2c0*/  IMAD.X R28, RZ, RZ, RZ, P3 ;  /* 0x000000ffff1c7224 */ /* 0x000fe200018e06ff */
[----:B------:R-:W-:Y:S01]  /*3d2d0*/  ISETP.GT.U32.AND P3, PT, R64, R23, PT ;  /* 0x000000174000720c */ /* 0x000fe20003f64070 */
[----:B------:R-:W-:Y:S01]  /*3d2e0*/  @!P2 IMAD.MOV R26, RZ, RZ, R90 ;  /* 0x000000ffff1aa224 */ /* 0x000fe200078e025a */
[----:B0-----:R-:W-:Y:S02]  /*3d2f0*/  IADD3 R24, P4, P6, R25, UR4, R24 ;  /* 0x0000000419187c10 */ /* 0x001fe4000fe9e018 */
[----:B------:R-:W-:Y:S01]  /*3d300*/  ISETP.GT.U32.AND.EX P3, PT, R28, RZ, PT, P3 ;  /* 0x000000ff1c00720c */ /* 0x000fe20003f64130 */
[----:B------:R-:W-:Y:S01]  /*3d310*/  IMAD.IADD R26, R23, 0x1, -R26 ;  /* 0x00000001171a7824 */ /* 0x000fe200078e0a1a */
[----:B------:R-:W-:Y:S02]  /*3d320*/  IADD3.X R64, PT, PT, RZ, RZ, RZ, P4, P6 ;  /* 0x000000ffff407210 */ /* 0x000fe400027ec4ff */
[----:B------:R-:W-:-:S04]  /*3d330*/  SEL R28, RZ, 0x1, !P3 ;  /* 0x00000001ff1c7807 */ /* 0x000fc80005800000 */
[----:B------:R-:W-:Y:S01]  /*3d340*/  IADD3 R25, P6, PT, R93, R28, RZ ;  /* 0x0000001c5d197210 */ /* 0x000fe20007fde0ff */
[----:B------:R-:W-:Y:S02]  /*3d350*/  VIADD R28, R8, 0x1 ;  /* 0x00000001081c7836 */ /* 0x000fe40000000000 */
[----:B------:R-:W-:Y:S01]  /*3d360*/  @!P0 IMAD.MOV R28, RZ, RZ, R8 ;  /* 0x000000ffff1c8224 */ /* 0x000fe200078e0208 */
[----:B------:R-:W-:Y:S01]  /*3d370*/  ISETP.GT.U32.AND P4, PT, R25, R24, PT ;  /* 0x000000181900720c */ /* 0x000fe20003f84070 */
[----:B------:R-:W-:Y:S01]  /*3d380*/  @!P3 IMAD.MOV R83, RZ, RZ, R93 ;  /* 0x000000ffff53b224 */ /* 0x000fe200078e025d */
[----:B------:R-:W-:Y:S02]  /*3d390*/  IADD3.X R25, PT, PT, RZ, RZ, RZ, P6, !PT ;  /* 0x000000ffff197210 */ /* 0x000fe400037fe4ff */
[----:B------:R-:W-:Y:S01]  /*3d3a0*/  IADD3 R64, P5, P6, R64, UR5, R21 ;  /* 0x0000000540407c10 */ /* 0x000fe2000febe015 */
[----:B------:R-:W-:Y:S01]  /*3d3b0*/  IMAD.IADD R83, R24, 0x1, -R83 ;  /* 0x0000000118537824 */ /* 0x000fe200078e0a53 */
[----:B------:R-:W-:-:S02]  /*3d3c0*/  ISETP.GT.U32.AND.EX P4, PT, R25, RZ, PT, P4 ;  /* 0x000000ff1900720c */ /* 0x000fc40003f84140 */
[----:B------:R-:W-:Y:S01]  /*3d3d0*/  IADD3 R28, PT, PT, R13, -R28, RZ ;  /* 0x8000001c0d1c7210 */ /* 0x000fe20007ffe0ff */
[----:B------:R-:W-:Y:S01]  /*3d3e0*/  IMAD.MOV.U32 R13, RZ, RZ, R60 ;  /* 0x000000ffff0d7224 */ /* 0x000fe200078e003c */
[----:B------:R-:W-:-:S04]  /*3d3f0*/  SEL R25, RZ, 0x1, !P4 ;  /* 0x00000001ff197807 */ /* 0x000fc80006000000 */
[----:B------:R-:W-:-:S05]  /*3d400*/  IADD3 R25, P0, PT, R92, R25, RZ ;  /* 0x000000195c197210 */ /* 0x000fca0007f1e0ff */
[----:B------:R-:W-:Y:S01]  /*3d410*/  IMAD.X R21, RZ, RZ, RZ, P0 ;  /* 0x000000ffff157224 */ /* 0x000fe200000e06ff */
[----:B------:R-:W-:-:S04]  /*3d420*/  ISETP.GT.U32.AND P0, PT, R25, R64, PT ;  /* 0x000000401900720c */ /* 0x000fc80003f04070 */
[----:B------:R-:W-:Y:S02]  /*3d430*/  ISETP.GT.U32.AND.EX P0, PT, R21, RZ, PT, P0 ;  /* 0x000000ff1500720c */ /* 0x000fe40003f04100 */
[----:B------:R-:W-:-:S04]  /*3d440*/  IADD3.X R21, PT, PT, RZ, RZ, RZ, P5, P6 ;  /* 0x000000ffff157210 */ /* 0x000fc80002fec4ff */
[----:B------:R-:W-:Y:S01]  /*3d450*/  IADD3 R22, PT, PT, R22, R66, R21 ;  /* 0x0000004216167210 */ /* 0x000fe20007ffe015 */
[----:B------:R-:W-:Y:S02]  /*3d460*/  VIADD R21, R92, 0x1 ;  /* 0x000000015c157836 */ /* 0x000fe40000000000 */
[----:B------:R-:W-:-:S04]  /*3d470*/  @!P4 IMAD.MOV R21, RZ, RZ, R92 ;  /* 0x000000ffff15c224 */ /* 0x000fc800078e025c */
[----:B------:R-:W-:Y:S01]  /*3d480*/  @!P0 IADD3 R85, PT, PT, R95, RZ, RZ ;  /* 0x000000ff5f558210 */ /* 0x000fe20007ffe0ff */
[----:B------:R-:W-:-:S04]  /*3d490*/  IMAD.IADD R21, R64, 0x1, -R21 ;  /* 0x0000000140157824 */ /* 0x000fc800078e0a15 */
[----:B------:R-:W-:-:S07]  /*3d4a0*/  IMAD.IADD R85, R22, 0x1, -R85 ;  /* 0x0000000116557824 */ /* 0x000fce00078e0a55 */
.L_x_380:
[----:B------:R-:W-:Y:S05]  /*3d4b0*/  BSYNC.RECONVERGENT B1 ;  /* 0x0000000000017941 */ /* 0x000fea0003800200 */
.L_x_376:
        /* <DEDUP_REMOVED lines=43> */
.L_x_383:
[----:B------:R-:W-:Y:S05]  /*3d770*/  BSYNC.RELIABLE B2 ;  /* 0x0000000000027941 */ /* 0x000fea0003800100 */
.L_x_382:
[----:B------:R-:W0:Y:S01]  /*3d780*/  LDC R62, c[0x0][0x3cc] ;  /* 0x0000f300ff3e7b82 */ /* 0x000e220000000800 */
[----:B------:R-:W-:Y:S01]  /*3d790*/  VIADD R75, R66, 0x1 ;  /* 0x00000001424b7836 */ /* 0x000fe20000000000 */
[----:B------:R-:W-:Y:S03]  /*3d7a0*/  BSSY.RELIABLE B2, `(.L_x_385) ;  /* 0x000006a000027945 */ /* 0x000fe60003800100 */
[----:B------:R-:W-:-:S03]  /*3d7b0*/  IMAD.MOV.U32 R70, RZ, RZ, R75 ;  /* 0x000000ffff467224 */ /* 0x000fc600078e004b */
        /* <DEDUP_REMOVED lines=33> */
[----:B------:R-:W-:Y:S02]  /*3d9d0*/  IMAD.X R63, RZ, RZ, RZ, P6 ;  /* 0x000000ffff3f7224 */ /* 0x000fe400030e06ff */
[----:B------:R-:W-:Y:S02]  /*3d9e0*/  IMAD.MOV.U32 R64, RZ, RZ, R67 ;  /* 0x000000ffff407224 */ /* 0x000fe400078e0043 */
[----:B------:R-:W-:Y:S01]  /*3d9f0*/  @P5 IMAD.MOV R64, RZ, RZ, R22 ;  /* 0x000000ffff405224 */ /* 0x000fe200078e0216 */
[----:B------:R-:W-:Y:S01]  /*3da00*/  ISETP.GT.U32.AND.EX P4, PT, R63, RZ, PT, P4 ;  /* 0x000000ff3f00720c */ /* 0x000fe20003f84140 */
[----:B------:R-:W-:-:S02]  /*3da10*/  IMAD.MOV.U32 R63, RZ, RZ, R69 ;  /* 0x000000ffff3f7224 */ /* 0x000fc400078e0045 */
[----:B------:R-:W-:Y:S01]  /*3da20*/  @!P0 IMAD.MOV R63, RZ, RZ, R23 ;  /* 0x000000ffff3f8224 */ /* 0x000fe200078e0217 */
[----:B------:R-:W-:Y:S01]  /*3da30*/  SEL R68, RZ, 0x1, !P4 ;  /* 0x00000001ff447807 */ /* 0x000fe20006000000 */
[----:B------:R-:W-:Y:S02]  /*3da40*/  IMAD.IADD R59, R59, 0x1, -R64 ;  /* 0x000000013b3b7824 */ /* 0x000fe400078e0a40 */
[----:B------:R-:W-:Y:S01]  /*3da50*/  IMAD.IADD R28, R28, 0x1, -R63 ;  /* 0x000000011c1c7824 */ /* 0x000fe200078e0a3f */
[----:B------:R-:W-:Y:S01]  /*3da60*/  IADD3 R68, P6, PT, R68, R61, RZ ;  /* 0x0000003d44447210 */ /* 0x000fe20007fde0ff */
[----:B------:R-:W-:Y:S02]  /*3da70*/  IMAD.MOV.U32 R63, RZ, RZ, R72 ;  /* 0x000000ffff3f7224 */ /* 0x000fe400078e0048 */
[----:B------:R-:W-:Y:S01]  /*3da80*/  IMAD.MOV.U32 R64, RZ, RZ, R73 ;  /* 0x000000ffff407224 */ /* 0x000fe200078e0049 */
[----:B------:R-:W-:Y:S01]  /*3da90*/  ISETP.GT.U32.AND P5, PT, R68, R21, PT ;  /* 0x000000154400720c */ /* 0x000fe20003fa4070 */
[----:B------:R-:W-:Y:S01]  /*3daa0*/  IMAD.X R65, RZ, RZ, RZ, P6 ;  /* 0x000000ffff417224 */ /* 0x000fe200030e06ff */
[----:B------:R-:W-:Y:S01]  /*3dab0*/  MOV R68, R71 ;  /* 0x0000004700447202 */ /* 0x000fe20000000f00 */
[----:B------:R-:W-:-:S02]  /*3dac0*/  @!P1 IMAD.MOV R68, RZ, RZ, R24 ;  /* 0x000000ffff449224 */ /* 0x000fc400078e0218 */
[----:B------:R-:W-:Y:S01]  /*3dad0*/  @!P2 IMAD.MOV R63, RZ, RZ, R25 ;  /* 0x000000ffff3fa224 */ /* 0x000fe200078e0219 */
[----:B------:R-:W-:Y:S01]  /*3dae0*/  ISETP.GT.U32.AND.EX P0, PT, R65, RZ, PT, P5 ;  /* 0x000000ff4100720c */ /* 0x000fe20003f04150 */
[----:B------:R-:W-:Y:S02]  /*3daf0*/  IMAD.IADD R81, R81, 0x1, -R68 ;  /* 0x0000000151517824 */ /* 0x000fe400078e0a44 */
[----:B------:R-:W-:Y:S01]  /*3db00*/  IMAD.MOV.U32 R68, RZ, RZ, R74 ;  /* 0x000000ffff447224 */ /* 0x000fe200078e004a */
[----:B------:R-:W-:Y:S01]  /*3db10*/  @!P4 IADD3 R68, PT, PT, R61, RZ, RZ ;  /* 0x000000ff3d44c210 */ /* 0x000fe20007ffe0ff */
[----:B------:R-:W-:Y:S02]  /*3db20*/  @!P3 IMAD.MOV R64, RZ, RZ, R60 ;  /* 0x000000ffff40b224 */ /* 0x000fe400078e023c */
[----:B------:R-:W-:Y:S02]  /*3db30*/  IMAD.IADD R26, R26, 0x1, -R63 ;  /* 0x000000011a1a7824 */ /* 0x000fe400078e0a3f */
[----:B------:R-:W-:-:S02]  /*3db40*/  IMAD.IADD R83, R83, 0x1, -R64 ;  /* 0x0000000153537824 */ /* 0x000fc400078e0a40 */
[----:B------:R-:W-:Y:S02]  /*3db50*/  IMAD.IADD R21, R21, 0x1, -R68 ;  /* 0x0000000115157824 */ /* 0x000fe400078e0a44 */
[----:B------:R-:W-:Y:S02]  /*3db60*/  @!P0 IMAD.MOV R70, RZ, RZ, R66 ;  /* 0x000000ffff468224 */ /* 0x000fe400078e0242 */
[----:B------:R-:W-:Y:S02]  /*3db70*/  IMAD.IADD R65, R13, 0x1, -R62 ;  /* 0x000000010d417824 */ /* 0x000fe400078e0a3e */
[----:B------:R-:W-:-:S05]  /*3db80*/  IMAD.IADD R85, R85, 0x1, -R70 ;  /* 0x0000000155557824 */ /* 0x000fca00078e0a46 */
        /* <DEDUP_REMOVED lines=43> */
.L_x_386:
[----:B------:R-:W-:Y:S05]  /*3de40*/  BSYNC.RELIABLE B2 ;  /* 0x0000000000027941 */ /* 0x000fea0003800100 */
.L_x_385:
[----:B------:R-:W-:Y:S01]  /*3de50*/  ISETP.GE.U32.AND P5, PT, R65, R62, PT ;  /* 0x0000003e4100720c */ /* 0x000fe20003fa6070 */
[----:B------:R-:W-:-:S03]  /*3de60*/  IMAD.MOV.U32 R63, RZ, RZ, R69 ;  /* 0x000000ffff3f7224 */ /* 0x000fc600078e0045 */
        /* <DEDUP_REMOVED lines=10> */
[----:B------:R-:W-:Y:S01]  /*3df10*/  IMAD.MOV.U32 R23, RZ, RZ, R72 ;  /* 0x000000ffff177224 */ /* 0x000fe200078e0048 */
        /* <DEDUP_REMOVED lines=18> */
[----:B------:R-:W-:Y:S01]  /*3e040*/  MOV R64, R67 ;  /* 0x0000004300407202 */ /* 0x000fe20000000f00 */
[----:B------:R-:W-:Y:S02]  /*3e050*/  @P5 IMAD.MOV R64, RZ, RZ, R22 ;  /* 0x000000ffff405224 */ /* 0x000fe400078e0216 */
[----:B------:R-:W-:Y:S01]  /*3e060*/  IMAD.MOV.U32 R22, RZ, RZ, R71 ;  /* 0x000000ffff167224 */ /* 0x000fe200078e0047 */
[----:B------:R-:W-:Y:S01]  /*3e070*/  ISETP.GT.U32.AND.EX P4, PT, R13, RZ, PT, P4 ;  /* 0x000000ff0d00720c */ /* 0x000fe20003f84140 */
[----:B------:R-:W-:Y:S02]  /*3e080*/  @!P0 IMAD.MOV R22, RZ, RZ, R24 ;  /* 0x000000ffff168224 */ /* 0x000fe400078e0218 */
[----:B------:R-:W-:Y:S01]  /*3e090*/  IMAD.MOV.U32 R24, RZ, RZ, R74 ;  /* 0x000000ffff187224 */ /* 0x000fe200078e004a */
[----:B------:R-:W-:Y:S01]  /*3e0a0*/  SEL R68, RZ, 0x1, !P4 ;  /* 0x00000001ff447807 */ /* 0x000fe20006000000 */
[----:B------:R-:W-:-:S02]  /*3e0b0*/  IMAD.IADD R81, R81, 0x1, -R22 ;  /* 0x0000000151517824 */ /* 0x000fc400078e0a16 */
[----:B------:R-:W-:Y:S01]  /*3e0c0*/  IMAD.MOV.U32 R22, RZ, RZ, R73 ;  /* 0x000000ffff167224 */ /* 0x000fe200078e0049 */
[----:B------:R-:W-:Y:S01]  /*3e0d0*/  IADD3 R68, P6, PT, R68, R61, RZ ;  /* 0x0000003d44447210 */ /* 0x000fe20007fde0ff */
[----:B------:R-:W-:Y:S02]  /*3e0e0*/  @!P3 IMAD.MOV R22, RZ, RZ, R60 ;  /* 0x000000ffff16b224 */ /* 0x000fe400078e023c */
[----:B------:R-:W-:Y:S01]  /*3e0f0*/  IMAD.IADD R59, R59, 0x1, -R64 ;  /* 0x000000013b3b7824 */ /* 0x000fe200078e0a40 */
[----:B------:R-:W-:Y:S01]  /*3e100*/  ISETP.GT.U32.AND P5, PT, R68, R21, PT ;  /* 0x000000154400720c */ /* 0x000fe20003fa4070 */
[----:B------:R-:W-:Y:S02]  /*3e110*/  IMAD.X R13, RZ, RZ, RZ, P6 ;  /* 0x000000ffff0d7224 */ /* 0x000fe400030e06ff */
[----:B------:R-:W-:Y:S02]  /*3e120*/  @!P4 IMAD.MOV R24, RZ, RZ, R61 ;  /* 0x000000ffff18c224 */ /* 0x000fe400078e023d */
[----:B------:R-:W-:Y:S01]  /*3e130*/  IMAD.IADD R83, R83, 0x1, -R22 ;  /* 0x0000000153537824 */ /* 0x000fe200078e0a16 */
[----:B------:R-:W-:Y:S01]  /*3e140*/  ISETP.GT.U32.AND.EX P1, PT, R13, RZ, PT, P5 ;  /* 0x000000ff0d00720c */ /* 0x000fe20003f24150 */
[----:B------:R-:W-:-:S02]  /*3e150*/  IMAD.IADD R13, R65, 0x1, -R62 ;  /* 0x00000001410d7824 */ /* 0x000fc400078e0a3e */
[----:B------:R-:W-:Y:S02]  /*3e160*/  IMAD.MOV.U32 R62, RZ, RZ, R75 ;  /* 0x000000ffff3e7224 */ /* 0x000fe400078e004b */
[----:B------:R-:W-:-:S08]  /*3e170*/  IMAD.IADD R21, R21, 0x1, -R24 ;  /* 0x0000000115157824 */ /* 0x000fd000078e0a18 */
[----:B------:R-:W-:-:S05]  /*3e180*/  @!P1 IADD3 R62, PT, PT, R66, RZ, RZ ;  /* 0x000000ff423e9210 */ /* 0x000fca0007ffe0ff */
[----:B------:R-:W-:-:S07]  /*3e190*/  IMAD.IADD R85, R85, 0x1, -R62 ;  /* 0x0000000155557824 */ /* 0x000fce00078e0a3e */
.L_x_384:
[----:B------:R-:W-:Y:S05]  /*3e1a0*/  BSYNC.RECONVERGENT B1 ;  /* 0x0000000000017941 */ /* 0x000fea0003800200 */
.L_x_381:
        /* <DEDUP_REMOVED lines=16> */
[----:B------:R-:W-:-:S04]  /*3e2b0*/  IMAD.WIDE.U32 R74, R59, R78, R74 ;  /* 0x0000004e3b4a7225 */ /* 0x000fc800078e004a */
[----:B------:R-:W-:Y:S01]  /*3e2c0*/  IMAD.MOV.U32 R63, RZ, RZ, RZ ;  /* 0x000000ffff3f7224 */ /* 0x000fe200078e00ff */
        /* <DEDUP_REMOVED lines=133> */
[----:B------:R-:W-:Y:S02]  /*3eb20*/  IADD3.X R59, PT, PT, RZ, RZ, RZ, P0, !PT ;  /* 0x000000ffff3b7210 */ /* 0x000fe400007fe4ff */
[----:B------:R-:W-:Y:S02]  /*3eb30*/  IADD3 R24, P1, PT, R24, R23, RZ ;  /* 0x0000001718187210 */ /* 0x000fe40007f3e0ff */
[----:B------:R-:W-:Y:S01]  /*3eb40*/  IADD3 R22, P2, PT, R22, R79, RZ ;  /* 0x0000004f16167210 */ /* 0x000fe20007f5e0ff */
        /* <DEDUP_REMOVED lines=14> */
[----:B------:R-:W-:-:S03]  /*3ec30*/  IMAD.WIDE.U32 R58, R83, R3, R58 ;  /* 0x00000003533a7225 */ /* 0x000fc600078e003a */
[----:B------:R-:W-:Y:S01]  /*3ec40*/  ISETP.GE.U32.AND P0, PT, R13, R72, PT ;  /* 0x000000480d00720c */ /* 0x000fe20003f06070 */
[----:B------:R-:W-:Y:S02]  /*3ec50*/  VIADD R56, R57, UR4 ;  /* 0x0000000439387c36 */ /* 0x000fe40008000000 */
[----:B------:R-:W-:Y:S02]  /*3ec60*/  HFMA2 R57, -RZ, RZ, 0, 0 ;  /* 0x00000000ff397431 */ /* 0x000fe400000001ff */
[----:B------:R-:W-:Y:S01]  /*3ec70*/  IMAD.WIDE.U32 R24, R81, R2, R24 ;  /* 0x0000000251187225 */ /* 0x000fe200078e0018 */
[----:B------:R-:W-:Y:S02]  /*3ec80*/  IADD3 R80, P1, PT, R60, R59, RZ ;  /* 0x0000003b3c507210 */ /* 0x000fe40007f3e0ff */
[----:B------:R-:W-:Y:S02]  /*3ec90*/  SEL R23, RZ, 0x1, P0 ;  /* 0x00000001ff177807 */ /* 0x000fe40000000000 */
[----:B------:R-:W-:Y:S01]  /*3eca0*/  IADD3 R58, P2, PT, R58, R25, RZ ;  /* 0x000000193a3a7210 */ /* 0x000fe20007f5e0ff */
[----:B------:R-:W-:-:S02]  /*3ecb0*/  IMAD.X R81, RZ, RZ, RZ, P1 ;  /* 0x000000ffff517224 */ /* 0x000fc400008e06ff */
[----:B------:R-:W-:-:S04]  /*3ecc0*/  IMAD.WIDE.U32 R56, R22, 0x3d1, R56 ;  /* 0x000003d116387825 */ /* 0x000fc800078e0038 */
[----:B------:R-:W-:Y:S02]  /*3ecd0*/  IMAD.X R59, RZ, RZ, RZ, P2 ;  /* 0x000000ffff3b7224 */ /* 0x000fe400010e06ff */
[----:B------:R-:W-:-:S04]  /*3ece0*/  IMAD.WIDE.U32 R80, R21, R3, R80 ;  /* 0x0000000315507225 */ /* 0x000fc800078e0050 */
[----:B------:R-:W-:Y:S01]  /*3ecf0*/  VIADD R60, R57, UR4 ;  /* 0x00000004393c7c36 */ /* 0x000fe20008000000 */
[----:B------:R-:W-:Y:S01]  /*3ed00*/  IADD3 R57, P1, P2, R56, R62, R23 ;  /* 0x0000003e38397210 */ /* 0x000fe20007a3e017 */
[----:B------:R-:W-:Y:S01]  /*3ed10*/  IMAD.WIDE.U32 R58, R26, R2, R58 ;  /* 0x000000021a3a7225 */ /* 0x000fe200078e003a */
[----:B------:R-:W-:Y:S02]  /*3ed20*/  IADD3 R56, P0, PT, R61, R81, RZ ;  /* 0x000000513d387210 */ /* 0x000fe40007f1e0ff */
[----:B------:R-:W-:Y:S01]  /*3ed30*/  IADD3.X R23, PT, PT, RZ, RZ, RZ, P1, P2 ;  /* 0x000000ffff177210 */ /* 0x000fe20000fe44ff */
[----:B------:R-:W-:Y:S01]  /*3ed40*/  IMAD.MOV.U32 R61, RZ, RZ, RZ ;  /* 0x000000ffff3d7224 */ /* 0x000fe200078e00ff */
[----:B------:R-:W-:Y:S02]  /*3ed50*/  IADD3 R80, P1, PT, R80, R59, RZ ;  /* 0x0000003b50507210 */ /* 0x000fe40007f3e0ff */
[----:B------:R-:W-:Y:S01]  /*3ed60*/  IADD3 R78, P4, PT, R78, R57, RZ ;  /* 0x000000394e4e7210 */ /* 0x000fe20007f9e0ff */
[----:B------:R-:W-:-:S02]  /*3ed70*/  IMAD.X R57, RZ, RZ, RZ, P0 ;  /* 0x000000ffff397224 */ /* 0x000fc400000e06ff */
[----:B------:R-:W-:-:S04]  /*3ed80*/  IMAD.WIDE.U32 R60, R24, 0x3d1, R60 ;  /* 0x000003d1183c7825 */ /* 0x000fc800078e003c */
[----:B------:R-:W-:Y:S01]  /*3ed90*/  IMAD.X R81, RZ, RZ, RZ, P1 ;  /* 0x000000ffff517224 */ /* 0x000fe200008e06ff */
[----:B------:R-:W-:Y:S01]  /*3eda0*/  IADD3 R74, P2, P3, R60, R23, R74 ;  /* 0x000000173c4a7210 */ /* 0x000fe20007b5e04a */
[----:B------:R-:W-:-:S03]  /*3edb0*/  IMAD.WIDE.U32 R56, R85, R3, R56 ;  /* 0x0000000355387225 */ /* 0x000fc600078e0038 */
[----:B------:R-:W-:Y:S01]  /*3edc0*/  IADD3.X R25, PT, PT, RZ, RZ, RZ, P2, P3 ;  /* 0x000000ffff197210 */ /* 0x000fe200017e64ff */
[----:B------:R-:W-:Y:S02]  /*3edd0*/  IMAD.X R3, RZ, RZ, RZ, P4 ;  /* 0x000000ffff037224 */ /* 0x000fe400020e06ff */
[----:B------:R-:W-:-:S03]  /*3ede0*/  IMAD.WIDE.U32 R80, R83, R2, R80 ;  /* 0x0000000253507225 */ /* 0x000fc600078e0050 */
[----:B------:R-:W-:Y:S01]  /*3edf0*/  IADD3 R3, P4, P5, R22, R3, R74 ;  /* 0x0000000316037210 */ /* 0x000fe20007d9e04a */
[----:B------:R-:W-:Y:S01]  /*3ee00*/  VIADD R60, R61, UR4 ;  /* 0x000000043d3c7c36 */ /* 0x000fe20008000000 */
[----:B------:R-:W-:Y:S01]  /*3ee10*/  IADD3 R22, P0, PT, R56, R81, RZ ;  /* 0x0000005138167210 */ /* 0x000fe20007f1e0ff */
[----:B------:R-:W-:Y:S02]  /*3ee20*/  IMAD.MOV.U32 R61, RZ, RZ, RZ ;  /* 0x000000ffff3d7224 */ /* 0x000fe400078e00ff */
[----:B------:R-:W-:-:S04]  /*3ee30*/  IMAD.WIDE.U32 R60, R58, 0x3d1, R60 ;  /* 0x000003d13a3c7825 */ /* 0x000fc800078e003c */
[----:B------:R-:W-:Y:S01]  /*3ee40*/  IMAD.X R23, RZ, RZ, RZ, P0 ;  /* 0x000000ffff177224 */ /* 0x000fe200000e06ff */
[----:B------:R-:W-:Y:S02]  /*3ee50*/  IADD3 R62, PT, PT, R61, UR4, RZ ;  /* 0x000000043d3e7c10 */ /* 0x000fe4000fffe0ff */
        /* <DEDUP_REMOVED lines=25> */
[----:B------:R-:W-:Y:S01]  /*3eff0*/  VIADD R56, R57, UR4 ;  /* 0x0000000439387c36 */ /* 0x000fe20008000000 */
[----:B------:R-:W-:Y:S02]  /*3f000*/  MOV R57, RZ ;  /* 0x000000ff00397202 */ /* 0x000fe40000000f00 */
        /* <DEDUP_REMOVED lines=37> */
.L_x_388:
[----:B------:R-:W-:Y:S05]  /*3f260*/  BSYNC.RECONVERGENT B1 ;  /* 0x0000000000017941 */ /* 0x000fea0003800200 */
.L_x_387:
[----:B------:R-:W-:Y:S01]  /*3f270*/  BSSY.RECONVERGENT B1, `(.L_x_389) ;  /* 0x000006d000017945 */ /* 0x000fe20003800200 */
[----:B------:R-:W-:-:S07]  /*3f280*/  IMAD.MOV.U32 R99, RZ, RZ, R21 ;  /* 0x000000ffff637224 */ /* 0x000fce00078e0015 */
.L_x_393:
        /* <DEDUP_REMOVED lines=42> */
.L_x_391:
[----:B------:R-:W-:Y:S05]  /*3f530*/  BSYNC.RELIABLE B2 ;  /* 0x0000000000027941 */ /* 0x000fea0003800100 */
.L_x_390:
        /* <DEDUP_REMOVED lines=43> */
[----:B------:R-:W-:Y:S01]  /*3f7f0*/  UIADD3 UR5, UPT, UPT, UR16, 0x1, URZ ;  /* 0x0000000110057890 */ /* 0x000fe2000fffe0ff */
[----:B------:R-:W-:Y:S01]  /*3f800*/  ISETP.GT.U32.AND.EX P5, PT, R2, RZ, PT, P5 ;  /* 0x000000ff0200720c */ /* 0x000fe20003fa4150 */
[----:B------:R-:W-:Y:S02]  /*3f810*/  IMAD.U32 R2, RZ, RZ, UR12 ;  /* 0x0000000cff027e24 */ /* 0x000fe4000f8e00ff */
[----:B------:R-:W-:Y:S01]  /*3f820*/  @P6 IMAD R23, RZ, RZ, UR8 ;  /* 0x00000008ff176e24 */ /* 0x000fe2000f8e02ff */
[----:B------:R-:W-:Y:S01]  /*3f830*/  UIADD3 UR8, UPT, UPT, UR17, 0x1, URZ ;  /* 0x0000000111087890 */ /* 0x000fe2000fffe0ff */
[----:B------:R-:W-:Y:S01]  /*3f840*/  @!P0 IMAD R2, RZ, RZ, UR9 ;  /* 0x00000009ff028e24 */ /* 0x000fe2000f8e02ff */
[----:B------:R-:W-:Y:S01]  /*3f850*/  PLOP3.LUT P0, PT, PT, PT, PT, 0x8, 0x80 ;  /* 0x000000000080781c */ /* 0x000fe20003f0e170 */
[----:B------:R-:W-:Y:S01]  /*3f860*/  IMAD.IADD R78, R78, 0x1, -R23 ;  /* 0x000000014e4e7824 */ /* 0x000fe200078e0a17 */
[----:B------:R-:W-:Y:S01]  /*3f870*/  MOV R23, UR14 ;  /* 0x0000000e00177c02 */ /* 0x000fe20008000f00 */
[----:B------:R-:W-:-:S02]  /*3f880*/  IMAD.IADD R3, R3, 0x1, -R2 ;  /* 0x0000000103037824 */ /* 0x000fc400078e0a02 */
[----:B------:R-:W-:Y:S02]  /*3f890*/  IMAD.U32 R2, RZ, RZ, UR5 ;  /* 0x00000005ff027e24 */ /* 0x000fe4000f8e00ff */
[----:B------:R-:W-:Y:S02]  /*3f8a0*/  IMAD.U32 R25, RZ, RZ, UR8 ;  /* 0x00000008ff197e24 */ /* 0x000fe4000f8e00ff */
[----:B------:R-:W-:Y:S02]  /*3f8b0*/  @!P3 IMAD R2, RZ, RZ, UR16 ;  /* 0x00000010ff02be24 */ /* 0x000fe4000f8e02ff */
[----:B------:R-:W-:Y:S02]  /*3f8c0*/  @!P2 IMAD R23, RZ, RZ, UR11 ;  /* 0x0000000bff17ae24 */ /* 0x000fe4000f8e02ff */
[----:B------:R-:W-:Y:S01]  /*3f8d0*/  @!P4 IMAD R25, RZ, RZ, UR17 ;  /* 0x00000011ff19ce24 */ /* 0x000fe2000f8e02ff */
[----:B------:R-:W-:Y:S01]  /*3f8e0*/  IADD3 R101, PT, PT, R101, -R2, RZ ;  /* 0x8000000265657210 */ /* 0x000fe20007ffe0ff */
[----:B------:R-:W-:-:S02]  /*3f8f0*/  @!P5 IMAD.MOV R57, RZ, RZ, R21 ;  /* 0x000000ffff39d224 */ /* 0x000fc400078e0215 */
[----:B------:R-:W-:Y:S02]  /*3f900*/  IMAD.IADD R98, R98, 0x1, -R23 ;  /* 0x0000000162627824 */ /* 0x000fe400078e0a17 */
[----:B------:R-:W-:Y:S02]  /*3f910*/  IMAD.IADD R100, R100, 0x1, -R25 ;  /* 0x0000000164647824 */ /* 0x000fe400078e0a19 */
[----:B------:R-:W-:Y:S01]  /*3f920*/  IMAD.IADD R102, R102, 0x1, -R57 ;  /* 0x0000000166667824 */ /* 0x000fe200078e0a39 */
[----:B------:R-:W-:Y:S06]  /*3f930*/  BRA `(.L_x_393) ;  /* 0xfffffff800547947 */ /* 0x000fec000383ffff */
.L_x_392:
[----:B------:R-:W-:Y:S05]  /*3f940*/  BSYNC.RECONVERGENT B1 ;  /* 0x0000000000017941 */ /* 0x000fea0003800200 */
.L_x_389:
        /* <DEDUP_REMOVED lines=35> */
.L_x_395:
[----:B------:R-:W-:Y:S01]  /*3fb80*/  ISETP.GT.U32.AND P5, PT, R20, R13, PT ;  /* 0x0000000d1400720c */ /* 0x000fe20003fa4070 */
[----:B------:R-:W-:Y:S01]  /*3fb90*/  VIADD R96, R19, 0x1 ;  /* 0x0000000113607836 */ /* 0x000fe20000000000 */
        /* <DEDUP_REMOVED lines=12> */
[----:B------:R-:W-:Y:S02]  /*3fc60*/  @!P1 IMAD.MOV R96, RZ, RZ, R19 ;  /* 0x000000ffff609224 */ /* 0x000fe400078e0213 */
[----:B------:R-:W-:Y:S01]  /*3fc70*/  VIADD R19, R15, 0x1 ;  /* 0x000000010f137836 */ /* 0x000fe20000000000 */
[----:B------:R-:W-:Y:S01]  /*3fc80*/  ISETP.GT.U32.AND.EX P0, PT, R2, RZ, PT, P0 ;  /* 0x000000ff0200720c */ /* 0x000fe20003f04100 */
[----:B------:R-:W-:Y:S02]  /*3fc90*/  IMAD.IADD R96, R3, 0x1, -R96 ;  /* 0x0000000103607824 */ /* 0x000fe400078e0a60 */
[----:B------:R-:W-:Y:S01]  /*3fca0*/  VIADD R3, R17, 0x1 ;  /* 0x0000000111037836 */ /* 0x000fe20000000000 */
        /* <DEDUP_REMOVED lines=22> */
[----:B------:R-:W-:Y:S02]  /*3fe10*/  IMAD.X R18, RZ, RZ, RZ, P6 ;  /* 0x000000ffff127224 */ /* 0x000fe400030e06ff */
[----:B------:R-:W-:Y:S01]  /*3fe20*/  VIADD R23, R12, 0x1 ;  /* 0x000000010c177836 */ /* 0x000fe20000000000 */
[----:B------:R-:W-:Y:S01]  /*3fe30*/  IADD3 R99, PT, PT, R99, -R2, RZ ;  /* 0x8000000263637210 */ /* 0x000fe20007ffe0ff */
        /* <DEDUP_REMOVED lines=9> */
.L_x_397:
[----:B------:R-:W-:Y:S05]  /*3fed0*/  BSYNC.RELIABLE B2 ;  /* 0x0000000000027941 */ /* 0x000fea0003800100 */
.L_x_396:
        /* <DEDUP_REMOVED lines=17> */
[----:B------:R-:W-:Y:S02]  /*3fff0*/  ISETP.GT.U32.AND.EX P0, PT, R13, RZ, PT, P0 ;  /* 0x000000ff0d00720c */ /* 0x000fe40003f04100 */
[----:B------:R-:W-:Y:S02]  /*40000*/  IADD3.X R24, PT, PT, RZ, RZ, RZ, P1, P3 ;  /* 0x000000ffff187210 */ /* 0x000fe40000fe64ff */
[----:B------:R-:W-:Y:S02]  /*40010*/  SEL R22, RZ, 0x1, !P0 ;  /* 0x00000001ff167807 */ /* 0x000fe40004000000 */
[----:B------:R-:W-:Y:S02]  /*40020*/  IADD3 R97, PT, PT, R78, -R97, RZ ;  /* 0x800000614e617210 */ /* 0x000fe40007ffe0ff */
        /* <DEDUP_REMOVED lines=17> */
[----:B------:R-:W-:-:S03]  /*40140*/  IMAD.IADD R99, R24, 0x1, -R99 ;  /* 0x0000000118637824 */ /* 0x000fc600078e0a63 */
[----:B------:R-:W-:-:S04]  /*40150*/  SEL R22, RZ, 0x1, !P1 ;  /* 0x00000001ff167807 */ /* 0x000fc80004800000 */
[----:B------:R-:W-:Y:S02]  /*40160*/  IADD3 R3, P3, PT, R17, R22, RZ ;  /* 0x0000001611037210 */ /* 0x000fe40007f7e0ff */
[----:B------:R-:W-:-:S03]  /*40170*/  IADD3.X R22, PT, PT, RZ, RZ, RZ, P4, P6 ;  /* 0x000000ffff167210 */ /* 0x000fc600027ec4ff */
[----:B------:R-:W-:Y:S01]  /*40180*/  IMAD.X R13, RZ, RZ, RZ, P3 ;  /* 0x000000ffff0d7224 */ /* 0x000fe200018e06ff */
[----:B------:R-:W-:Y:S01]  /*40190*/  ISETP.GT.U32.AND P3, PT, R3, R23, PT ;  /* 0x000000170300720c */ /* 0x000fe20003f64070 */
[----:B------:R-:W-:Y:S01]  /*401a0*/  @!P1 IMAD.MOV R98, RZ, RZ, R17 ;  /* 0x000000ffff629224 */ /* 0x000fe200078e0211 */
[----:B0-----:R-:W-:Y:S01]  /*401b0*/  IADD3 R22, P4, P6, R22, UR4, R101 ;  /* 0x0000000416167c10 */ /* 0x001fe2000fe9e065 */
        /* <DEDUP_REMOVED lines=12> */
[----:B------:R-:W-:Y:S01]  /*40280*/  IMAD.IADD R101, R22, 0x1, -R101 ;  /* 0x0000000116657824 */ /* 0x000fe200078e0a65 */
[----:B------:R-:W-:Y:S02]  /*40290*/  IADD3.X R16, PT, PT, RZ, RZ, RZ, P5, P6 ;  /* 0x000000ffff107210 */ /* 0x000fe40002fec4ff */
[----:B------:R-:W-:-:S02]  /*402a0*/  SEL R18, RZ, 0x1, !P4 ;  /* 0x00000001ff127807 */ /* 0x000fc40006000000 */
[----:B------:R-:W-:Y:S02]  /*402b0*/  IADD3 R102, PT, PT, R102, R21, R16 ;  /* 0x0000001566667210 */ /* 0x000fe40007ffe010 */
[----:B------:R-:W-:-:S04]  /*402c0*/  IADD3 R3, P0, PT, R15, R18, RZ ;  /* 0x000000120f037210 */ /* 0x000fc80007f1e0ff */
[----:B------:R-:W-:Y:S01]  /*402d0*/  ISETP.GT.U32.AND P2, PT, R3, R13, PT ;  /* 0x0000000d0300720c */ /* 0x000fe20003f44070 */
[----:B------:R-:W-:Y:S02]  /*402e0*/  IMAD.X R3, RZ, RZ, RZ, P0 ;  /* 0x000000ffff037224 */ /* 0x000fe400000e06ff */
[----:B------:R-:W-:-:S03]  /*402f0*/  @!P4 IMAD.MOV R100, RZ, RZ, R15 ;  /* 0x000000ffff64c224 */ /* 0x000fc600078e020f */
[----:B------:R-:W-:Y:S01]  /*40300*/  ISETP.GT.U32.AND.EX P0, PT, R3, RZ, PT, P2 ;  /* 0x000000ff0300720c */ /* 0x000fe20003f04120 */
[----:B------:R-:W-:Y:S02]  /*40310*/  VIADD R3, R12, 0x1 ;  /* 0x000000010c037836 */ /* 0x000fe40000000000 */
[----:B------:R-:W-:Y:S02]  /*40320*/  IMAD.IADD R100, R13, 0x1, -R100 ;  /* 0x000000010d647824 */ /* 0x000fe400078e0a64 */
[----:B------:R-:W-:-:S08]  /*40330*/  IMAD.MOV.U32 R13, RZ, RZ, R2 ;  /* 0x000000ffff0d7224 */ /* 0x000fd000078e0002 */
[----:B------:R-:W-:-:S05]  /*40340*/  @!P0 IADD3 R3, PT, PT, R12, RZ, RZ ;  /* 0x000000ff0c038210 */ /* 0x000fca0007ffe0ff */
[----:B------:R-:W-:-:S07]  /*40350*/  IMAD.IADD R102, R102, 0x1, -R3 ;  /* 0x0000000166667824 */ /* 0x000fce00078e0a03 */
.L_x_398:
[----:B------:R-:W-:Y:S05]  /*40360*/  BSYNC.RECONVERGENT B1 ;  /* 0x0000000000017941 */ /* 0x000fea0003800200 */
.L_x_394:
        /* <DEDUP_REMOVED lines=158> */
.L_x_400:
[----:B------:R-:W-:Y:S05]  /*40d50*/  BSYNC.RELIABLE B1 ;  /* 0x0000000000017941 */ /* 0x000fea0003800100 */
.L_x_399:
[----:B------:R-:W0:Y:S01]  /*40d60*/  LDC R16, c[0x0][0x3cc] ;  /* 0x0000f300ff107b82 */ /* 0x000e220000000800 */
[----:B------:R-:W-:Y:S01]  /*40d70*/  VIADD R72, R21, 0x1 ;  /* 0x0000000115487836 */ /* 0x000fe20000000000 */
[----:B------:R-:W-:Y:S03]  /*40d80*/  BSSY.RELIABLE B1, `(.L_x_401) ;  /* 0x00000d4000017945 */ /* 0x000fe60003800100 */
[----:B------:R-:W-:-:S03]  /*40d90*/  IMAD.MOV.U32 R23, RZ, RZ, R72 ;  /* 0x000000ffff177224 */ /* 0x000fc600078e0048 */
[----:B------:R-:W1:Y:S01]  /*40da0*/  LDC.64 R2, c[0x0][0x3d0] ;  /* 0x0000f400ff027b82 */ /* 0x000e620000000a00 */
[CC--:B0-----:R-:W-:Y:S02]  /*40db0*/  ISETP.GE.U32.AND P5, PT, R88.reuse, R16.reuse, PT ;  /* 0x000000105800720c */ /* 0x0c1fe40003fa6070 */
[----:B------:R-:W-:Y:S02]  /*40dc0*/  IADD3 R63, PT, PT, R88, -R16, RZ ;  /* 0x80000010583f7210 */ /* 0x000fe40007ffe0ff */
        /* <DEDUP_REMOVED lines=46> */
[----:B------:R-:W-:Y:S01]  /*410b0*/  IMAD.IADD R99, R99, 0x1, -R20 ;  /* 0x0000000163637824 */ /* 0x000fe200078e0a14 */
[----:B------:R-:W-:Y:S01]  /*410c0*/  MOV R19, R28 ;  /* 0x0000001c00137202 */ /* 0x000fe20000000f00 */
[----:B------:R-:W-:Y:S01]  /*410d0*/  VIADD R20, R13, 0x1 ;  /* 0x000000010d147836 */ /* 0x000fe20000000000 */
[----:B------:R-:W-:Y:S01]  /*410e0*/  IADD3 R96, PT, PT, R96, -R17, RZ ;  /* 0x8000001160607210 */ /* 0x000fe20007ffe0ff */
[----:B------:R-:W-:Y:S02]  /*410f0*/  @!P4 IMAD.MOV R19, RZ, RZ, R15 ;  /* 0x000000ffff13c224 */ /* 0x000fe400078e020f */
[----:B------:R-:W-:-:S02]  /*41100*/  IMAD.MOV.U32 R17, RZ, RZ, R20 ;  /* 0x000000ffff117224 */ /* 0x000fc400078e0014 */
[----:B------:R-:W-:Y:S02]  /*41110*/  @!P2 IMAD.MOV R17, RZ, RZ, R13 ;  /* 0x000000ffff11a224 */ /* 0x000fe400078e020d */
[----:B------:R-:W-:Y:S02]  /*41120*/  IMAD.IADD R101, R101, 0x1, -R18 ;  /* 0x0000000165657824 */ /* 0x000fe400078e0a12 */
[----:B------:R-:W-:Y:S02]  /*41130*/  @!P5 IMAD.MOV R23, RZ, RZ, R21 ;  /* 0x000000ffff17d224 */ /* 0x000fe400078e0215 */
[----:B------:R-:W-:Y:S02]  /*41140*/  IMAD.IADD R98, R98, 0x1, -R17 ;  /* 0x0000000162627824 */ /* 0x000fe400078e0a11 */
[----:B------:R-:W-:Y:S02]  /*41150*/  IMAD.IADD R102, R102, 0x1, -R23 ;  /* 0x0000000166667824 */ /* 0x000fe400078e0a17 */
[----:B------:R-:W-:-:S03]  /*41160*/  IMAD.IADD R100, R100, 0x1, -R19 ;  /* 0x0000000164647824 */ /* 0x000fc600078e0a13 */
[----:B------:R-:W-:-:S13]  /*41170*/  ISETP.GT.U32.AND P0, PT, R102, R21, PT ;  /* 0x000000156600720c */ /* 0x000fda0003f04070 */
[----:B------:R-:W-:Y:S05]  /*41180*/  @P0 BRA `(.L_x_402) ;  /* 0x00000008004c0947 */ /* 0x000fea0003800000 */
[----:B------:R-:W-:Y:S01]  /*41190*/  ISETP.GE.U32.AND P0, PT, R102, R21, PT ;  /* 0x000000156600720c */ /* 0x000fe20003f06070 */
        /* <DEDUP_REMOVED lines=131> */
[----:B------:R-:W-:Y:S01]  /*419d0*/  IMAD.MOV.U32 R58, RZ, RZ, R101 ;  /* 0x000000ffff3a7224 */ /* 0x000fe200078e0065 */
[----:B------:R-:W-:Y:S01]  /*419e0*/  MOV R67, R90 ;  /* 0x0000005a00437202 */ /* 0x000fe20000000f00 */
        /* <DEDUP_REMOVED lines=11> */
[----:B------:R-:W-:Y:S01]  /*41aa0*/  IMAD.MOV.U32 R71, RZ, RZ, R94 ;  /* 0x000000ffff477224 */ /* 0x000fe200078e005e */
[----:B------:R-:W-:Y:S06]  /*41ab0*/  @P0 BRA `(.L_x_107) ;  /* 0x00000004001c0947 */ /* 0x000fec0003800000 */
.L_x_402:
[----:B------:R-:W-:Y:S05]  /*41ac0*/  BSYNC.RELIABLE B1 ;  /* 0x0000000000017941 */ /* 0x000fea0003800100 */
.L_x_401:
[----:B------:R-:W-:Y:S01]  /*41ad0*/  ISETP.GE.U32.AND P5, PT, R63, R16, PT ;  /* 0x000000103f00720c */ /* 0x000fe20003fa6070 */
[----:B------:R-:W-:Y:S01]  /*41ae0*/  IMAD.MOV.U32 R62, RZ, RZ, R22 ;  /* 0x000000ffff3e7224 */ /* 0x000fe200078e0016 */
[----:B------:R-:W-:Y:S01]  /*41af0*/  PRMT R86, RZ, 0x7610, R86 ;  /* 0x00007610ff567816 */ /* 0x000fe20000000056 */
[----:B------:R-:W-:Y:S01]  /*41b00*/  IMAD.MOV.U32 R61, RZ, RZ, R24 ;  /* 0x000000ffff3d7224 */ /* 0x000fe200078e0018 */
[----:B------:R-:W-:Y:S01]  /*41b10*/  SEL R17, RZ, 0x1, P5 ;  /* 0x00000001ff117807 */ /* 0x000fe20002800000 */
[----:B------:R-:W-:Y:S01]  /*41b20*/  IMAD.MOV.U32 R59, RZ, RZ, R20 ;  /* 0x000000ffff3b7224 */ /* 0x000fe200078e0014 */
[----:B------:R-:W-:Y:S01]  /*41b30*/  MOV R67, R90 ;  /* 0x0000005a00437202 */ /* 0x000fe20000000f00 */
        /* <DEDUP_REMOVED lines=28> */
[----:B------:R-:W-:Y:S01]  /*41d00*/  IADD3 R18, P3, PT, R17, R12, RZ ;  /* 0x0000000c11127210 */ /* 0x000fe20007f7e0ff */
[----:B------:R-:W-:-:S03]  /*41d10*/  IMAD.MOV.U32 R96, RZ, RZ, R61 ;  /* 0x000000ffff607224 */ /* 0x000fc600078e003d */
        /* <DEDUP_REMOVED lines=12> */
[----:B------:R-:W-:-:S03]  /*41de0*/  IMAD.IADD R59, R98, 0x1, -R59 ;  /* 0x00000001623b7824 */ /* 0x000fc600078e0a3b */
[----:B------:R-:W-:Y:S02]  /*41df0*/  SEL R17, RZ, 0x1, !P3 ;  /* 0x00000001ff117807 */ /* 0x000fe40005800000 */
[----:B------:R-:W-:Y:S02]  /*41e00*/  MOV R98, R59 ;  /* 0x0000003b00627202 */ /* 0x000fe40000000f00 */
        /* <DEDUP_REMOVED lines=10> */
[----:B------:R-:W-:Y:S01]  /*41eb0*/  IMAD.X R2, RZ, RZ, RZ, P6 ;  /* 0x000000ffff027224 */ /* 0x000fe200030e06ff */
[----:B------:R-:W-:-:S04]  /*41ec0*/  @!P4 IADD3 R57, PT, PT, R15, RZ, RZ ;  /* 0x000000ff0f39c210 */ /* 0x000fc80007ffe0ff */
[----:B------:R-:W-:Y:S01]  /*41ed0*/  ISETP.GT.U32.AND.EX P1, PT, R2, RZ, PT, P5 ;  /* 0x000000ff0200720c */ /* 0x000fe20003f24150 */
[----:B------:R-:W-:-:S04]  /*41ee0*/  IMAD.IADD R57, R100, 0x1, -R57 ;  /* 0x0000000164397824 */ /* 0x000fc800078e0a39 */
[----:B------:R-:W-:-:S08]  /*41ef0*/  IMAD.MOV.U32 R100, RZ, RZ, R57 ;  /* 0x000000ffff647224 */ /* 0x000fd000078e0039 */
[----:B------:R-:W-:-:S04]  /*41f00*/  @!P1 IMAD.MOV R3, RZ, RZ, R21 ;  /* 0x000000ffff039224 */ /* 0x000fc800078e0215 */
[----:B------:R-:W-:-:S04]  /*41f10*/  IMAD.IADD R102, R102, 0x1, -R3 ;  /* 0x0000000166667824 */ /* 0x000fc800078e0a03 */
[----:B------:R-:W-:-:S07]  /*41f20*/  IMAD.MOV.U32 R56, RZ, RZ, R102 ;  /* 0x000000ffff387224 */ /* 0x000fce00078e0066 */
.L_x_107:
[----:B------:R-:W-:Y:S05]  /*41f30*/  BSYNC.RECONVERGENT B0 ;  /* 0x0000000000007941 */ /* 0x000fea0003800200 */
.L_x_2:
[----:B------:R-:W-:Y:S05]  /*41f40*/  WARPSYNC.ALL ;  /* 0x0000000000007948 */ /* 0x000fea0003800000 */
[----:B------:R-:W-:-:S05]  /*41f50*/  VIADD R10, R10, 0xffffffff ;  /* 0xffffffff0a0a7836 */ /* 0x000fca0000000000 */
[----:B------:R-:W-:-:S13]  /*41f60*/  ISETP.NE.AND P0, PT, R10, -0x1, PT ;  /* 0xffffffff0a00780c */ /* 0x000fda0003f05270 */
[----:B------:R-:W-:Y:S05]  /*41f70*/  @P0 BRA `(.L_x_403) ;  /* 0xfffffbe400200947 */ /* 0x000fea000383ffff */
[----:B------:R-:W0:Y:S01]  /*41f80*/  S2R R10, SR_LANEID ;  /* 0x00000000000a7919 */ /* 0x000e220000000000 */
[----:B------:R-:W1:Y:S01]  /*41f90*/  S2UR UR10, SR_CTAID.X ;  /* 0x00000000000a79c3 */ /* 0x000e620000002500 */
[----:B------:R-:W-:Y:S01]  /*41fa0*/  VOTEU.ANY UR5, UPT, PT ;  /* 0x0000000000057886 */ /* 0x000fe200038e0100 */
[----:B------:R-:W-:Y:S01]  /*41fb0*/  UMOV UR4, URZ ;  /* 0x000000ff00047c82 */ /* 0x000fe20008000000 */
[----:B------:R-:W1:Y:S01]  /*41fc0*/  S2R R0, SR_TID.X ;  /* 0x0000000000007919 */ /* 0x000e620000002100 */
[----:B------:R-:W-:Y:S02]  /*41fd0*/  UPOPC UR8, UR5 ;  /* 0x00000005000872bf */ /* 0x000fe40008000000 */
[----:B------:R-:W-:Y:S02]  /*41fe0*/  UFLO.U32 UR5, UR5 ;  /* 0x00000005000572bd */ /* 0x000fe400080e0000 */
[----:B------:R-:W1:Y:S01]  /*41ff0*/  LDC R11, c[0x0][0x360] ;  /* 0x0000d800ff0b7b82 */ /* 0x000e620000000800 */
[----:B------:R-:W-:-:S04]  /*42000*/  UIMAD.WIDE.U32 UR8, UR8, 0x1, URZ ;  /* 0x00000001080878a5 */ /* 0x000fc8000f8e00ff */
[----:B------:R-:W-:Y:S02]  /*42010*/  UIADD3 UR4, UPT, UPT, UR9, UR4, URZ ;  /* 0x0000000409047290 */ /* 0x000fe4000fffe0ff */
[----:B------:R-:W-:Y:S01]  /*42020*/  IMAD.U32 R7, RZ, RZ, UR9 ;  /* 0x00000009ff077e24 */ /* 0x000fe2000f8e00ff */
[----:B------:R-:W2:Y:S01]  /*42030*/  LDC.64 R2, c[0x0][0x3f0] ;  /* 0x0000fc00ff027b82 */ /* 0x000ea20000000a00 */
[----:B------:R-:W-:Y:S02]  /*42040*/  IMAD.U32 R6, RZ, RZ, UR8 ;  /* 0x00000008ff067e24 */ /* 0x000fe4000f8e00ff */
[----:B------:R-:W-:-:S05]  /*42050*/  IMAD.U32 R7, RZ, RZ, UR4 ;  /* 0x00000004ff077e24 */ /* 0x000fca000f8e00ff */
[----:B------:R-:W3:Y:S01]  /*42060*/  LDC.64 R4, c[0x0][0x400] ;  /* 0x00010000ff047b82 */ /* 0x000ee20000000a00 */
[----:B0-----:R-:W-:Y:S01]  /*42070*/  ISETP.EQ.U32.AND P0, PT, R10, UR5, PT ;  /* 0x000000050a007c0c */ /* 0x001fe2000bf02070 */
[----:B-1----:R-:W-:-:S04]  /*42080*/  IMAD R11, R11, UR10, R0 ;  /* 0x0000000a0b0b7c24 */ /* 0x002fc8000f8e0200 */
[----:B--2---:R-:W-:-:S05]  /*42090*/  IMAD.WIDE R2, R11, 0x44, R2 ;  /* 0x000000440b027825 */ /* 0x004fca00078e0202 */
[----:B------:R-:W-:Y:S04]  /*420a0*/  STG.E desc[UR6][R2.64], R94 ;  /* 0x0000005e02007986 */ /* 0x000fe8000c101906 */
        /* <DEDUP_REMOVED lines=15> */
[----:B------:R-:W-:Y:S04]  /*421a0*/  STG.E.U8 desc[UR6][R2.64+0x40], R86 ;  /* 0x0000405602007986 */ /* 0x000fe8000c101106 */
[----:B---3--:R-:W-:Y:S01]  /*421b0*/  @P0 REDG.E.ADD.64.STRONG.GPU desc[UR6][R4.64], R6 ;  /* 0x000000060400098e */ /* 0x008fe2000c12e506 */
[----:B------:R-:W-:Y:S05]  /*421c0*/  EXIT ;  /* 0x000000000000794d */ /* 0x000fea0003800000 */
.L_x_404:
[----:B------:R-:W-:-:S00]  /*421d0*/  BRA `(.L_x_404) ;  /* 0xfffffffc00fc7947 */ /* 0x000fc0000383ffff */
[----:B------:R-:W-:-:S00]  /*421e0*/  NOP ;  /* 0x0000000000007918 */ /* 0x000fc00000000000 */
        /* <DEDUP_REMOVED lines=9> */
.L_x_405:


//--------------------- .nv.shared._Z40kernel_montgomery_ladder_batch_optimizedPK6BigInt7ECPointS_PS2_iPy --------------------------
	.section	.nv.shared._Z40kernel_montgomery_ladder_batch_optimizedPK6BigInt7ECPointS_PS2_iPy,"aw",@nobits
	.sectionflags	@""
	.align	16
	.zero		1024


//--------------------- .nv.shared.reserved.0     --------------------------
	.section	.nv.shared.reserved.0,"aw",@nobits
	.weak		__nv_reservedSMEM_offset_0_alias
	.size		__nv_reservedSMEM_offset_0_alias, 0, 64
	.other		__nv_reservedSMEM_offset_0_alias,@"STO_CUDA_RESERVED_SHARED STV_DEFAULT"
__nv_reservedSMEM_offset_0_alias:
	.zero		0
	.zero		64


//--------------------- .nv.constant0._Z40kernel_montgomery_ladder_batch_optimizedPK6BigInt7ECPointS_PS2_iPy --------------------------
	.section	.nv.constant0._Z40kernel_montgomery_ladder_batch_optimizedPK6BigInt7ECPointS_PS2_iPy,"a",@progbits
	.sectionflags	@""
	.align	4
.nv.constant0._Z40kernel_montgomery_ladder_batch_optimizedPK6BigInt7ECPointS_PS2_iPy:
	.zero		1032


//--------------------- SYMBOLS --------------------------

	.type		.nv.reservedSmem.offset0,@object
	.size		.nv.reservedSmem.offset0,0x4
	.type		.nv.reservedSmem.cap,@object
	.size		.nv.reservedSmem.cap,0x4
